// auto-generated by cutlass_sweep.gemm — config: {"arch": "sm_90", "cluster_m": 2, "cluster_n": 1, "dtype": "fp16", "dtype_b": "fp16", "layout": "nt", "stages": 0, "tile_k": 128, "tile_m": 192, "tile_n": 240}
#include "cutlass/cutlass.h"
#include "cutlass/gemm/collective/collective_builder.hpp"
#include "cutlass/gemm/device/gemm_universal_adapter.h"
#include "cutlass/gemm/kernel/gemm_universal.hpp"
#include "cutlass/epilogue/collective/collective_builder.hpp"

using ElemA = cutlass::half_t;
using ElemB = cutlass::half_t;
using ElemCD = cutlass::half_t;
using Acc  = float;
using TileShape    = cute::Shape<cute::_192, cute::_240, cute::_128>;
using ClusterShape = cute::Shape<cute::_2, cute::_1, cute::_1>;

using CollectiveEpilogue = typename cutlass::epilogue::collective::CollectiveBuilder<
    cutlass::arch::Sm90, cutlass::arch::OpClassTensorOp,
    TileShape, ClusterShape,
    cutlass::epilogue::collective::EpilogueTileAuto,
    Acc, Acc,
    ElemCD, cutlass::layout::RowMajor, 128 / cutlass::sizeof_bits<ElemCD>::value,
    ElemCD, cutlass::layout::RowMajor, 128 / cutlass::sizeof_bits<ElemCD>::value,
    cutlass::epilogue::collective::EpilogueScheduleAuto
  >::CollectiveOp;

using CollectiveMainloop = typename cutlass::gemm::collective::CollectiveBuilder<
    cutlass::arch::Sm90, cutlass::arch::OpClassTensorOp,
    ElemA, cutlass::layout::RowMajor, 128 / cutlass::sizeof_bits<ElemA>::value,
    ElemB, cutlass::layout::ColumnMajor, 128 / cutlass::sizeof_bits<ElemB>::value,
    Acc,
    TileShape, ClusterShape,
    cutlass::gemm::collective::StageCountAutoCarveout<static_cast<int>(sizeof(typename CollectiveEpilogue::SharedStorage))>,
    cutlass::gemm::collective::KernelScheduleAuto
  >::CollectiveOp;

using GemmKernel = cutlass::gemm::kernel::GemmUniversal<
    cute::Shape<int,int,int,int>,
    CollectiveMainloop,
    CollectiveEpilogue
>;
using Gemm = cutlass::gemm::device::GemmUniversalAdapter<GemmKernel>;

// Force the device kernel symbol into the cubin without needing a host main.
auto* _anchor = &cutlass::device_kernel<GemmKernel>;


// ===== COMPILED SASS (sm_90a) =====

	.target	sm_90a

	.elftype	@"ET_EXEC"


//--------------------- .note.nv.tkinfo           --------------------------
	.section	.note.nv.tkinfo,"",@"SHT_NOTE"
	.sectionflags	@"SHF_NOTE_NV_TKINFO"
	.tkinfo
        /*0018*/ 	.word	0x00000002
        /*0030*/ 	.string	""
        /*0030*/ 	.string	"ptxas"
        /*0030*/ 	.string	"Cuda compilation tools, release 13.0, V13.0.88"
        /*0030*/ 	.string	"Build cuda_13.0.r13.0/compiler.36424714_0"
        /*0030*/ 	.string	"-arch sm_90a -m 64 "



//--------------------- .note.nv.cuinfo           --------------------------
	.section	.note.nv.cuinfo,"",@"SHT_NOTE"
	.sectionflags	@"SHF_NOTE_NV_CUINFO"
        /*0018*/ 	.short	0x0002
        /*001a*/ 	.short	0x005a
        /*001c*/ 	.short	0x0082
	.zero		2


//--------------------- .nv.info                  --------------------------
	.section	.nv.info,"",@"SHT_CUDA_INFO"
	.align	4


	//----- nvinfo : EIATTR_REGCOUNT
	.align		4
        /*0000*/ 	.byte	0x04, 0x2f
        /*0002*/ 	.short	(.L_15 - .L_14)
	.align		4
.L_14:
        /*0004*/ 	.word	index@(_ZN7cutlass13device_kernelINS_4gemm6kernel13GemmUniversalIN4cute5tupleIJiiiiEEENS1_10collective13CollectiveMmaINS1_34MainloopSm90TmaGmmaWarpSpecializedILi2ENS5_IJNS4_1CILi2EEENSA_ILi1EEESC_EEENS1_35KernelTmaWarpSpecializedCooperativeEEENS5_IJNSA_ILi192EEENSA_ILi240EEENSA_ILi128EEEEEENS_6half_tENS5_IJlSC_lEEESK_SL_NS4_8TiledMMAINS4_8MMA_AtomIJNS4_4SM904GMMA25MMA_64x16x16_F32F16F16_SSILNSP_5MajorE0ELSR_0ELNSP_7ScaleInE1ELSS_1EEEEEENS4_6LayoutISD_NS5_IJSC_NSA_ILi0EEESW_EEEEENS5_IJNS4_10UnderscoreESZ_SZ_EEEEENS4_13SM90_TMA_LOADENS4_14ComposedLayoutINS4_7SwizzleILi3ELi4ELi3EEENS4_18smem_ptr_flag_bitsILi16EEENSV_INS5_IJNSA_ILi8EEENSA_ILi64EEEEEENS5_IJS19_SC_EEEEEEEvNS4_8identityENS4_23SM90_TMA_LOAD_MULTICASTES1D_vS1E_EENS_8epilogue10collective6detail29Sm90TmaWarpSpecializedAdapterINS1I_15DefaultEpilogueISK_SL_SL_NS1H_6thread17LinearCombinationISK_Li1EffLNS1M_9ScaleType4KindE0ELNS_15FloatRoundStyleE2ESK_EENS1_15EpilogueDefaultEEEEEvvEEEEvNT_6ParamsE)
        /*0008*/ 	.word	0x000000a8


	//----- nvinfo : EIATTR_FRAME_SIZE
	.align		4
.L_15:
        /*000c*/ 	.byte	0x04, 0x11
        /*000e*/ 	.short	(.L_17 - .L_16)
	.align		4
.L_16:
        /*0010*/ 	.word	index@(_ZN7cutlass13device_kernelINS_4gemm6kernel13GemmUniversalIN4cute5tupleIJiiiiEEENS1_10collective13CollectiveMmaINS1_34MainloopSm90TmaGmmaWarpSpecializedILi2ENS5_IJNS4_1CILi2EEENSA_ILi1EEESC_EEENS1_35KernelTmaWarpSpecializedCooperativeEEENS5_IJNSA_ILi192EEENSA_ILi240EEENSA_ILi128EEEEEENS_6half_tENS5_IJlSC_lEEESK_SL_NS4_8TiledMMAINS4_8MMA_AtomIJNS4_4SM904GMMA25MMA_64x16x16_F32F16F16_SSILNSP_5MajorE0ELSR_0ELNSP_7ScaleInE1ELSS_1EEEEEENS4_6LayoutISD_NS5_IJSC_NSA_ILi0EEESW_EEEEENS5_IJNS4_10UnderscoreESZ_SZ_EEEEENS4_13SM90_TMA_LOADENS4_14ComposedLayoutINS4_7SwizzleILi3ELi4ELi3EEENS4_18smem_ptr_flag_bitsILi16EEENSV_INS5_IJNSA_ILi8EEENSA_ILi64EEEEEENS5_IJS19_SC_EEEEEEEvNS4_8identityENS4_23SM90_TMA_LOAD_MULTICASTES1D_vS1E_EENS_8epilogue10collective6detail29Sm90TmaWarpSpecializedAdapterINS1I_15DefaultEpilogueISK_SL_SL_NS1H_6thread17LinearCombinationISK_Li1EffLNS1M_9ScaleType4KindE0ELNS_15FloatRoundStyleE2ESK_EENS1_15EpilogueDefaultEEEEEvvEEEEvNT_6ParamsE)
        /*0014*/ 	.word	0x00000570


	//----- nvinfo : EIATTR_MIN_STACK_SIZE
	.align		4
.L_17:
        /*0018*/ 	.byte	0x04, 0x12
        /*001a*/ 	.short	(.L_19 - .L_18)
	.align		4
.L_18:
        /*001c*/ 	.word	index@(_ZN7cutlass13device_kernelINS_4gemm6kernel13GemmUniversalIN4cute5tupleIJiiiiEEENS1_10collective13CollectiveMmaINS1_34MainloopSm90TmaGmmaWarpSpecializedILi2ENS5_IJNS4_1CILi2EEENSA_ILi1EEESC_EEENS1_35KernelTmaWarpSpecializedCooperativeEEENS5_IJNSA_ILi192EEENSA_ILi240EEENSA_ILi128EEEEEENS_6half_tENS5_IJlSC_lEEESK_SL_NS4_8TiledMMAINS4_8MMA_AtomIJNS4_4SM904GMMA25MMA_64x16x16_F32F16F16_SSILNSP_5MajorE0ELSR_0ELNSP_7ScaleInE1ELSS_1EEEEEENS4_6LayoutISD_NS5_IJSC_NSA_ILi0EEESW_EEEEENS5_IJNS4_10UnderscoreESZ_SZ_EEEEENS4_13SM90_TMA_LOADENS4_14ComposedLayoutINS4_7SwizzleILi3ELi4ELi3EEENS4_18smem_ptr_flag_bitsILi16EEENSV_INS5_IJNSA_ILi8EEENSA_ILi64EEEEEENS5_IJS19_SC_EEEEEEEvNS4_8identityENS4_23SM90_TMA_LOAD_MULTICASTES1D_vS1E_EENS_8epilogue10collective6detail29Sm90TmaWarpSpecializedAdapterINS1I_15DefaultEpilogueISK_SL_SL_NS1H_6thread17LinearCombinationISK_Li1EffLNS1M_9ScaleType4KindE0ELNS_15FloatRoundStyleE2ESK_EENS1_15EpilogueDefaultEEEEEvvEEEEvNT_6ParamsE)
        /*0020*/ 	.word	0x00000570
.L_19:


//--------------------- .nv.compat                --------------------------
	.section	.nv.compat,"",@"SHT_CUDA_COMPAT_INFO"
	.align	4
        /*0000*/ 	.byte	0x02, 0x09, 0x01, 0x00, 0x02, 0x02, 0x04, 0x00, 0x02, 0x05, 0x05, 0x00, 0x03, 0x07, 0x01, 0x01
        /*0010*/ 	.byte	0x02, 0x03, 0x01, 0x00, 0x02, 0x06, 0x01, 0x00, 0x04, 0x0b, 0x08, 0x00, 0x00, 0x00, 0x00, 0x00
        /*0020*/ 	.byte	0x00, 0x00, 0x00, 0x00


//--------------------- .nv.info._ZN7cutlass13device_kernelINS_4gemm6kernel13GemmUniversalIN4cute5tupleIJiiiiEEENS1_10collective13CollectiveMmaINS1_34MainloopSm90TmaGmmaWarpSpecializedILi2ENS5_IJNS4_1CILi2EEENSA_ILi1EEESC_EEENS1_35KernelTmaWarpSpecializedCooperativeEEENS5_IJNSA_ILi192EEENSA_ILi240EEENSA_ILi128EEEEEENS_6half_tENS5_IJlSC_lEEESK_SL_NS4_8TiledMMAINS4_8MMA_AtomIJNS4_4SM904GMMA25MMA_64x16x16_F32F16F16_SSILNSP_5MajorE0ELSR_0ELNSP_7ScaleInE1ELSS_1EEEEEENS4_6LayoutISD_NS5_IJSC_NSA_ILi0EEESW_EEEEENS5_IJNS4_10UnderscoreESZ_SZ_EEEEENS4_13SM90_TMA_LOADENS4_14ComposedLayoutINS4_7SwizzleILi3ELi4ELi3EEENS4_18smem_ptr_flag_bitsILi16EEENSV_INS5_IJNSA_ILi8EEENSA_ILi64EEEEEENS5_IJS19_SC_EEEEEEEvNS4_8identityENS4_23SM90_TMA_LOAD_MULTICASTES1D_vS1E_EENS_8epilogue10collective6detail29Sm90TmaWarpSpecializedAdapterINS1I_15DefaultEpilogueISK_SL_SL_NS1H_6thread17LinearCombinationISK_Li1EffLNS1M_9ScaleType4KindE0ELNS_15FloatRoundStyleE2ESK_EENS1_15EpilogueDefaultEEEEEvvEEEEvNT_6ParamsE --------------------------
	.section	.nv.info._ZN7cutlass13device_kernelINS_4gemm6kernel13GemmUniversalIN4cute5tupleIJiiiiEEENS1_10collective13CollectiveMmaINS1_34MainloopSm90TmaGmmaWarpSpecializedILi2ENS5_IJNS4_1CILi2EEENSA_ILi1EEESC_EEENS1_35KernelTmaWarpSpecializedCooperativeEEENS5_IJNSA_ILi192EEENSA_ILi240EEENSA_ILi128EEEEEENS_6half_tENS5_IJlSC_lEEESK_SL_NS4_8TiledMMAINS4_8MMA_AtomIJNS4_4SM904GMMA25MMA_64x16x16_F32F16F16_SSILNSP_5MajorE0ELSR_0ELNSP_7ScaleInE1ELSS_1EEEEEENS4_6LayoutISD_NS5_IJSC_NSA_ILi0EEESW_EEEEENS5_IJNS4_10UnderscoreESZ_SZ_EEEEENS4_13SM90_TMA_LOADENS4_14ComposedLayoutINS4_7SwizzleILi3ELi4ELi3EEENS4_18smem_ptr_flag_bitsILi16EEENSV_INS5_IJNSA_ILi8EEENSA_ILi64EEEEEENS5_IJS19_SC_EEEEEEEvNS4_8identityENS4_23SM90_TMA_LOAD_MULTICASTES1D_vS1E_EENS_8epilogue10collective6detail29Sm90TmaWarpSpecializedAdapterINS1I_15DefaultEpilogueISK_SL_SL_NS1H_6thread17LinearCombinationISK_Li1EffLNS1M_9ScaleType4KindE0ELNS_15FloatRoundStyleE2ESK_EENS1_15EpilogueDefaultEEEEEvvEEEEvNT_6ParamsE,"",@"SHT_CUDA_INFO"
	.sectionflags	@""
	.align	4


	//----- nvinfo : EIATTR_CUDA_API_VERSION
	.align		4
        /*0000*/ 	.byte	0x04, 0x37
        /*0002*/ 	.short	(.L_21 - .L_20)
.L_20:
        /*0004*/ 	.word	0x00000082


	//----- nvinfo : EIATTR_KPARAM_INFO
	.align		4
.L_21:
        /*0008*/ 	.byte	0x04, 0x17
        /*000a*/ 	.short	(.L_23 - .L_22)
.L_22:
        /*000c*/ 	.word	0x00000000
        /*0010*/ 	.short	0x0000
        /*0012*/ 	.short	0x0070
        /*0014*/ 	.byte	0x00, 0xf0, 0x01, 0x10


	//----- nvinfo : EIATTR_SPARSE_MMA_MASK
	.align		4
.L_23:
        /*0018*/ 	.byte	0x03, 0x50
        /*001a*/ 	.short	0x0000


	//----- nvinfo : EIATTR_MAXREG_COUNT
	.align		4
        /*001c*/ 	.byte	0x03, 0x1b
        /*001e*/ 	.short	0x00a8


	//----- nvinfo : EIATTR_NUM_BARRIERS
	.align		4
        /*0020*/ 	.byte	0x02, 0x4c
        /*0022*/ 	.byte	0x01
	.zero		1


	//----- nvinfo : EIATTR_EXTERNS
	.align		4
        /*0024*/ 	.byte	0x04, 0x0f
        /*0026*/ 	.short	(.L_25 - .L_24)


	//   ....[0]....
	.align		4
.L_24:
        /*0028*/ 	.word	index@(__assertfail)


	//----- nvinfo : EIATTR_ANNOTATIONS
	.align		4
.L_25:
        /*002c*/ 	.byte	0x04, 0x55
        /*002e*/ 	.short	(.L_27 - .L_26)


	//   ....[0]....
.L_26:
        /*0030*/ 	.word	0x00000001
        /*0034*/ 	.byte	0x80, 0x06, 0x00, 0x00, 0x01, 0x00, 0x00, 0x00, 0xa0, 0x07, 0x00, 0x00, 0x01, 0x00, 0x00, 0x00
        /* <DEDUP_REMOVED lines=538> */
        /*21e4*/ 	.byte	0x80, 0x5f, 0x02, 0x00, 0x01, 0x00, 0x00, 0x00, 0xa0, 0x65, 0x02, 0x00


	//----- nvinfo : EIATTR_MERCURY_ISA_VERSION
	.align		4
.L_27:
        /*21f0*/ 	.byte	0x03, 0x5f
        /*21f2*/ 	.short	0x0101


	//----- nvinfo : EIATTR_INT_WARP_WIDE_INSTR_OFFSETS
	.align		4
        /*21f4*/ 	.byte	0x04, 0x31
        /*21f6*/ 	.short	(.L_29 - .L_28)


	//   ....[0]....
.L_28:
        /*21f8*/ 	.word	0x00000440


	//   ....[1]....
        /*21fc*/ 	.word	0x00000460


	//   ....[2]....
        /*2200*/ 	.word	0x00000600


	//----- nvinfo : EIATTR_COOP_GROUP_MASK_REGIDS
	.align		4
.L_29:
        /*2204*/ 	.byte	0x04, 0x29
        /*2206*/ 	.short	(.L_31 - .L_30)


	//   ....[0]....
.L_30:
        /*2208*/ 	.word	0xffffffff


	//   ....[1]....
        /*220c*/ 	.word	0xffffffff


	//   ....[2]....
        /*2210*/ 	.word	0xffffffff


	//   ....[3]....
        /*2214*/ 	.word	0xffffffff


	//   ....[4]....
        /*2218*/ 	.word	0xffffffff


	//   ....[5]....
        /*221c*/ 	.word	0xffffffff


	//----- nvinfo : EIATTR_COOP_GROUP_INSTR_OFFSETS
	.align		4
.L_31:
        /*2220*/ 	.byte	0x04, 0x28
        /*2222*/ 	.short	(.L_33 - .L_32)


	//   ....[0]....
.L_32:
        /*2224*/ 	.word	0x00000070


	//   ....[1]....
        /*2228*/ 	.word	0x00000080


	//   ....[2]....
        /*222c*/ 	.word	0x00000140


	//   ....[3]....
        /*2230*/ 	.word	0x000002a0


	//   ....[4]....
        /*2234*/ 	.word	0x000007f0


	//   ....[5]....
        /*2238*/ 	.word	0x00001360


	//----- nvinfo : EIATTR_REG_RECONFIG
	.align		4
.L_33:
        /*223c*/ 	.byte	0x01, 0x54
	.zero		2


	//----- nvinfo : EIATTR_SYSCALL_OFFSETS
	.align		4
        /*2240*/ 	.byte	0x04, 0x46
        /*2242*/ 	.short	(.L_35 - .L_34)


	//   ....[0]....
.L_34:
        /*2244*/ 	.word	0x00001510


	//----- nvinfo : EIATTR_MBARRIER_INSTR_OFFSETS
	.align		4
.L_35:
        /*2248*/ 	.byte	0x04, 0x39
        /*224a*/ 	.short	(.L_37 - .L_36)


	//   ....[0]....
.L_36:
        /*224c*/ 	.word	0x00000240
        /*2250*/ 	.word	0x000000ff
        /*2254*/ 	.word	0x00000000
        /*2258*/ 	.short	0x0100
        /*225a*/ 	.byte	0x08
	.zero		1


	//   ....[1]....
        /*225c*/ 	.word	0x00000250
        /*2260*/ 	.word	0x000000ff
        /*2264*/ 	.word	0x00000010
        /*2268*/ 	.short	0x0100
        /*226a*/ 	.byte	0x08
	.zero		1


	//   ....[2]....
        /*226c*/ 	.word	0x00000260
        /*2270*/ 	.word	0x000000ff
        /*2274*/ 	.word	0x00000008
        /*2278*/ 	.short	0x0100
        /*227a*/ 	.byte	0x08
	.zero		1


	//   ....[3]....
        /*227c*/ 	.word	0x00000270
        /*2280*/ 	.word	0x000000ff
        /*2284*/ 	.word	0x00000018
        /*2288*/ 	.short	0x0100
        /*228a*/ 	.byte	0x08
	.zero		1


	//   ....[4]....
        /*228c*/ 	.word	0x000006d0
        /*2290*/ 	.word	0x000000ff
        /*2294*/ 	.word	0x00000030
        /*2298*/ 	.short	0x0100
        /*229a*/ 	.byte	0x06
	.zero		1


	//   ....[5]....
        /*229c*/ 	.word	0x00000760
        /*22a0*/ 	.word	0x000000ff
        /*22a4*/ 	.word	0x00000038
        /*22a8*/ 	.short	0x0100
        /*22aa*/ 	.byte	0x06
	.zero		1


	//   ....[6]....
        /*22ac*/ 	.word	0x00001600
        /*22b0*/ 	.word	0x00000003
        /*22b4*/ 	.word	0x00000000
        /*22b8*/ 	.short	0x010a
        /*22ba*/ 	.byte	0x3f
	.zero		1


	//   ....[7]....
        /*22bc*/ 	.word	0x00001640
        /*22c0*/ 	.word	0x00000003
        /*22c4*/ 	.word	0x00000000
        /*22c8*/ 	.short	0x010a
        /*22ca*/ 	.byte	0x3f
	.zero		1


	//   ....[8]....
        /*22cc*/ 	.word	0x0000a9e0
        /*22d0*/ 	.word	0x000000ff
        /*22d4*/ 	.word	0x00000000
        /*22d8*/ 	.short	0x010a
        /*22da*/ 	.byte	0x04
	.zero		1


	//   ....[9]....
        /*22dc*/ 	.word	0x0000aa20
        /*22e0*/ 	.word	0x000000ff
        /*22e4*/ 	.word	0x00000000
        /*22e8*/ 	.short	0x010a
        /*22ea*/ 	.byte	0x04
	.zero		1


	//   ....[10]....
        /*22ec*/ 	.word	0x000138a0
        /*22f0*/ 	.word	0x00000005
        /*22f4*/ 	.word	0x00000000
        /*22f8*/ 	.short	0x0101
        /*22fa*/ 	.byte	0x3f
	.zero		1


	//   ....[11]....
        /*22fc*/ 	.word	0x00013ab0
        /*2300*/ 	.word	0x00000000
        /*2304*/ 	.word	0x00000000
        /*2308*/ 	.short	0x0101
        /*230a*/ 	.byte	0x3f
	.zero		1


	//   ....[12]....
        /*230c*/ 	.word	0x00025a40
        /*2310*/ 	.word	0x0000000f
        /*2314*/ 	.word	0x00000010
        /*2318*/ 	.short	0x010a
        /*231a*/ 	.byte	0x3f
	.zero		1


	//   ....[13]....
        /*231c*/ 	.word	0x00025ed0
        /*2320*/ 	.word	0x00000003
        /*2324*/ 	.word	0x00000038
        /*2328*/ 	.short	0x0101
        /*232a*/ 	.byte	0x3f
	.zero		1


	//   ....[14]....
        /*232c*/ 	.word	0x00026660
        /*2330*/ 	.word	0x00000007
        /*2334*/ 	.word	0x00000000
        /*2338*/ 	.short	0x010a
        /*233a*/ 	.byte	0x3f
	.zero		1


	//   ....[15]....
        /*233c*/ 	.word	0x000266e0
        /*2340*/ 	.word	0x00000003
        /*2344*/ 	.word	0x00000000
        /*2348*/ 	.short	0x010a
        /*234a*/ 	.byte	0x3f
	.zero		1


	//   ....[16]....
        /*234c*/ 	.word	0x00026740
        /*2350*/ 	.word	0x00000003
        /*2354*/ 	.word	0x00000000
        /*2358*/ 	.short	0x010a
        /*235a*/ 	.byte	0x3f
	.zero		1


	//   ....[17]....
        /*235c*/ 	.word	0x000267a0
        /*2360*/ 	.word	0x00000009
        /*2364*/ 	.word	0x00000000
        /*2368*/ 	.short	0x010a
        /*236a*/ 	.byte	0x3f
	.zero		1


	//   ....[18]....
        /*236c*/ 	.word	0x00026870
        /*2370*/ 	.word	0x0000000f
        /*2374*/ 	.word	0x00000010
        /*2378*/ 	.short	0x010a
        /*237a*/ 	.byte	0x3f
	.zero		1


	//   ....[19]....
        /*237c*/ 	.word	0x00026940
        /*2380*/ 	.word	0x00000007
        /*2384*/ 	.word	0x00000000
        /*2388*/ 	.short	0x010a
        /*238a*/ 	.byte	0x3f
	.zero		1


	//----- nvinfo : EIATTR_NUM_MBARRIERS
	.align		4
.L_37:
        /*238c*/ 	.byte	0x03, 0x38
        /*238e*/ 	.short	0x0006


	//----- nvinfo : EIATTR_EXIT_INSTR_OFFSETS
	.align		4
        /*2390*/ 	.byte	0x04, 0x1c
        /*2392*/ 	.short	(.L_39 - .L_38)


	//   ....[0]....
.L_38:
        /*2394*/ 	.word	0x00000970


	//   ....[1]....
        /*2398*/ 	.word	0x00001210


	//   ....[2]....
        /*239c*/ 	.word	0x00025110


	//   ....[3]....
        /*23a0*/ 	.word	0x000256c0


	//   ....[4]....
        /*23a4*/ 	.word	0x00026730


	//----- nvinfo : EIATTR_MAX_THREADS
	.align		4
.L_39:
        /*23a8*/ 	.byte	0x04, 0x05
        /*23aa*/ 	.short	(.L_41 - .L_40)
.L_40:
        /*23ac*/ 	.word	0x00000180
        /*23b0*/ 	.word	0x00000001
        /*23b4*/ 	.word	0x00000001


	//----- nvinfo : EIATTR_CRS_STACK_SIZE
	.align		4
.L_41:
        /*23b8*/ 	.byte	0x04, 0x1e
        /*23ba*/ 	.short	(.L_43 - .L_42)
.L_42:
        /*23bc*/ 	.word	0x00000000


	//----- nvinfo : EIATTR_CBANK_PARAM_SIZE
	.align		4
.L_43:
        /*23c0*/ 	.byte	0x03, 0x19
        /*23c2*/ 	.short	0x0470


	//----- nvinfo : EIATTR_PARAM_CBANK
	.align		4
        /*23c4*/ 	.byte	0x04, 0x0a
        /*23c6*/ 	.short	(.L_45 - .L_44)
	.align		4
.L_44:
        /*23c8*/ 	.word	index@(.nv.constant0._ZN7cutlass13device_kernelINS_4gemm6kernel13GemmUniversalIN4cute5tupleIJiiiiEEENS1_10collective13CollectiveMmaINS1_34MainloopSm90TmaGmmaWarpSpecializedILi2ENS5_IJNS4_1CILi2EEENSA_ILi1EEESC_EEENS1_35KernelTmaWarpSpecializedCooperativeEEENS5_IJNSA_ILi192EEENSA_ILi240EEENSA_ILi128EEEEEENS_6half_tENS5_IJlSC_lEEESK_SL_NS4_8TiledMMAINS4_8MMA_AtomIJNS4_4SM904GMMA25MMA_64x16x16_F32F16F16_SSILNSP_5MajorE0ELSR_0ELNSP_7ScaleInE1ELSS_1EEEEEENS4_6LayoutISD_NS5_IJSC_NSA_ILi0EEESW_EEEEENS5_IJNS4_10UnderscoreESZ_SZ_EEEEENS4_13SM90_TMA_LOADENS4_14ComposedLayoutINS4_7SwizzleILi3ELi4ELi3EEENS4_18smem_ptr_flag_bitsILi16EEENSV_INS5_IJNSA_ILi8EEENSA_ILi64EEEEEENS5_IJS19_SC_EEEEEEEvNS4_8identityENS4_23SM90_TMA_LOAD_MULTICASTES1D_vS1E_EENS_8epilogue10collective6detail29Sm90TmaWarpSpecializedAdapterINS1I_15DefaultEpilogueISK_SL_SL_NS1H_6thread17LinearCombinationISK_Li1EffLNS1M_9ScaleType4KindE0ELNS_15FloatRoundStyleE2ESK_EENS1_15EpilogueDefaultEEEEEvvEEEEvNT_6ParamsE)
        /*23cc*/ 	.short	0x0210
        /*23ce*/ 	.short	0x0470


	//----- nvinfo : EIATTR_SW_WAR
	.align		4
.L_45:
        /*23d0*/ 	.byte	0x04, 0x36
        /*23d2*/ 	.short	(.L_47 - .L_46)
.L_46:
        /*23d4*/ 	.word	0x00000008
.L_47:


//--------------------- .nv.callgraph             --------------------------
	.section	.nv.callgraph,"",@"SHT_CUDA_CALLGRAPH"
	.align	4
	.sectionentsize	8
	.align		4
        /*0000*/ 	.word	0x00000000
	.align		4
        /*0004*/ 	.word	0xffffffff
	.align		4
        /*0008*/ 	.word	index@(_ZN7cutlass13device_kernelINS_4gemm6kernel13GemmUniversalIN4cute5tupleIJiiiiEEENS1_10collective13CollectiveMmaINS1_34MainloopSm90TmaGmmaWarpSpecializedILi2ENS5_IJNS4_1CILi2EEENSA_ILi1EEESC_EEENS1_35KernelTmaWarpSpecializedCooperativeEEENS5_IJNSA_ILi192EEENSA_ILi240EEENSA_ILi128EEEEEENS_6half_tENS5_IJlSC_lEEESK_SL_NS4_8TiledMMAINS4_8MMA_AtomIJNS4_4SM904GMMA25MMA_64x16x16_F32F16F16_SSILNSP_5MajorE0ELSR_0ELNSP_7ScaleInE1ELSS_1EEEEEENS4_6LayoutISD_NS5_IJSC_NSA_ILi0EEESW_EEEEENS5_IJNS4_10UnderscoreESZ_SZ_EEEEENS4_13SM90_TMA_LOADENS4_14ComposedLayoutINS4_7SwizzleILi3ELi4ELi3EEENS4_18smem_ptr_flag_bitsILi16EEENSV_INS5_IJNSA_ILi8EEENSA_ILi64EEEEEENS5_IJS19_SC_EEEEEEEvNS4_8identityENS4_23SM90_TMA_LOAD_MULTICASTES1D_vS1E_EENS_8epilogue10collective6detail29Sm90TmaWarpSpecializedAdapterINS1I_15DefaultEpilogueISK_SL_SL_NS1H_6thread17LinearCombinationISK_Li1EffLNS1M_9ScaleType4KindE0ELNS_15FloatRoundStyleE2ESK_EENS1_15EpilogueDefaultEEEEEvvEEEEvNT_6ParamsE)
	.align		4
        /*000c*/ 	.word	index@(__assertfail)
	.align		4
        /*0010*/ 	.word	0x00000000
	.align		4
        /*0014*/ 	.word	0xfffffffe
	.align		4
        /*0018*/ 	.word	0x00000000
	.align		4
        /*001c*/ 	.word	0xfffffffd
	.align		4
        /*0020*/ 	.word	0x00000000
	.align		4
        /*0024*/ 	.word	0xfffffffc


//--------------------- .nv.constant4             --------------------------
	.section	.nv.constant4,"a",@progbits
	.align	8
	.align		8
.nv.constant4:
        /*0000*/ 	.dword	__assertfail
	.align		8
        /*0008*/ 	.dword	__unnamed_1
	.align		8
        /*0010*/ 	.dword	_ZN40_INTERNAL_9631f5b4_4_k_cu_3cab9eaf_165904cuda3std3__45__cpo5beginE
	.align		8
        /*0018*/ 	.dword	_ZN40_INTERNAL_9631f5b4_4_k_cu_3cab9eaf_165904cuda3std3__45__cpo3endE
	.align		8
        /*0020*/ 	.dword	_ZN40_INTERNAL_9631f5b4_4_k_cu_3cab9eaf_165904cuda3std3__45__cpo6cbeginE
	.align		8
        /*0028*/ 	.dword	_ZN40_INTERNAL_9631f5b4_4_k_cu_3cab9eaf_165904cuda3std3__45__cpo4cendE
	.align		8
        /*0030*/ 	.dword	_ZN40_INTERNAL_9631f5b4_4_k_cu_3cab9eaf_165904cuda3std3__442_GLOBAL__N__9631f5b4_4_k_cu_3cab9eaf_165906ignoreE
	.align		8
        /*0038*/ 	.dword	_ZN40_INTERNAL_9631f5b4_4_k_cu_3cab9eaf_165904cuda3std3__419piecewise_constructE
	.align		8
        /*0040*/ 	.dword	_ZN40_INTERNAL_9631f5b4_4_k_cu_3cab9eaf_165904cuda3std3__48in_placeE
	.align		8
        /*0048*/ 	.dword	_ZN40_INTERNAL_9631f5b4_4_k_cu_3cab9eaf_165904cuda3std6ranges3__45__cpo4swapE
	.align		8
        /*0050*/ 	.dword	_ZN40_INTERNAL_9631f5b4_4_k_cu_3cab9eaf_165904cuda3std6ranges3__45__cpo9iter_moveE
	.align		8
        /*0058*/ 	.dword	_ZN40_INTERNAL_9631f5b4_4_k_cu_3cab9eaf_165904cute7productE
	.align		8
        /*0060*/ 	.dword	_ZN40_INTERNAL_9631f5b4_4_k_cu_3cab9eaf_165904cute1_E
	.align		8
        /*0068*/ 	.dword	$str$22
	.align		8
        /*0070*/ 	.dword	$str$23


//--------------------- .text._ZN7cutlass13device_kernelINS_4gemm6kernel13GemmUniversalIN4cute5tupleIJiiiiEEENS1_10collective13CollectiveMmaINS1_34MainloopSm90TmaGmmaWarpSpecializedILi2ENS5_IJNS4_1CILi2EEENSA_ILi1EEESC_EEENS1_35KernelTmaWarpSpecializedCooperativeEEENS5_IJNSA_ILi192EEENSA_ILi240EEENSA_ILi128EEEEEENS_6half_tENS5_IJlSC_lEEESK_SL_NS4_8TiledMMAINS4_8MMA_AtomIJNS4_4SM904GMMA25MMA_64x16x16_F32F16F16_SSILNSP_5MajorE0ELSR_0ELNSP_7ScaleInE1ELSS_1EEEEEENS4_6LayoutISD_NS5_IJSC_NSA_ILi0EEESW_EEEEENS5_IJNS4_10UnderscoreESZ_SZ_EEEEENS4_13SM90_TMA_LOADENS4_14ComposedLayoutINS4_7SwizzleILi3ELi4ELi3EEENS4_18smem_ptr_flag_bitsILi16EEENSV_INS5_IJNSA_ILi8EEENSA_ILi64EEEEEENS5_IJS19_SC_EEEEEEEvNS4_8identityENS4_23SM90_TMA_LOAD_MULTICASTES1D_vS1E_EENS_8epilogue10collective6detail29Sm90TmaWarpSpecializedAdapterINS1I_15DefaultEpilogueISK_SL_SL_NS1H_6thread17LinearCombinationISK_Li1EffLNS1M_9ScaleType4KindE0ELNS_15FloatRoundStyleE2ESK_EENS1_15EpilogueDefaultEEEEEvvEEEEvNT_6ParamsE --------------------------
	.section	.text._ZN7cutlass13device_kernelINS_4gemm6kernel13GemmUniversalIN4cute5tupleIJiiiiEEENS1_10collective13CollectiveMmaINS1_34MainloopSm90TmaGmmaWarpSpecializedILi2ENS5_IJNS4_1CILi2EEENSA_ILi1EEESC_EEENS1_35KernelTmaWarpSpecializedCooperativeEEENS5_IJNSA_ILi192EEENSA_ILi240EEENSA_ILi128EEEEEENS_6half_tENS5_IJlSC_lEEESK_SL_NS4_8TiledMMAINS4_8MMA_AtomIJNS4_4SM904GMMA25MMA_64x16x16_F32F16F16_SSILNSP_5MajorE0ELSR_0ELNSP_7ScaleInE1ELSS_1EEEEEENS4_6LayoutISD_NS5_IJSC_NSA_ILi0EEESW_EEEEENS5_IJNS4_10UnderscoreESZ_SZ_EEEEENS4_13SM90_TMA_LOADENS4_14ComposedLayoutINS4_7SwizzleILi3ELi4ELi3EEENS4_18smem_ptr_flag_bitsILi16EEENSV_INS5_IJNSA_ILi8EEENSA_ILi64EEEEEENS5_IJS19_SC_EEEEEEEvNS4_8identityENS4_23SM90_TMA_LOAD_MULTICASTES1D_vS1E_EENS_8epilogue10collective6detail29Sm90TmaWarpSpecializedAdapterINS1I_15DefaultEpilogueISK_SL_SL_NS1H_6thread17LinearCombinationISK_Li1EffLNS1M_9ScaleType4KindE0ELNS_15FloatRoundStyleE2ESK_EENS1_15EpilogueDefaultEEEEEvvEEEEvNT_6ParamsE,"ax",@progbits
	.align	128
.text._ZN7cutlass13device_kernelINS_4gemm6kernel13GemmUniversalIN4cute5tupleIJiiiiEEENS1_10collective13CollectiveMmaINS1_34MainloopSm90TmaGmmaWarpSpecializedILi2ENS5_IJNS4_1CILi2EEENSA_ILi1EEESC_EEENS1_35KernelTmaWarpSpecializedCooperativeEEENS5_IJNSA_ILi192EEENSA_ILi240EEENSA_ILi128EEEEEENS_6half_tENS5_IJlSC_lEEESK_SL_NS4_8TiledMMAINS4_8MMA_AtomIJNS4_4SM904GMMA25MMA_64x16x16_F32F16F16_SSILNSP_5MajorE0ELSR_0ELNSP_7ScaleInE1ELSS_1EEEEEENS4_6LayoutISD_NS5_IJSC_NSA_ILi0EEESW_EEEEENS5_IJNS4_10UnderscoreESZ_SZ_EEEEENS4_13SM90_TMA_LOADENS4_14ComposedLayoutINS4_7SwizzleILi3ELi4ELi3EEENS4_18smem_ptr_flag_bitsILi16EEENSV_INS5_IJNSA_ILi8EEENSA_ILi64EEEEEENS5_IJS19_SC_EEEEEEEvNS4_8identityENS4_23SM90_TMA_LOAD_MULTICASTES1D_vS1E_EENS_8epilogue10collective6detail29Sm90TmaWarpSpecializedAdapterINS1I_15DefaultEpilogueISK_SL_SL_NS1H_6thread17LinearCombinationISK_Li1EffLNS1M_9ScaleType4KindE0ELNS_15FloatRoundStyleE2ESK_EENS1_15EpilogueDefaultEEEEEvvEEEEvNT_6ParamsE:
        .type           _ZN7cutlass13device_kernelINS_4gemm6kernel13GemmUniversalIN4cute5tupleIJiiiiEEENS1_10collective13CollectiveMmaINS1_34MainloopSm90TmaGmmaWarpSpecializedILi2ENS5_IJNS4_1CILi2EEENSA_ILi1EEESC_EEENS1_35KernelTmaWarpSpecializedCooperativeEEENS5_IJNSA_ILi192EEENSA_ILi240EEENSA_ILi128EEEEEENS_6half_tENS5_IJlSC_lEEESK_SL_NS4_8TiledMMAINS4_8MMA_AtomIJNS4_4SM904GMMA25MMA_64x16x16_F32F16F16_SSILNSP_5MajorE0ELSR_0ELNSP_7ScaleInE1ELSS_1EEEEEENS4_6LayoutISD_NS5_IJSC_NSA_ILi0EEESW_EEEEENS5_IJNS4_10UnderscoreESZ_SZ_EEEEENS4_13SM90_TMA_LOADENS4_14ComposedLayoutINS4_7SwizzleILi3ELi4ELi3EEENS4_18smem_ptr_flag_bitsILi16EEENSV_INS5_IJNSA_ILi8EEENSA_ILi64EEEEEENS5_IJS19_SC_EEEEEEEvNS4_8identityENS4_23SM90_TMA_LOAD_MULTICASTES1D_vS1E_EENS_8epilogue10collective6detail29Sm90TmaWarpSpecializedAdapterINS1I_15DefaultEpilogueISK_SL_SL_NS1H_6thread17LinearCombinationISK_Li1EffLNS1M_9ScaleType4KindE0ELNS_15FloatRoundStyleE2ESK_EENS1_15EpilogueDefaultEEEEEvvEEEEvNT_6ParamsE,@function
        .size           _ZN7cutlass13device_kernelINS_4gemm6kernel13GemmUniversalIN4cute5tupleIJiiiiEEENS1_10collective13CollectiveMmaINS1_34MainloopSm90TmaGmmaWarpSpecializedILi2ENS5_IJNS4_1CILi2EEENSA_ILi1EEESC_EEENS1_35KernelTmaWarpSpecializedCooperativeEEENS5_IJNSA_ILi192EEENSA_ILi240EEENSA_ILi128EEEEEENS_6half_tENS5_IJlSC_lEEESK_SL_NS4_8TiledMMAINS4_8MMA_AtomIJNS4_4SM904GMMA25MMA_64x16x16_F32F16F16_SSILNSP_5MajorE0ELSR_0ELNSP_7ScaleInE1ELSS_1EEEEEENS4_6LayoutISD_NS5_IJSC_NSA_ILi0EEESW_EEEEENS5_IJNS4_10UnderscoreESZ_SZ_EEEEENS4_13SM90_TMA_LOADENS4_14ComposedLayoutINS4_7SwizzleILi3ELi4ELi3EEENS4_18smem_ptr_flag_bitsILi16EEENSV_INS5_IJNSA_ILi8EEENSA_ILi64EEEEEENS5_IJS19_SC_EEEEEEEvNS4_8identityENS4_23SM90_TMA_LOAD_MULTICASTES1D_vS1E_EENS_8epilogue10collective6detail29Sm90TmaWarpSpecializedAdapterINS1I_15DefaultEpilogueISK_SL_SL_NS1H_6thread17LinearCombinationISK_Li1EffLNS1M_9ScaleType4KindE0ELNS_15FloatRoundStyleE2ESK_EENS1_15EpilogueDefaultEEEEEvvEEEEvNT_6ParamsE,(.L_x_543 - _ZN7cutlass13device_kernelINS_4gemm6kernel13GemmUniversalIN4cute5tupleIJiiiiEEENS1_10collective13CollectiveMmaINS1_34MainloopSm90TmaGmmaWarpSpecializedILi2ENS5_IJNS4_1CILi2EEENSA_ILi1EEESC_EEENS1_35KernelTmaWarpSpecializedCooperativeEEENS5_IJNSA_ILi192EEENSA_ILi240EEENSA_ILi128EEEEEENS_6half_tENS5_IJlSC_lEEESK_SL_NS4_8TiledMMAINS4_8MMA_AtomIJNS4_4SM904GMMA25MMA_64x16x16_F32F16F16_SSILNSP_5MajorE0ELSR_0ELNSP_7ScaleInE1ELSS_1EEEEEENS4_6LayoutISD_NS5_IJSC_NSA_ILi0EEESW_EEEEENS5_IJNS4_10UnderscoreESZ_SZ_EEEEENS4_13SM90_TMA_LOADENS4_14ComposedLayoutINS4_7SwizzleILi3ELi4ELi3EEENS4_18smem_ptr_flag_bitsILi16EEENSV_INS5_IJNSA_ILi8EEENSA_ILi64EEEEEENS5_IJS19_SC_EEEEEEEvNS4_8identityENS4_23SM90_TMA_LOAD_MULTICASTES1D_vS1E_EENS_8epilogue10collective6detail29Sm90TmaWarpSpecializedAdapterINS1I_15DefaultEpilogueISK_SL_SL_NS1H_6thread17LinearCombinationISK_Li1EffLNS1M_9ScaleType4KindE0ELNS_15FloatRoundStyleE2ESK_EENS1_15EpilogueDefaultEEEEEvvEEEEvNT_6ParamsE)
        .other          _ZN7cutlass13device_kernelINS_4gemm6kernel13GemmUniversalIN4cute5tupleIJiiiiEEENS1_10collective13CollectiveMmaINS1_34MainloopSm90TmaGmmaWarpSpecializedILi2ENS5_IJNS4_1CILi2EEENSA_ILi1EEESC_EEENS1_35KernelTmaWarpSpecializedCooperativeEEENS5_IJNSA_ILi192EEENSA_ILi240EEENSA_ILi128EEEEEENS_6half_tENS5_IJlSC_lEEESK_SL_NS4_8TiledMMAINS4_8MMA_AtomIJNS4_4SM904GMMA25MMA_64x16x16_F32F16F16_SSILNSP_5MajorE0ELSR_0ELNSP_7ScaleInE1ELSS_1EEEEEENS4_6LayoutISD_NS5_IJSC_NSA_ILi0EEESW_EEEEENS5_IJNS4_10UnderscoreESZ_SZ_EEEEENS4_13SM90_TMA_LOADENS4_14ComposedLayoutINS4_7SwizzleILi3ELi4ELi3EEENS4_18smem_ptr_flag_bitsILi16EEENSV_INS5_IJNSA_ILi8EEENSA_ILi64EEEEEENS5_IJS19_SC_EEEEEEEvNS4_8identityENS4_23SM90_TMA_LOAD_MULTICASTES1D_vS1E_EENS_8epilogue10collective6detail29Sm90TmaWarpSpecializedAdapterINS1I_15DefaultEpilogueISK_SL_SL_NS1H_6thread17LinearCombinationISK_Li1EffLNS1M_9ScaleType4KindE0ELNS_15FloatRoundStyleE2ESK_EENS1_15EpilogueDefaultEEEEEvvEEEEvNT_6ParamsE,@"STO_CUDA_ENTRY STV_DEFAULT"
_ZN7cutlass13device_kernelINS_4gemm6kernel13GemmUniversalIN4cute5tupleIJiiiiEEENS1_10collective13CollectiveMmaINS1_34MainloopSm90TmaGmmaWarpSpecializedILi2ENS5_IJNS4_1CILi2EEENSA_ILi1EEESC_EEENS1_35KernelTmaWarpSpecializedCooperativeEEENS5_IJNSA_ILi192EEENSA_ILi240EEENSA_ILi128EEEEEENS_6half_tENS5_IJlSC_lEEESK_SL_NS4_8TiledMMAINS4_8MMA_AtomIJNS4_4SM904GMMA25MMA_64x16x16_F32F16F16_SSILNSP_5MajorE0ELSR_0ELNSP_7ScaleInE1ELSS_1EEEEEENS4_6LayoutISD_NS5_IJSC_NSA_ILi0EEESW_EEEEENS5_IJNS4_10UnderscoreESZ_SZ_EEEEENS4_13SM90_TMA_LOADENS4_14ComposedLayoutINS4_7SwizzleILi3ELi4ELi3EEENS4_18smem_ptr_flag_bitsILi16EEENSV_INS5_IJNSA_ILi8EEENSA_ILi64EEEEEENS5_IJS19_SC_EEEEEEEvNS4_8identityENS4_23SM90_TMA_LOAD_MULTICASTES1D_vS1E_EENS_8epilogue10collective6detail29Sm90TmaWarpSpecializedAdapterINS1I_15DefaultEpilogueISK_SL_SL_NS1H_6thread17LinearCombinationISK_Li1EffLNS1M_9ScaleType4KindE0ELNS_15FloatRoundStyleE2ESK_EENS1_15EpilogueDefaultEEEEEvvEEEEvNT_6ParamsE:
[----:B------:R-:W0:Y:S02]  /*0000*/  LDC R1, c[0x0][0x28] ;  /* 0x00000a00ff017b82 */ /* 0x000e240000000800 */
[----:B0-----:R-:W-:Y:S01]  /*0010*/  VIADD R1, R1, 0xfffffa90 ;  /* 0xfffffa9001017836 */ /* 0x001fe20000000000 */
[----:B------:R-:W0:Y:S01]  /*0020*/  S2R R5, SR_TID.X ;  /* 0x0000000000057919 */ /* 0x000e220000002100 */
[----:B------:R-:W-:Y:S01]  /*0030*/  ELECT P0, URZ, PT ;  /* 0x00000000003f782f */ /* 0x000fe20003800000 */
[----:B------:R-:W-:Y:S01]  /*0040*/  BSSY B0, `(.L_x_0) ;  /* 0x000000f000007945 */ /* 0x000fe20003800000 */
[--C-:B0-----:R-:W-:Y:S02]  /*0050*/  SHF.R.U32.HI R0, RZ, 0x5, R5.reuse ;  /* 0x00000005ff007819 */ /* 0x101fe40000011605 */
[----:B------:R-:W-:-:S03]  /*0060*/  SHF.R.U32.HI R2, RZ, 0x7, R5 ;  /* 0x00000007ff027819 */ /* 0x000fc60000011605 */
[----:B------:R-:W0:Y:S04]  /*0070*/  SHFL.IDX PT, R3, R0, RZ, 0x1f ;  /* 0x00001fff00037589 */ /* 0x000e2800000e0000 */
[----:B------:R1:W2:Y:S01]  /*0080*/  SHFL.IDX PT, R6, R2, RZ, 0x1f ;  /* 0x00001fff02067589 */ /* 0x0002a200000e0000 */
[----:B0-----:R-:W-:-:S13]  /*0090*/  ISETP.NE.OR P0, PT, R3, RZ, !P0 ;  /* 0x000000ff0300720c */ /* 0x001fda0004705670 */
[----:B-12---:R-:W-:Y:S05]  /*00a0*/  @P0 BRA `(.L_x_1) ;  /* 0x0000000000200947 */ /* 0x006fea0003800000 */
[----:B------:R-:W-:Y:S02]  /*00b0*/  ULDC.64 UR4, c[0x0][0x198] ;  /* 0x0000660000047ab9 */ /* 0x000fe40000000a00 */
[----:B------:R-:W-:Y:S02]  /*00c0*/  UIADD3 UR6, UP0, UR4, 0xf0, URZ ;  /* 0x000000f004067890 */ /* 0x000fe4000ff1e03f */
[----:B------:R-:W-:Y:S02]  /*00d0*/  UIADD3 UR4, UP1, UR4, 0x1f0, URZ ;  /* 0x000001f004047890 */ /* 0x000fe4000ff3e03f */
[----:B------:R-:W-:Y:S02]  /*00e0*/  UIADD3.X UR7, URZ, UR5, URZ, UP0, !UPT ;  /* 0x000000053f077290 */ /* 0x000fe400087fe43f */
[----:B------:R-:W-:-:S07]  /*00f0*/  UIADD3.X UR5, URZ, UR5, URZ, UP1, !UPT ;  /* 0x000000053f057290 */ /* 0x000fce0008ffe43f */
[----:B------:R0:W-:Y:S02]  /*0100*/  UTMACCTL.PF [UR6] ;  /* 0x00000000060079b9 */ /* 0x0001e40008040000 */
[----:B------:R0:W-:Y:S02]  /*0110*/  UTMACCTL.PF [UR4] ;  /* 0x00000000040079b9 */ /* 0x0001e40008040000 */
[----:B0-----:R-:W-:Y:S01]  /*0120*/  NOP ;  /* 0x0000000000007918 */ /* 0x001fe20000000000 */
.L_x_1:
[----:B------:R-:W-:Y:S05]  /*0130*/  BSYNC B0 ;  /* 0x0000000000007941 */ /* 0x000fea0003800000 */
.L_x_0:
[----:B------:R-:W0:Y:S02]  /*0140*/  SHFL.IDX PT, R4, R0, RZ, 0x1f ;  /* 0x00001fff00047589 */ /* 0x000e2400000e0000 */
[----:B0-----:R-:W-:-:S13]  /*0150*/  ISETP.NE.AND P0, PT, R4, RZ, PT ;  /* 0x000000ff0400720c */ /* 0x001fda0003f05270 */
[----:B------:R-:W-:Y:S05]  /*0160*/  @P0 BRA `(.L_x_2) ;  /* 0x0000000000480947 */ /* 0x000fea0003800000 */
[----:B------:R-:W0:Y:S01]  /*0170*/  S2UR UR8, SR_CgaCtaId ;  /* 0x00000000000879c3 */ /* 0x000e220000008800 */
[----:B------:R-:W-:Y:S01]  /*0180*/  UMOV UR4, 0x400 ;  /* 0x0000040000047882 */ /* 0x000fe20000000000 */
[----:B------:R-:W-:Y:S01]  /*0190*/  UMOV UR5, 0x1 ;  /* 0x0000000100057882 */ /* 0x000fe20000000000 */
[----:B------:R-:W-:Y:S01]  /*01a0*/  UMOV UR6, 0x4 ;  /* 0x0000000400067882 */ /* 0x000fe20000000000 */
[----:B------:R-:W-:Y:S01]  /*01b0*/  ELECT P0, URZ, PT ;  /* 0x00000000003f782f */ /* 0x000fe20003800000 */
[----:B------:R-:W-:-:S04]  /*01c0*/  UIADD3 UR6, -UR6, 0x100000, URZ ;  /* 0x0010000006067890 */ /* 0x000fc8000fffe13f */
[----:B------:R-:W-:Y:S02]  /*01d0*/  USHF.L.U32 UR7, UR6, 0xb, URZ ;  /* 0x0000000b06077899 */ /* 0x000fe4000800063f */
[----:B------:R-:W-:Y:S02]  /*01e0*/  USHF.L.U32 UR6, UR6, 0x1, URZ ;  /* 0x0000000106067899 */ /* 0x000fe4000800063f */
[----:B0-----:R-:W-:Y:S02]  /*01f0*/  ULEA UR8, UR8, UR4, 0x18 ;  /* 0x0000000408087291 */ /* 0x001fe4000f8ec03f */
[----:B------:R-:W-:-:S04]  /*0200*/  UIADD3 UR4, -UR5, 0x100000, URZ ;  /* 0x0010000005047890 */ /* 0x000fc8000fffe13f */
[----:B------:R-:W-:Y:S02]  /*0210*/  USHF.L.U32 UR5, UR4, 0xb, URZ ;  /* 0x0000000b04057899 */ /* 0x000fe4000800063f */
[----:B------:R-:W-:Y:S01]  /*0220*/  USHF.L.U32 UR4, UR4, 0x1, URZ ;  /* 0x0000000104047899 */ /* 0x000fe2000800063f */
[----:B------:R-:W0:Y:S11]  /*0230*/  FENCE.VIEW.ASYNC.S ;  /* 0x00000000000073c6 */ /* 0x000e360000000000 */
[----:B0-----:R0:W1:Y:S01]  /*0240*/  SYNCS.EXCH.64 URZ, [UR8], UR4 ;  /* 0x00000004083f75b2 */ /* 0x0010620008000100 */
[----:B------:R0:W2:Y:S01]  /*0250*/  SYNCS.EXCH.64 URZ, [UR8+0x10], UR6 ;  /* 0x00001006083f75b2 */ /* 0x0000a20008000100 */
[----:B------:R0:W3:Y:S01]  /*0260*/  SYNCS.EXCH.64 URZ, [UR8+0x8], UR4 ;  /* 0x00000804083f75b2 */ /* 0x0000e20008000100 */
[----:B------:R0:W4:Y:S01]  /*0270*/  SYNCS.EXCH.64 URZ, [UR8+0x18], UR6 ;  /* 0x00001806083f75b2 */ /* 0x0001220008000100 */
[----:B------:R-:W-:Y:S01]  /*0280*/  NOP ;  /* 0x0000000000007918 */ /* 0x000fe20000000000 */
.L_x_2:
[----:B------:R-:W-:Y:S01]  /*0290*/  SHF.R.S32.HI R2, RZ, 0x1f, R5 ;  /* 0x0000001fff027819 */ /* 0x000fe20000011405 */
[----:B------:R-:W5:Y:S01]  /*02a0*/  SHFL.IDX PT, R0, R0, RZ, 0x1f ;  /* 0x00001fff00007589 */ /* 0x000f6200000e0000 */
[----:B0-----:R-:W0:Y:S01]  /*02b0*/  S2UR UR8, SR_CTAID.X ;  /* 0x00000000000879c3 */ /* 0x001e220000002500 */
[----:B------:R-:W-:Y:S02]  /*02c0*/  ELECT P0, URZ, PT ;  /* 0x00000000003f782f */ /* 0x000fe40003800000 */
[----:B------:R-:W-:Y:S01]  /*02d0*/  LEA.HI R2, R2, R5, RZ, 0x7 ;  /* 0x0000000502027211 */ /* 0x000fe200078f38ff */
[----:B------:R-:W-:Y:S01]  /*02e0*/  ULDC UR4, c[0x0][0x150] ;  /* 0x0000540000047ab9 */ /* 0x000fe20000000800 */
[----:B------:R-:W-:Y:S01]  /*02f0*/  SHF.R.S32.HI R9, RZ, 0x1f, R4 ;  /* 0x0000001fff097819 */ /* 0x000fe20000011404 */
[----:B------:R-:W-:Y:S01]  /*0300*/  NOP ;  /* 0x0000000000007918 */ /* 0x000fe20000000000 */
[----:B------:R-:W-:Y:S01]  /*0310*/  LOP3.LUT R2, R2, 0xffffff80, RZ, 0xc0, !PT ;  /* 0xffffff8002027812 */ /* 0x000fe200078ec0ff */
[----:B------:R-:W-:Y:S01]  /*0320*/  NOP ;  /* 0x0000000000007918 */ /* 0x000fe20000000000 */
[----:B------:R-:W-:Y:S01]  /*0330*/  LEA.HI R9, R9, R4, RZ, 0x2 ;  /* 0x0000000409097211 */ /* 0x000fe200078f10ff */
[----:B------:R-:W1:Y:S01]  /*0340*/  LDC R11, c[0x0][0x144] ;  /* 0x00005100ff0b7b82 */ /* 0x000e620000000800 */
[----:B------:R-:W-:Y:S01]  /*0350*/  ISETP.NE.AND P3, PT, R6, RZ, PT ;  /* 0x000000ff0600720c */ /* 0x000fe20003f65270 */
[----:B------:R-:W-:Y:S01]  /*0360*/  IMAD.IADD R7, R5, 0x1, -R2 ;  /* 0x0000000105077824 */ /* 0x000fe200078e0a02 */
[----:B------:R-:W-:Y:S01]  /*0370*/  LOP3.LUT R9, R9, 0x3ffffffc, RZ, 0xc0, !PT ;  /* 0x3ffffffc09097812 */ /* 0x000fe200078ec0ff */
[----:B------:R-:W2:Y:S03]  /*0380*/  S2R R2, SR_CTAID.Y ;  /* 0x0000000000027919 */ /* 0x000ea60000002600 */
[----:B------:R-:W-:Y:S01]  /*0390*/  SHF.R.S32.HI R8, RZ, 0x1f, R7 ;  /* 0x0000001fff087819 */ /* 0x000fe20000011407 */
[----:B------:R-:W-:Y:S01]  /*03a0*/  IMAD.IADD R4, R4, 0x1, -R9 ;  /* 0x0000000104047824 */ /* 0x000fe200078e0a09 */
[----:B------:R-:W3:Y:S02]  /*03b0*/  LDC R12, c[0x0][0x140] ;  /* 0x00005000ff0c7b82 */ /* 0x000ee40000000800 */
[----:B------:R-:W-:-:S02]  /*03c0*/  LEA.HI R8, R8, R7, RZ, 0x3 ;  /* 0x0000000708087211 */ /* 0x000fc400078f18ff */
[----:B-----5:R-:W-:Y:S02]  /*03d0*/  ISETP.NE.OR P0, PT, R0, RZ, !P0 ;  /* 0x000000ff0000720c */ /* 0x020fe40004705670 */
[--C-:B------:R-:W-:Y:S02]  /*03e0*/  SHF.R.S32.HI R0, RZ, 0x3, R8.reuse ;  /* 0x00000003ff007819 */ /* 0x100fe40000011408 */
[----:B------:R-:W-:Y:S02]  /*03f0*/  SHF.R.S32.HI R5, RZ, 0x1f, R8 ;  /* 0x0000001fff057819 */ /* 0x000fe40000011408 */
[----:B0-----:R-:W-:Y:S02]  /*0400*/  I2FP.F32.U32 R8, UR8 ;  /* 0x0000000800087c45 */ /* 0x001fe40008201000 */
[----:B------:R-:W-:-:S03]  /*0410*/  LEA.HI R5, R5, R0, RZ, 0x2 ;  /* 0x0000000005057211 */ /* 0x000fc600078f10ff */
[----:B------:R-:W-:Y:S01]  /*0420*/  FMUL R10, R8, UR4 ;  /* 0x00000004080a7c20 */ /* 0x000fe20008400000 */
[----:B------:R-:W-:Y:S01]  /*0430*/  LOP3.LUT R5, R5, 0xfffffffc, RZ, 0xc0, !PT ;  /* 0xfffffffc05057812 */ /* 0x000fe200078ec0ff */
[----:B------:R-:W-:Y:S01]  /*0440*/  VOTEU.ALL UP0, P0 ;  /* 0x00000000003f7886 */ /* 0x000fe20000000000 */
[----:B------:R-:W-:Y:S01]  /*0450*/  ULDC UR4, c[0x0][0x154] ;  /* 0x0000550000047ab9 */ /* 0x000fe20000000800 */
[----:B------:R-:W-:Y:S02]  /*0460*/  VOTEU.ALL UP1, P0 ;  /* 0x00000000003f7886 */ /* 0x000fe40000020000 */
[----:B------:R-:W0:Y:S01]  /*0470*/  F2I.U32.TRUNC.NTZ R10, R10 ;  /* 0x0000000a000a7305 */ /* 0x000e22000020f000 */
[----:B------:R-:W-:Y:S01]  /*0480*/  IMAD.IADD R5, R0, 0x1, -R5 ;  /* 0x0000000100057824 */ /* 0x000fe200078e0a05 */
[----:B------:R-:W5:Y:S01]  /*0490*/  @!UP0 S2UR UR7, SR_CgaCtaId ;  /* 0x00000000000789c3 */ /* 0x000f620000008800 */
[----:B------:R-:W-:Y:S01]  /*04a0*/  @!UP0 UMOV UR6, 0x400 ;  /* 0x0000040000068882 */ /* 0x000fe20000000000 */
[----:B---3--:R-:W-:-:S02]  /*04b0*/  ISETP.EQ.U32.AND P2, PT, R12, 0x1, PT ;  /* 0x000000010c00780c */ /* 0x008fc40003f42070 */
[----:B------:R-:W-:Y:S02]  /*04c0*/  LEA R8, R4, R5, 0x2 ;  /* 0x0000000504087211 */ /* 0x000fe400078e10ff */
[----:B--2---:R-:W-:Y:S02]  /*04d0*/  I2FP.F32.U32 R4, R2 ;  /* 0x0000000200047245 */ /* 0x004fe40000201000 */
[----:B------:R-:W-:Y:S01]  /*04e0*/  LEA.HI R0, R8, R8, RZ, 0x1 ;  /* 0x0000000808007211 */ /* 0x000fe200078f08ff */
[----:B------:R-:W2:Y:S03]  /*04f0*/  LDC R5, c[0x0][0x148] ;  /* 0x00005200ff057b82 */ /* 0x000ea60000000800 */
[----:B------:R-:W-:Y:S01]  /*0500*/  LOP3.LUT R9, R0, 0xfffffffe, RZ, 0xc0, !PT ;  /* 0xfffffffe00097812 */ /* 0x000fe200078ec0ff */
[----:B0-----:R-:W-:Y:S02]  /*0510*/  IMAD.MOV R14, RZ, RZ, -R10 ;  /* 0x000000ffff0e7224 */ /* 0x001fe400078e0a0a */
[----:B------:R-:W-:Y:S01]  /*0520*/  FMUL R10, R4, UR4 ;  /* 0x00000004040a7c20 */ /* 0x000fe20008400000 */
[----:B------:R-:W-:Y:S01]  /*0530*/  SHF.R.S32.HI R0, RZ, 0x1f, R3 ;  /* 0x0000001fff007819 */ /* 0x000fe20000011403 */
[----:B------:R-:W-:Y:S01]  /*0540*/  UMOV UR4, 0x20 ;  /* 0x0000002000047882 */ /* 0x000fe20000000000 */
[----:B-1----:R-:W-:Y:S01]  /*0550*/  IMAD R4, R11, R14, UR8 ;  /* 0x000000080b047e24 */ /* 0x002fe2000f8e020e */
[----:B------:R-:W-:-:S04]  /*0560*/  @!UP0 UIADD3 UR4, -UR4, 0x100000, URZ ;  /* 0x0010000004048890 */ /* 0x000fc8000fffe13f */
[----:B------:R-:W-:Y:S02]  /*0570*/  @!UP0 USHF.L.U32 UR5, UR4, 0xb, URZ ;  /* 0x0000000b04058899 */ /* 0x000fe4000800063f */
[----:B------:R-:W-:Y:S01]  /*0580*/  @!UP0 USHF.L.U32 UR4, UR4, 0x1, URZ ;  /* 0x0000000104048899 */ /* 0x000fe2000800063f */
[----:B------:R-:W-:Y:S01]  /*0590*/  IMAD.IADD R9, R8, 0x1, -R9 ;  /* 0x0000000108097824 */ /* 0x000fe200078e0a09 */
[----:B------:R-:W0:Y:S01]  /*05a0*/  F2I.U32.TRUNC.NTZ R10, R10 ;  /* 0x0000000a000a7305 */ /* 0x000e22000020f000 */
[----:B------:R-:W-:-:S03]  /*05b0*/  LEA.HI R0, R0, R3, RZ, 0x2 ;  /* 0x0000000300007211 */ /* 0x000fc600078f10ff */
[----:B------:R-:W-:Y:S01]  /*05c0*/  ISETP.NE.AND P4, PT, R9, R4, PT ;  /* 0x000000040900720c */ /* 0x000fe20003f85270 */
[----:B------:R-:W-:Y:S01]  /*05d0*/  IMAD.SHL.U32 R9, R8, 0x4, RZ ;  /* 0x0000000408097824 */ /* 0x000fe200078e00ff */
[----:B------:R-:W-:Y:S01]  /*05e0*/  LOP3.LUT R0, R0, 0xfffffffc, RZ, 0xc0, !PT ;  /* 0xfffffffc00007812 */ /* 0x000fe200078ec0ff */
[----:B-----5:R-:W-:Y:S01]  /*05f0*/  @!UP0 ULEA UR6, UR7, UR6, 0x18 ;  /* 0x0000000607068291 */ /* 0x020fe2000f8ec03f */
[----:B------:R-:W-:Y:S02]  /*0600*/  VOTEU.ALL UP0, P0 ;  /* 0x00000000003f7886 */ /* 0x000fe40000000000 */
[----:B------:R-:W-:Y:S01]  /*0610*/  LOP3.LUT R13, R8, 0xc, R9, 0x78, !PT ;  /* 0x0000000c080d7812 */ /* 0x000fe200078e7809 */
[----:B------:R-:W-:Y:S01]  /*0620*/  IMAD.IADD R0, R3, 0x1, -R0 ;  /* 0x0000000103007824 */ /* 0x000fe200078e0a00 */
[----:B------:R-:W-:Y:S01]  /*0630*/  LOP3.LUT P0, RZ, R7, 0x7, RZ, 0xc0, !PT ;  /* 0x0000000707ff7812 */ /* 0x000fe2000780c0ff */
[----:B------:R-:W-:Y:S01]  /*0640*/  IMAD.MOV.U32 R7, RZ, RZ, 0x1 ;  /* 0x00000001ff077424 */ /* 0x000fe200078e00ff */
[----:B0-----:R-:W-:Y:S01]  /*0650*/  IADD3 R14, -R10, RZ, RZ ;  /* 0x000000ff0a0e7210 */ /* 0x001fe20007ffe1ff */
[----:B------:R-:W-:-:S02]  /*0660*/  VIADD R10, R6, 0xffffffff ;  /* 0xffffffff060a7836 */ /* 0x000fc40000000000 */
[----:B------:R-:W-:Y:S01]  /*0670*/  @P4 LEA.HI R8, R13, R13, RZ, 0x1 ;  /* 0x0000000d0d084211 */ /* 0x000fe200078f08ff */
[----:B------:R0:W-:Y:S01]  /*0680*/  STL [R1+0xa4], R13 ;  /* 0x0000a40d01007387 */ /* 0x0001e20000100800 */
[C---:B------:R-:W-:Y:S01]  /*0690*/  ISETP.NE.AND P1, PT, R0.reuse, 0x3, PT ;  /* 0x000000030000780c */ /* 0x040fe20003f25270 */
[----:B--2---:R-:W-:Y:S01]  /*06a0*/  IMAD R9, R5, R14, R2 ;  /* 0x0000000e05097224 */ /* 0x004fe200078e0202 */
[----:B------:R-:W-:Y:S01]  /*06b0*/  @P4 SHF.R.S32.HI R8, RZ, 0x1, R8 ;  /* 0x00000001ff084819 */ /* 0x000fe20000011408 */
[----:B------:R-:W1:Y:S02]  /*06c0*/  FENCE.VIEW.ASYNC.S ;  /* 0x00000000000073c6 */ /* 0x000e640000000000 */
[----:B-1----:R0:W1:Y:S01]  /*06d0*/  @!UP0 SYNCS.EXCH.64 URZ, [UR6+0x30], UR4 ;  /* 0x00003004063f85b2 */ /* 0x0020620008000100 */
[----:B------:R-:W-:Y:S02]  /*06e0*/  ISETP.EQ.OR P1, PT, R0, RZ, !P1 ;  /* 0x000000ff0000720c */ /* 0x000fe40004f22670 */
[----:B------:R-:W-:-:S02]  /*06f0*/  @P4 ISETP.NE.AND P5, PT, R8, R9, PT ;  /* 0x000000090800420c */ /* 0x000fc40003fa5270 */
[----:B------:R-:W-:Y:S02]  /*0700*/  ISETP.LT.U32.AND P0, PT, R13, 0x2, !P0 ;  /* 0x000000020d00780c */ /* 0x000fe40004701070 */
[----:B------:R-:W-:Y:S02]  /*0710*/  ISETP.EQ.AND P1, PT, R6, RZ, P1 ;  /* 0x000000ff0600720c */ /* 0x000fe40000f22270 */
[----:B------:R-:W-:Y:S02]  /*0720*/  SEL R8, RZ, 0x1, !P0 ;  /* 0x00000001ff087807 */ /* 0x000fe40004000000 */
[----:B------:R-:W-:Y:S02]  /*0730*/  @P4 SEL R7, RZ, 0x1, P5 ;  /* 0x00000001ff074807 */ /* 0x000fe40002800000 */
[----:B------:R-:W-:Y:S02]  /*0740*/  ISETP.GE.U32.AND P6, PT, R10, 0x2, PT ;  /* 0x000000020a00780c */ /* 0x000fe40003fc6070 */
[----:B------:R-:W-:Y:S01]  /*0750*/  SEL R6, RZ, 0x1, !P1 ;  /* 0x00000001ff067807 */ /* 0x000fe20004800000 */
[----:B------:R0:W2:Y:S01]  /*0760*/  @!UP1 SYNCS.EXCH.64 URZ, [UR6+0x38], UR4 ;  /* 0x00003804063f95b2 */ /* 0x0000a20008000100 */
[----:B------:R-:W-:Y:S01]  /*0770*/  LOP3.LUT R7, R7, R8, RZ, 0xc0, !PT ;  /* 0x0000000807077212 */ /* 0x000fe200078ec0ff */
[----:B------:R-:W-:Y:S01]  /*0780*/  NOP ;  /* 0x0000000000007918 */ /* 0x000fe20000000000 */
[----:B------:R-:W-:-:S03]  /*0790*/  SEL R6, R6, 0x2, P6 ;  /* 0x0000000206067807 */ /* 0x000fc60003000000 */
[----:B------:R0:W-:Y:S04]  /*07a0*/  STL [R1+0xa0], R7 ;  /* 0x0000a00701007387 */ /* 0x0001e80000100800 */
[----:B------:R0:W-:Y:S01]  /*07b0*/  STL [R1+0xb8], R6 ;  /* 0x0000b80601007387 */ /* 0x0001e20000100800 */
[----:B-1----:R-:W-:Y:S05]  /*07c0*/  @!P2 BRA `(.L_x_3) ;  /* 0x000000000008a947 */ /* 0x002fea0003800000 */
[----:B--2-4-:R-:W-:Y:S01]  /*07d0*/  UCGABAR_ARV ;  /* 0x00000000000079c7 */ /* 0x014fe20008000000 */
[----:B------:R-:W-:Y:S05]  /*07e0*/  BRA `(.L_x_4) ;  /* 0x0000000000047947 */ /* 0x000fea0003800000 */
.L_x_3:
[----:B--2-4-:R-:W-:Y:S01]  /*07f0*/  NOP ;  /* 0x0000000000007918 */ /* 0x014fe20000000000 */
.L_x_4:
[----:B0-----:R-:W0:Y:S01]  /*0800*/  LDC R6, c[0x0][0x65c] ;  /* 0x00019700ff067b82 */ /* 0x001e220000000800 */
[----:B------:R-:W-:Y:S01]  /*0810*/  IMAD.MOV.U32 R7, RZ, RZ, RZ ;  /* 0x000000ffff077224 */ /* 0x000fe200078e00ff */
[----:B0-----:R-:W-:Y:S01]  /*0820*/  ISETP.NE.AND P1, PT, R6, 0x1, PT ;  /* 0x000000010600780c */ /* 0x001fe20003f25270 */
[----:B------:R-:W-:-:S12]  /*0830*/  IMAD.U32 R6, RZ, RZ, UR8 ;  /* 0x00000008ff067e24 */ /* 0x000fd8000f8e00ff */
[----:B------:R-:W0:Y:S01]  /*0840*/  @P1 LDC R9, c[0x0][0x10] ;  /* 0x00000400ff091b82 */ /* 0x000e220000000800 */
[----:B------:R-:W-:Y:S01]  /*0850*/  @P1 IMAD.MOV.U32 R3, RZ, RZ, RZ ;  /* 0x000000ffff031224 */ /* 0x000fe200078e00ff */
[----:B------:R-:W-:-:S06]  /*0860*/  @P1 MOV R13, RZ ;  /* 0x000000ff000d1202 */ /* 0x000fcc0000000f00 */
[----:B------:R-:W1:Y:S01]  /*0870*/  @!P1 LDC R11, c[0x0][0xc] ;  /* 0x00000300ff0b9b82 */ /* 0x000e620000000800 */
[----:B0-----:R-:W-:-:S04]  /*0880*/  @P1 IMAD.WIDE.U32 R8, R9, UR8, R2 ;  /* 0x0000000809081c25 */ /* 0x001fc8000f8e0002 */
[----:B------:R-:W-:Y:S02]  /*0890*/  @P1 IMAD.MOV.U32 R15, RZ, RZ, R8 ;  /* 0x000000ffff0f1224 */ /* 0x000fe400078e0008 */
[----:B------:R-:W-:Y:S02]  /*08a0*/  @P1 IMAD.IADD R23, R9, 0x1, R13 ;  /* 0x0000000109171824 */ /* 0x000fe400078e020d */
[----:B-1----:R-:W-:-:S04]  /*08b0*/  @!P1 IMAD.WIDE.U32 R6, R2, R11, R6 ;  /* 0x0000000b02069225 */ /* 0x002fc800078e0006 */
[----:B------:R-:W-:Y:S01]  /*08c0*/  @!P1 IMAD.MOV.U32 R15, RZ, RZ, R6 ;  /* 0x000000ffff0f9224 */ /* 0x000fe200078e0006 */
[----:B------:R-:W-:-:S04]  /*08d0*/  @!P1 MOV R23, R7 ;  /* 0x0000000700179202 */ /* 0x000fc80000000f00 */
[----:B------:R0:W-:Y:S04]  /*08e0*/  STL [R1+0xc4], R15 ;  /* 0x0000c40f01007387 */ /* 0x0001e80000100800 */
[----:B------:R0:W-:Y:S01]  /*08f0*/  STL [R1+0xc0], R23 ;  /* 0x0000c01701007387 */ /* 0x0001e20000100800 */
[----:B------:R-:W-:Y:S05]  /*0900*/  @!P2 BRA `(.L_x_5) ;  /* 0x00000000000ca947 */ /* 0x000fea0003800000 */
[----:B------:R-:W-:Y:S01]  /*0910*/  UCGABAR_WAIT ;  /* 0x0000000000007dc7 */ /* 0x000fe20008000000 */
[----:B------:R-:W-:Y:S01]  /*0920*/  CCTL.IVALL ;  /* 0x00000000ff00798f */ /* 0x000fe20002000000 */
[----:B------:R-:W-:Y:S05]  /*0930*/  BRA `(.L_x_6) ;  /* 0x0000000000047947 */ /* 0x000fea0003800000 */
.L_x_5:
[----:B------:R-:W-:Y:S06]  /*0940*/  BAR.SYNC.DEFER_BLOCKING 0x0 ;  /* 0x0000000000007b1d */ /* 0x000fec0000010000 */
.L_x_6:
[----:B------:R-:W-:Y:S05]  /*0950*/  @!P3 BRA `(.L_x_7) ;  /* 0x0000024400f0b947 */ /* 0x000fea0003800000 */
[----:B------:R-:W-:-:S13]  /*0960*/  ISETP.GT.U32.AND P0, PT, R10, 0x1, PT ;  /* 0x000000010a00780c */ /* 0x000fda0003f04070 */
[----:B------:R-:W-:Y:S05]  /*0970*/  @P0 EXIT ;  /* 0x000000000000094d */ /* 0x000fea0003800000 */
[----:B------:R-:W-:Y:S01]  /*0980*/  IMAD.MOV.U32 R6, RZ, RZ, -0x1 ;  /* 0xffffffffff067424 */ /* 0x000fe200078e00ff */
[----:B------:R-:W-:Y:S01]  /*0990*/  ULDC.64 UR4, c[0x0][0x650] ;  /* 0x0001940000047ab9 */ /* 0x000fe20000000a00 */
[----:B------:R-:W-:Y:S01]  /*09a0*/  PRMT R0, RZ, 0x7610, R0 ;  /* 0x00007610ff007816 */ /* 0x000fe20000000000 */
[----:B------:R-:W-:Y:S01]  /*09b0*/  IMAD.MOV.U32 R18, RZ, RZ, -0x1 ;  /* 0xffffffffff127424 */ /* 0x000fe200078e00ff */
[----:B------:R-:W-:Y:S01]  /*09c0*/  ISETP.GE.U32.AND P0, PT, R15, UR4, PT ;  /* 0x000000040f007c0c */ /* 0x000fe2000bf06070 */
[----:B------:R1:W-:Y:S01]  /*09d0*/  STL [R1+0xbc], R6 ;  /* 0x0000bc0601007387 */ /* 0x0003e20000100800 */
[----:B------:R-:W-:Y:S02]  /*09e0*/  IMAD.MOV.U32 R19, RZ, RZ, -0x1 ;  /* 0xffffffffff137424 */ /* 0x000fe400078e00ff */
[----:B------:R-:W-:-:S13]  /*09f0*/  ISETP.GE.U32.AND.EX P0, PT, R23, UR5, PT, P0 ;  /* 0x0000000517007c0c */ /* 0x000fda000bf06100 */
[----:B-1----:R-:W-:Y:S05]  /*0a00*/  @P0 BRA `(.L_x_8) ;  /* 0x0000000400340947 */ /* 0x002fea0003800000 */
[----:B------:R-:W1:Y:S01]  /*0a10*/  LDC.64 R16, c[0x0][0x628] ;  /* 0x00018a00ff107b82 */ /* 0x000e620000000a00 */
[----:B------:R-:W-:Y:S01]  /*0a20*/  IMAD.MOV.U32 R6, RZ, RZ, R15 ;  /* 0x000000ffff067224 */ /* 0x000fe200078e000f */
[----:B------:R-:W-:-:S06]  /*0a30*/  MOV R7, R23 ;  /* 0x0000001700077202 */ /* 0x000fcc0000000f00 */
[----:B------:R-:W2:Y:S08]  /*0a40*/  LDC R0, c[0x0][0x630] ;  /* 0x00018c00ff007b82 */ /* 0x000eb00000000800 */
[----:B------:R-:W3:Y:S01]  /*0a50*/  LDC.64 R18, c[0x0][0x620] ;  /* 0x00018800ff127b82 */ /* 0x000ee20000000a00 */
[----:B-1----:R-:W-:-:S04]  /*0a60*/  ISETP.NE.U32.AND P0, PT, R16, RZ, PT ;  /* 0x000000ff1000720c */ /* 0x002fc80003f05070 */
[----:B------:R-:W-:-:S13]  /*0a70*/  ISETP.NE.AND.EX P0, PT, R17, RZ, PT, P0 ;  /* 0x000000ff1100720c */ /* 0x000fda0003f05300 */
[----:B--23--:R-:W-:Y:S05]  /*0a80*/  @!P0 BRA `(.L_x_9) ;  /* 0x0000000000288947 */ /* 0x00cfea0003800000 */
[----:B------:R-:W1:Y:S02]  /*0a90*/  LDC R11, c[0x0][0x634] ;  /* 0x00018d00ff0b7b82 */ /* 0x000e640000000800 */
[----:B-1----:R-:W-:-:S05]  /*0aa0*/  IADD3 R11, P0, R15, R11, RZ ;  /* 0x0000000b0f0b7210 */ /* 0x002fca0007f1e0ff */
[----:B------:R-:W-:-:S04]  /*0ab0*/  IMAD.X R13, RZ, RZ, R23, P0 ;  /* 0x000000ffff0d7224 */ /* 0x000fc800000e0617 */
[----:B------:R-:W-:-:S04]  /*0ac0*/  IMAD.WIDE.U32 R6, R13, R16, RZ ;  /* 0x000000100d067225 */ /* 0x000fc800078e00ff */
[----:B------:R-:W-:-:S04]  /*0ad0*/  IMAD.WIDE.U32 R8, P0, R11, R17, R6 ;  /* 0x000000110b087225 */ /* 0x000fc80007800006 */
[----:B------:R-:W-:-:S04]  /*0ae0*/  IMAD.WIDE.U32 R6, R11, R16, RZ ;  /* 0x000000100b067225 */ /* 0x000fc800078e00ff */
[----:B------:R-:W-:Y:S01]  /*0af0*/  IMAD.X R11, RZ, RZ, RZ, P0 ;  /* 0x000000ffff0b7224 */ /* 0x000fe200000e06ff */
[----:B------:R-:W-:Y:S01]  /*0b00*/  IADD3 RZ, P0, R7, R8, RZ ;  /* 0x0000000807ff7210 */ /* 0x000fe20007f1e0ff */
[----:B------:R-:W-:-:S04]  /*0b10*/  IMAD.MOV.U32 R10, RZ, RZ, R9 ;  /* 0x000000ffff0a7224 */ /* 0x000fc800078e0009 */
[----:B------:R-:W-:-:S08]  /*0b20*/  IMAD.WIDE.U32.X R6, R13, R17, R10, P0 ;  /* 0x000000110d067225 */ /* 0x000fd000000e040a */
.L_x_9:
[----:B------:R-:W1:Y:S01]  /*0b30*/  LDC.64 R20, c[0x0][0x640] ;  /* 0x00019000ff147b82 */ /* 0x000e620000000a00 */
[-CC-:B------:R-:W-:Y:S02]  /*0b40*/  SHF.R.U64 R22, R6, R0.reuse, R7.reuse ;  /* 0x0000000006167219 */ /* 0x180fe40000001207 */
[----:B------:R-:W-:Y:S02]  /*0b50*/  SHF.R.U32.HI R0, RZ, R0, R7 ;  /* 0x00000000ff007219 */ /* 0x000fe40000011607 */
[----:B------:R-:W-:Y:S02]  /*0b60*/  IADD3 R3, P0, RZ, -R22, RZ ;  /* 0x80000016ff037210 */ /* 0x000fe40007f1e0ff */
[----:B------:R-:W-:Y:S01]  /*0b70*/  MOV R6, R15 ;  /* 0x0000000f00067202 */ /* 0x000fe20000000f00 */
[----:B------:R-:W2:Y:S02]  /*0b80*/  LDC R8, c[0x0][0x618] ;  /* 0x00018600ff087b82 */ /* 0x000ea40000000800 */
[----:B------:R-:W-:-:S04]  /*0b90*/  IMAD.X R7, RZ, RZ, ~R0, P0 ;  /* 0x000000ffff077224 */ /* 0x000fc800000e0e00 */
[----:B------:R-:W-:Y:S02]  /*0ba0*/  IMAD R0, R7, R18, RZ ;  /* 0x0000001207007224 */ /* 0x000fe400078e02ff */
[----:B------:R-:W3:Y:S01]  /*0bb0*/  LDC R12, c[0x0][0x608] ;  /* 0x00018200ff0c7b82 */ /* 0x000ee20000000800 */
[----:B------:R-:W-:Y:S02]  /*0bc0*/  IMAD.MOV.U32 R7, RZ, RZ, R23 ;  /* 0x000000ffff077224 */ /* 0x000fe400078e0017 */
[----:B0-----:R-:W-:Y:S02]  /*0bd0*/  IMAD R23, R5, R14, R2 ;  /* 0x0000000e05177224 */ /* 0x001fe400078e0202 */
[----:B------:R-:W-:-:S03]  /*0be0*/  IMAD.WIDE.U32 R6, R3, R18, R6 ;  /* 0x0000001203067225 */ /* 0x000fc600078e0006 */
[----:B------:R-:W0:Y:S01]  /*0bf0*/  LDC R16, c[0x0][0x658] ;  /* 0x00019600ff107b82 */ /* 0x000e220000000800 */
[----:B------:R-:W-:Y:S01]  /*0c00*/  IMAD R3, R3, R19, R0 ;  /* 0x0000001303037224 */ /* 0x000fe200078e0200 */
[----:B-1----:R-:W-:Y:S01]  /*0c10*/  ISETP.NE.U32.AND P0, PT, R20, RZ, PT ;  /* 0x000000ff1400720c */ /* 0x002fe20003f05070 */
[----:B------:R-:W-:Y:S02]  /*0c20*/  IMAD.MOV.U32 R19, RZ, RZ, 0x1 ;  /* 0x00000001ff137424 */ /* 0x000fe400078e00ff */
[----:B------:R-:W-:Y:S01]  /*0c30*/  IMAD.IADD R3, R7, 0x1, R3 ;  /* 0x0000000107037824 */ /* 0x000fe200078e0203 */
[----:B------:R-:W-:Y:S01]  /*0c40*/  ISETP.NE.AND.EX P0, PT, R21, RZ, PT, P0 ;  /* 0x000000ff1500720c */ /* 0x000fe20003f05300 */
[----:B------:R-:W-:Y:S01]  /*0c50*/  IMAD.MOV.U32 R7, RZ, RZ, -0x1 ;  /* 0xffffffffff077424 */ /* 0x000fe200078e00ff */
[----:B------:R-:W1:Y:S02]  /*0c60*/  LDC R13, c[0x0][0x600] ;  /* 0x00018000ff0d7b82 */ /* 0x000e640000000800 */
[----:B--2---:R-:W-:-:S02]  /*0c70*/  SHF.R.U64 R10, R6, R8, R3 ;  /* 0x00000008060a7219 */ /* 0x004fc40000001203 */
[----:B------:R-:W-:-:S04]  /*0c80*/  SHF.R.U32.HI R3, RZ, R8, R3 ;  /* 0x00000008ff037219 */ /* 0x000fc80000011603 */
[----:B------:R-:W2:Y:S01]  /*0c90*/  LDC R15, c[0x0][0x648] ;  /* 0x00019200ff0f7b82 */ /* 0x000ea20000000800 */
[-CC-:B---3--:R-:W-:Y:S02]  /*0ca0*/  SHF.R.U64 R24, R10, R12.reuse, R3.reuse ;  /* 0x0000000c0a187219 */ /* 0x188fe40000001203 */
[----:B------:R-:W-:-:S05]  /*0cb0*/  SHF.R.U32.HI R3, RZ, R12, R3 ;  /* 0x0000000cff037219 */ /* 0x000fca0000011603 */
[----:B------:R-:W3:Y:S01]  /*0cc0*/  LDC R17, c[0x0][0x638] ;  /* 0x00018e00ff117b82 */ /* 0x000ee20000000800 */
[-C--:B0-----:R-:W-:Y:S02]  /*0cd0*/  SHF.L.U32 R0, R7, R16.reuse, RZ ;  /* 0x0000001007007219 */ /* 0x081fe400000006ff */
[-CC-:B------:R-:W-:Y:S02]  /*0ce0*/  SHF.R.U64 R12, R24, R16.reuse, R3.reuse ;  /* 0x00000010180c7219 */ /* 0x180fe40000001203 */
[----:B------:R-:W-:Y:S02]  /*0cf0*/  SHF.R.U32.HI R3, RZ, R16, R3 ;  /* 0x00000010ff037219 */ /* 0x000fe40000011603 */
[----:B------:R-:W-:Y:S01]  /*0d00*/  LOP3.LUT R5, RZ, R0, RZ, 0x33, !PT ;  /* 0x00000000ff057212 */ /* 0x000fe200078e33ff */
[----:B------:R-:W0:Y:S01]  /*0d10*/  LDC R18, c[0x0][0x610] ;  /* 0x00018400ff127b82 */ /* 0x000e220000000800 */
[----:B------:R-:W-:Y:S01]  /*0d20*/  MOV R2, R12 ;  /* 0x0000000c00027202 */ /* 0x000fe20000000f00 */
[----:B------:R-:W-:Y:S06]  /*0d30*/  @!P0 BRA `(.L_x_10) ;  /* 0x0000000000288947 */ /* 0x000fec0003800000 */
[----:B------:R-:W4:Y:S02]  /*0d40*/  LDC R9, c[0x0][0x64c] ;  /* 0x00019300ff097b82 */ /* 0x000f240000000800 */
[----:B----4-:R-:W-:-:S05]  /*0d50*/  IADD3 R9, P0, R12, R9, RZ ;  /* 0x000000090c097210 */ /* 0x010fca0007f1e0ff */
        /* <DEDUP_REMOVED lines=8> */
.L_x_10:
[----:B------:R4:W-:Y:S01]  /*0de0*/  STL [R1+0xbc], R22 ;  /* 0x0000bc1601007387 */ /* 0x0009e20000100800 */
[----:B--2---:R-:W-:Y:S01]  /*0df0*/  SHF.R.U64 R2, R2, R15, R3 ;  /* 0x0000000f02027219 */ /* 0x004fe20000001203 */
[----:B-1----:R-:W-:Y:S01]  /*0e00*/  VIADD R3, R13, 0xffffffff ;  /* 0xffffffff0d037836 */ /* 0x002fe20000000000 */
[----:B------:R-:W-:Y:S02]  /*0e10*/  SHF.L.U32 R0, R19, R16, RZ ;  /* 0x0000001013007219 */ /* 0x000fe400000006ff */
[----:B------:R-:W-:Y:S02]  /*0e20*/  LOP3.LUT R5, R24, R5, RZ, 0xc0, !PT ;  /* 0x0000000518057212 */ /* 0x000fe400078ec0ff */
[----:B------:R-:W-:Y:S02]  /*0e30*/  IADD3 R6, -R2, RZ, RZ ;  /* 0x000000ff02067210 */ /* 0x000fe40007ffe1ff */
[----:B------:R-:W-:Y:S01]  /*0e40*/  SEL R4, R4, R23, !P1 ;  /* 0x0000001704047207 */ /* 0x000fe20004800000 */
[----:B------:R-:W-:Y:S01]  /*0e50*/  IMAD R5, R0, R2, R5 ;  /* 0x0000000200057224 */ /* 0x000fe200078e0205 */
[----:B------:R-:W-:Y:S01]  /*0e60*/  LOP3.LUT R3, R10, R3, RZ, 0xc0, !PT ;  /* 0x000000030a037212 */ /* 0x000fe200078ec0ff */
[----:B---3--:R-:W-:-:S02]  /*0e70*/  IMAD R0, R6, R17, R12 ;  /* 0x0000001106007224 */ /* 0x008fc400078e020c */
[----:B0-----:R-:W-:Y:S02]  /*0e80*/  IMAD R4, R5, R18, R4 ;  /* 0x0000001205047224 */ /* 0x001fe400078e0204 */
[----:B------:R-:W-:Y:S02]  /*0e90*/  IMAD.MOV.U32 R2, RZ, RZ, 0x1 ;  /* 0x00000001ff027424 */ /* 0x000fe400078e00ff */
[----:B------:R-:W-:-:S03]  /*0ea0*/  IMAD R3, R0, R13, R3 ;  /* 0x0000000d00037224 */ /* 0x000fc600078e0203 */
[----:B------:R-:W-:Y:S02]  /*0eb0*/  PRMT R0, R2, 0x7610, R0 ;  /* 0x0000761002007816 */ /* 0x000fe40000000000 */
[----:B------:R-:W-:Y:S02]  /*0ec0*/  SEL R19, R3, R4, !P1 ;  /* 0x0000000403137207 */ /* 0x000fe40004800000 */
[----:B----4-:R-:W-:-:S07]  /*0ed0*/  SEL R18, R4, R3, !P1 ;  /* 0x0000000304127207 */ /* 0x010fce0004800000 */
.L_x_8:
[----:B------:R-:W-:-:S08]  /*0ee0*/  NOP ;  /* 0x0000000000007918 */ /* 0x000fd00000000000 */
[----:B------:R-:W1:Y:S02]  /*0ef0*/  USETMAXREG.TRY_ALLOC.CTAPOOL UP0, 0xe8 ;  /* 0x000000e8000079c8 */ /* 0x000e640008000600 */
[----:B-1----:R-:W-:-:S13]  /*0f00*/  PLOP3.LUT P0, PT, PT, PT, UP0, 0x80, 0x0 ;  /* 0x000000000000781c */ /* 0x002fda0003f0f008 */
[----:B------:R-:W-:Y:S05]  /*0f10*/  @!P0 BRA `(.L_x_8) ;  /* 0xfffffffc00f08947 */ /* 0x000fea000383ffff */
[----:B------:R-:W-:Y:S02]  /*0f20*/  ULDC.64 UR4, c[0x0][0x598] ;  /* 0x0001660000047ab9 */ /* 0x000fe40000000a00 */
[----:B------:R-:W-:-:S04]  /*0f30*/  ISETP.NE.U32.AND P0, PT, RZ, UR4, PT ;  /* 0x00000004ff007c0c */ /* 0x000fc8000bf05070 */
[----:B------:R-:W-:-:S13]  /*0f40*/  ISETP.NE.AND.EX P0, PT, RZ, UR5, PT, P0 ;  /* 0x00000005ff007c0c */ /* 0x000fda000bf05300 */
[----:B------:R-:W-:Y:S05]  /*0f50*/  @!P0 BRA `(.L_x_11) ;  /* 0x0000000000248947 */ /* 0x000fea0003800000 */
[----:B------:R-:W1:Y:S01]  /*0f60*/  LDC.64 R2, c[0x0][0x598] ;  /* 0x00016600ff027b82 */ /* 0x000e620000000a00 */
[----:B------:R-:W-:Y:S02]  /*0f70*/  ULDC.64 UR4, c[0x0][0x208] ;  /* 0x0000820000047ab9 */ /* 0x000fe40000000a00 */
[----:B-1----:R-:W2:Y:S02]  /*0f80*/  LDG.E.64 R2, desc[UR4][R2.64] ;  /* 0x0000000402027981 */ /* 0x002ea4000c1e1b00 */
[----:B--2---:R-:W-:-:S04]  /*0f90*/  ISETP.NE.U32.AND P0, PT, R2, RZ, PT ;  /* 0x000000ff0200720c */ /* 0x004fc80003f05070 */
[----:B------:R-:W-:-:S13]  /*0fa0*/  ISETP.NE.AND.EX P0, PT, R3, RZ, PT, P0 ;  /* 0x000000ff0300720c */ /* 0x000fda0003f05300 */
[----:B------:R-:W-:Y:S05]  /*0fb0*/  @!P0 BRA `(.L_x_11) ;  /* 0x00000000000c8947 */ /* 0x000fea0003800000 */
[----:B------:R-:W-:Y:S02]  /*0fc0*/  ULDC.64 UR4, c[0x0][0x208] ;  /* 0x0000820000047ab9 */ /* 0x000fe40000000a00 */
[----:B------:R1:W5:Y:S01]  /*0fd0*/  LD.E R2, desc[UR4][R2.64] ;  /* 0x0000000402027980 */ /* 0x000362000c101900 */
[----:B------:R-:W-:Y:S05]  /*0fe0*/  BRA `(.L_x_12) ;  /* 0x0000000000287947 */ /* 0x000fea0003800000 */
.L_x_11:
[----:B------:R-:W-:Y:S02]  /*0ff0*/  ULDC.64 UR4, c[0x0][0x588] ;  /* 0x0001620000047ab9 */ /* 0x000fe40000000a00 */
[----:B------:R-:W-:-:S04]  /*1000*/  ISETP.NE.U32.AND P0, PT, RZ, UR4, PT ;  /* 0x00000004ff007c0c */ /* 0x000fc8000bf05070 */
[----:B------:R-:W-:-:S13]  /*1010*/  ISETP.NE.AND.EX P0, PT, RZ, UR5, PT, P0 ;  /* 0x00000005ff007c0c */ /* 0x000fda000bf05300 */
[----:B------:R-:W-:Y:S05]  /*1020*/  @!P0 BRA `(.L_x_13) ;  /* 0x0000000000108947 */ /* 0x000fea0003800000 */
[----:B------:R-:W1:Y:S01]  /*1030*/  LDC.64 R2, c[0x0][0x588] ;  /* 0x00016200ff027b82 */ /* 0x000e620000000a00 */
[----:B------:R-:W-:Y:S02]  /*1040*/  ULDC.64 UR4, c[0x0][0x208] ;  /* 0x0000820000047ab9 */ /* 0x000fe40000000a00 */
[----:B-1----:R2:W5:Y:S01]  /*1050*/  LDG.E R2, desc[UR4][R2.64] ;  /* 0x0000000402027981 */ /* 0x002562000c1e1900 */
[----:B------:R-:W-:Y:S05]  /*1060*/  BRA `(.L_x_12) ;  /* 0x0000000000087947 */ /* 0x000fea0003800000 */
.L_x_13:
[----:B------:R-:W-:Y:S02]  /*1070*/  ULDC UR4, c[0x0][0x580] ;  /* 0x0001600000047ab9 */ /* 0x000fe40000000800 */
[----:B------:R-:W-:-:S07]  /*1080*/  IMAD.U32 R2, RZ, RZ, UR4 ;  /* 0x00000004ff027e24 */ /* 0x000fce000f8e00ff */
.L_x_12:
[----:B------:R-:W-:Y:S02]  /*1090*/  ULDC.64 UR4, c[0x0][0x5a0] ;  /* 0x0001680000047ab9 */ /* 0x000fe40000000a00 */
[----:B------:R-:W-:-:S04]  /*10a0*/  ISETP.NE.U32.AND P0, PT, RZ, UR4, PT ;  /* 0x00000004ff007c0c */ /* 0x000fc8000bf05070 */
[----:B------:R-:W-:-:S13]  /*10b0*/  ISETP.NE.AND.EX P0, PT, RZ, UR5, PT, P0 ;  /* 0x00000005ff007c0c */ /* 0x000fda000bf05300 */
[----:B------:R-:W-:Y:S05]  /*10c0*/  @!P0 BRA `(.L_x_14) ;  /* 0x0000000000248947 */ /* 0x000fea0003800000 */
[----:B------:R-:W3:Y:S01]  /*10d0*/  LDC.64 R4, c[0x0][0x5a0] ;  /* 0x00016800ff047b82 */ /* 0x000ee20000000a00 */
[----:B------:R-:W-:Y:S02]  /*10e0*/  ULDC.64 UR4, c[0x0][0x208] ;  /* 0x0000820000047ab9 */ /* 0x000fe40000000a00 */
[----:B---3--:R-:W3:Y:S02]  /*10f0*/  LDG.E.64 R4, desc[UR4][R4.64] ;  /* 0x0000000404047981 */ /* 0x008ee4000c1e1b00 */
[----:B---3--:R-:W-:-:S04]  /*1100*/  ISETP.NE.U32.AND P0, PT, R4, RZ, PT ;  /* 0x000000ff0400720c */ /* 0x008fc80003f05070 */
[----:B------:R-:W-:-:S13]  /*1110*/  ISETP.NE.AND.EX P0, PT, R5, RZ, PT, P0 ;  /* 0x000000ff0500720c */ /* 0x000fda0003f05300 */
[----:B------:R-:W-:Y:S05]  /*1120*/  @!P0 BRA `(.L_x_14) ;  /* 0x00000000000c8947 */ /* 0x000fea0003800000 */
[----:B------:R-:W-:Y:S02]  /*1130*/  ULDC.64 UR4, c[0x0][0x208] ;  /* 0x0000820000047ab9 */ /* 0x000fe40000000a00 */
[----:B------:R3:W5:Y:S01]  /*1140*/  LD.E R16, desc[UR4][R4.64] ;  /* 0x0000000404107980 */ /* 0x000762000c101900 */
[----:B------:R-:W-:Y:S05]  /*1150*/  BRA `(.L_x_15) ;  /* 0x0000000000287947 */ /* 0x000fea0003800000 */
.L_x_14:
[----:B------:R-:W-:Y:S02]  /*1160*/  ULDC.64 UR4, c[0x0][0x590] ;  /* 0x0001640000047ab9 */ /* 0x000fe40000000a00 */
[----:B------:R-:W-:-:S04]  /*1170*/  ISETP.NE.U32.AND P0, PT, RZ, UR4, PT ;  /* 0x00000004ff007c0c */ /* 0x000fc8000bf05070 */
[----:B------:R-:W-:-:S13]  /*1180*/  ISETP.NE.AND.EX P0, PT, RZ, UR5, PT, P0 ;  /* 0x00000005ff007c0c */ /* 0x000fda000bf05300 */
[----:B------:R-:W-:Y:S05]  /*1190*/  @!P0 BRA `(.L_x_16) ;  /* 0x0000000000108947 */ /* 0x000fea0003800000 */
[----:B------:R-:W3:Y:S01]  /*11a0*/  LDC.64 R16, c[0x0][0x590] ;  /* 0x00016400ff107b82 */ /* 0x000ee20000000a00 */
[----:B------:R-:W-:Y:S02]  /*11b0*/  ULDC.64 UR4, c[0x0][0x208] ;  /* 0x0000820000047ab9 */ /* 0x000fe40000000a00 */
[----:B---3--:R4:W5:Y:S01]  /*11c0*/  LDG.E R16, desc[UR4][R16.64] ;  /* 0x0000000410107981 */ /* 0x008962000c1e1900 */
[----:B------:R-:W-:Y:S05]  /*11d0*/  BRA `(.L_x_15) ;  /* 0x0000000000087947 */ /* 0x000fea0003800000 */
.L_x_16:
[----:B------:R-:W-:Y:S02]  /*11e0*/  ULDC UR4, c[0x0][0x584] ;  /* 0x0001610000047ab9 */ /* 0x000fe40000000800 */
[----:B------:R-:W-:-:S07]  /*11f0*/  IMAD.U32 R16, RZ, RZ, UR4 ;  /* 0x00000004ff107e24 */ /* 0x000fce000f8e00ff */
.L_x_15:
[----:B------:R-:W-:-:S13]  /*1200*/  LOP3.LUT P0, RZ, R0, 0xff, RZ, 0xc0, !PT ;  /* 0x000000ff00ff7812 */ /* 0x000fda000780c0ff */
[----:B------:R-:W-:Y:S05]  /*1210*/  @!P0 EXIT ;  /* 0x000000000000894d */ /* 0x000fea0003800000 */
[----:B------:R-:W-:Y:S02]  /*1220*/  ULDC UR4, c[0x0][0x28c] ;  /* 0x0000a30000047ab9 */ /* 0x000fe40000000800 */
[----:B------:R-:W-:-:S04]  /*1230*/  UIADD3 UR4, UR4, 0x7f, URZ ;  /* 0x0000007f04047890 */ /* 0x000fc8000fffe03f */
[----:B------:R-:W-:-:S04]  /*1240*/  USHF.R.S32.HI UR5, URZ, 0x1f, UR4 ;  /* 0x0000001f3f057899 */ /* 0x000fc80008011404 */
[----:B------:R-:W-:-:S03]  /*1250*/  ULEA.HI UR5, UR5, UR4, URZ, 0x7 ;  /* 0x0000000405057291 */ /* 0x000fc6000f8f383f */
[----:B------:R-:W-:Y:S01]  /*1260*/  UMOV UR4, URZ ;  /* 0x0000003f00047c82 */ /* 0x000fe20008000000 */
[----:B------:R-:W-:Y:S01]  /*1270*/  USHF.R.S32.HI UR6, URZ, 0x7, UR5 ;  /* 0x000000073f067899 */ /* 0x000fe20008011405 */
[----:B-12---:R-:W-:Y:S02]  /*1280*/  MOV R3, UR4 ;  /* 0x0000000400037c02 */ /* 0x006fe40008000f00 */
[----:B------:R-:W-:Y:S02]  /*1290*/  UMOV UR5, URZ ;  /* 0x0000003f00057c82 */ /* 0x000fe40008000000 */
[----:B------:R-:W-:Y:S02]  /*12a0*/  IMAD.U32 R0, RZ, RZ, UR5 ;  /* 0x00000005ff007e24 */ /* 0x000fe4000f8e00ff */
[----:B---3--:R-:W-:-:S05]  /*12b0*/  IMAD.U32 R4, RZ, RZ, UR6 ;  /* 0x00000006ff047e24 */ /* 0x008fca000f8e00ff */
[----:B------:R1:W-:Y:S04]  /*12c0*/  STL [R1+0xe0], R4 ;  /* 0x0000e00401007387 */ /* 0x0003e80000100800 */
[----:B------:R1:W-:Y:S04]  /*12d0*/  STL [R1+0xd4], R0 ;  /* 0x0000d40001007387 */ /* 0x0003e80000100800 */
[----:B------:R1:W-:Y:S02]  /*12e0*/  STL [R1+0xcc], R3 ;  /* 0x0000cc0301007387 */ /* 0x0003e40000100800 */
.L_x_512:
[----:B-1----:R-:W1:Y:S01]  /*12f0*/  S2R R0, SR_TID.X ;  /* 0x0000000000007919 */ /* 0x002e620000002100 */
[----:B--2---:R-:W2:Y:S01]  /*1300*/  S2UR UR7, SR_CgaCtaId ;  /* 0x00000000000779c3 */ /* 0x004ea20000008800 */
[----:B------:R-:W-:Y:S02]  /*1310*/  UMOV UR6, 0x400 ;  /* 0x0000040000067882 */ /* 0x000fe40000000000 */
[----:B--2---:R-:W-:-:S06]  /*1320*/  ULEA UR8, UR7, UR6, 0x18 ;  /* 0x0000000607087291 */ /* 0x004fcc000f8ec03f */
[----:B----4-:R-:W-:Y:S01]  /*1330*/  IMAD.U32 R17, RZ, RZ, UR8 ;  /* 0x00000008ff117e24 */ /* 0x010fe2000f8e00ff */
[----:B-1----:R-:W-:-:S04]  /*1340*/  LOP3.LUT R0, R0, 0x80, RZ, 0xc0, !PT ;  /* 0x0000008000007812 */ /* 0x002fc800078ec0ff */
[----:B------:R-:W-:-:S06]  /*1350*/  SHF.R.U32.HI R0, RZ, 0x7, R0 ;  /* 0x00000007ff007819 */ /* 0x000fcc0000011600 */
[----:B------:R-:W1:Y:S02]  /*1360*/  SHFL.IDX PT, R0, R0, RZ, 0x1f ;  /* 0x00001fff00007589 */ /* 0x000e6400000e0000 */
[----:B-1----:R-:W-:-:S13]  /*1370*/  R2UR UR4, R0 ;  /* 0x00000000000472ca */ /* 0x002fda00000e0000 */
[----:B------:R-:W-:-:S04]  /*1380*/  ULEA.HI UR5, UR4, UR4, URZ, 0x1 ;  /* 0x0000000404057291 */ /* 0x000fc8000f8f083f */
[----:B------:R-:W-:-:S04]  /*1390*/  ULOP3.LUT UR5, UR5, 0x7fffe, URZ, 0xc0, !UPT ;  /* 0x0007fffe05057892 */ /* 0x000fc8000f8ec03f */
[----:B------:R-:W-:-:S03]  /*13a0*/  UIADD3 UR5, UR4, -UR5, URZ ;  /* 0x8000000504057290 */ /* 0x000fc6000fffe03f */
[----:B------:R-:W-:Y:S01]  /*13b0*/  ULDC UR4, c[0x0][0x28c] ;  /* 0x0000a30000047ab9 */ /* 0x000fe20000000800 */
[----:B------:R-:W-:Y:S01]  /*13c0*/  ULEA UR5, UR5, UR8, 0xd ;  /* 0x0000000805057291 */ /* 0x000fe2000f8e683f */
[----:B------:R-:W-:-:S03]  /*13d0*/  ISETP.LT.AND P0, PT, RZ, UR4, PT ;  /* 0x00000004ff007c0c */ /* 0x000fc6000bf01270 */
[----:B------:R-:W-:-:S04]  /*13e0*/  UIADD3 UR5, UR5, 0x100, URZ ;  /* 0x0000010005057890 */ /* 0x000fc8000fffe03f */
[----:B------:R-:W-:-:S04]  /*13f0*/  USHF.R.U32.HI UR5, URZ, 0x4, UR5 ;  /* 0x000000043f057899 */ /* 0x000fc80008011605 */
[----:B------:R-:W-:Y:S02]  /*1400*/  ULOP3.LUT UR36, UR5, 0x3fff, URZ, 0xc0, !UPT ;  /* 0x00003fff05247892 */ /* 0x000fe4000f8ec03f */
[----:B0-----:R-:W-:Y:S10]  /*1410*/  @P0 BRA `(.L_x_17) ;  /* 0x0000000000400947 */ /* 0x001ff40003800000 */
[----:B------:R-:W-:Y:S01]  /*1420*/  MOV R0, 0x0 ;  /* 0x0000000000007802 */ /* 0x000fe20000000f00 */
[----:B------:R-:W-:Y:S01]  /*1430*/  ULDC.64 UR4, c[0x4][0x68] ;  /* 0x01001a0000047ab9 */ /* 0x000fe20000000a00 */
[----:B------:R-:W-:Y:S01]  /*1440*/  ULDC.64 UR6, c[0x4][0x8] ;  /* 0x0100020000067ab9 */ /* 0x000fe20000000a00 */
[----:B------:R-:W-:Y:S01]  /*1450*/  IMAD.U32 R4, RZ, RZ, UR4 ;  /* 0x00000004ff047e24 */ /* 0x000fe2000f8e00ff */
[----:B0-----:R0:W1:Y:S01]  /*1460*/  LDC.64 R14, c[0x4][R0] ;  /* 0x01000000000e7b82 */ /* 0x0010620000000a00 */
[----:B------:R-:W-:Y:S01]  /*1470*/  IMAD.U32 R5, RZ, RZ, UR5 ;  /* 0x00000005ff057e24 */ /* 0x000fe2000f8e00ff */
[----:B------:R-:W-:Y:S01]  /*1480*/  ULDC.64 UR4, c[0x4][0x70] ;  /* 0x01001c0000047ab9 */ /* 0x000fe20000000a00 */
[----:B------:R-:W-:Y:S01]  /*1490*/  IMAD.U32 R10, RZ, RZ, UR6 ;  /* 0x00000006ff0a7e24 */ /* 0x000fe2000f8e00ff */
[----:B------:R-:W-:Y:S01]  /*14a0*/  MOV R6, UR4 ;  /* 0x0000000400067c02 */ /* 0x000fe20008000f00 */
[----:B------:R-:W-:Y:S01]  /*14b0*/  IMAD.U32 R7, RZ, RZ, UR5 ;  /* 0x00000005ff077e24 */ /* 0x000fe2000f8e00ff */
[----:B------:R-:W-:Y:S01]  /*14c0*/  MOV R12, 0x1 ;  /* 0x00000001000c7802 */ /* 0x000fe20000000f00 */
[----:B------:R-:W-:-:S02]  /*14d0*/  IMAD.U32 R11, RZ, RZ, UR7 ;  /* 0x00000007ff0b7e24 */ /* 0x000fc4000f8e00ff */
[----:B------:R-:W-:Y:S02]  /*14e0*/  IMAD.MOV.U32 R8, RZ, RZ, 0x1e1 ;  /* 0x000001e1ff087424 */ /* 0x000fe400078e00ff */
[----:B0-----:R-:W-:-:S07]  /*14f0*/  IMAD.MOV.U32 R13, RZ, RZ, RZ ;  /* 0x000000ffff0d7224 */ /* 0x001fce00078e00ff */
[----:B------:R-:W-:-:S07]  /*1500*/  LEPC R20, `(.L_x_17) ;  /* 0x000000001014794e */ /* 0x000fce0000000000 */
[----:B-1---5:R-:W-:Y:S05]  /*1510*/  CALL.ABS.NOINC R14 ;  /* 0x000000000e007343 */ /* 0x022fea0003c00000 */
.L_x_17:
[----:B------:R-:W2:Y:S02]  /*1520*/  LDL R20, [R1+0xb8] ;  /* 0x0000b80001147983 */ /* 0x000ea40000100800 */
[----:B--2---:R-:W-:-:S04]  /*1530*/  LOP3.LUT R0, R20, 0x1, RZ, 0xfc, !PT ;  /* 0x0000000114007812 */ /* 0x004fc800078efcff */
[----:B------:R-:W-:-:S13]  /*1540*/  ISETP.NE.AND P0, PT, R0, 0x3, PT ;  /* 0x000000030000780c */ /* 0x000fda0003f05270 */
[----:B------:R-:W-:Y:S05]  /*1550*/  @!P0 BRA `(.L_x_18) ;  /* 0x0000000000048947 */ /* 0x000fea0003800000 */
[----:B------:R-:W-:Y:S01]  /*1560*/  BPT.TRAP 0x1 ;  /* 0x000000040000795c */ /* 0x000fe20000300000 */
.L_x_18:
[----:B------:R-:W2:Y:S04]  /*1570*/  LDL R3, [R1+0xcc] ;  /* 0x0000cc0001037983 */ /* 0x000ea80000100800 */
[----:B------:R-:W3:Y:S01]  /*1580*/  LDL R0, [R1+0xd4] ;  /* 0x0000d40001007983 */ /* 0x000ee20000100800 */
[----:B------:R-:W-:Y:S02]  /*1590*/  R2UR UR4, R17 ;  /* 0x00000000110472ca */ /* 0x000fe400000e0000 */
[----:B--2---:R-:W-:Y:S02]  /*15a0*/  R2UR UR6, R3 ;  /* 0x00000000030672ca */ /* 0x004fe400000e0000 */
[----:B---3--:R-:W-:-:S11]  /*15b0*/  R2UR UR5, R0 ;  /* 0x00000000000572ca */ /* 0x008fd600000e0000 */
[----:B------:R-:W-:Y:S02]  /*15c0*/  IMAD.U32 R3, RZ, RZ, UR6 ;  /* 0x00000006ff037e24 */ /* 0x000fe4000f8e00ff */
[----:B------:R-:W-:-:S03]  /*15d0*/  IMAD.U32 R0, RZ, RZ, UR5 ;  /* 0x00000005ff007e24 */ /* 0x000fc6000f8e00ff */
[----:B------:R-:W-:Y:S02]  /*15e0*/  LEA R3, R3, UR4, 0x3 ;  /* 0x0000000403037c11 */ /* 0x000fe4000f8e18ff */
[----:B------:R-:W-:-:S04]  /*15f0*/  SHF.L.U32 R0, R0, 0x1f, RZ ;  /* 0x0000001f00007819 */ /* 0x000fc800000006ff */
[----:B------:R1:W2:Y:S01]  /*1600*/  SYNCS.PHASECHK.TRANS64.TRYWAIT P1, [R3+URZ], R0 ;  /* 0x00000000030075a7 */ /* 0x0002a2000802017f */
[----:B------:R-:W-:Y:S05]  /*1610*/  @!P0 BRA `(.L_x_19) ;  /* 0x0000000000048947 */ /* 0x000fea0003800000 */
[----:B------:R-:W-:Y:S01]  /*1620*/  BPT.TRAP 0x1 ;  /* 0x000000040000795c */ /* 0x000fe20000300000 */
.L_x_19:
[----:B--2---:R-:W-:Y:S05]  /*1630*/  @P1 BRA `(.L_x_20) ;  /* 0x0000000000081947 */ /* 0x004fea0003800000 */
[----:B------:R-:W2:Y:S02]  /*1640*/  SYNCS.PHASECHK.TRANS64.TRYWAIT P1, [R3+URZ], R0 ;  /* 0x00000000030075a7 */ /* 0x000ea4000802017f */
[----:B--2---:R-:W-:Y:S05]  /*1650*/  @!P1 BRA `(.L_x_21) ;  /* 0x0000025000389947 */ /* 0x004fea0003800000 */
.L_x_20:
[----:B------:R-:W3:Y:S02]  /*1660*/  LDL R4, [R1+0xe0] ;  /* 0x0000e00001047983 */ /* 0x000ee40000100800 */
[----:B---3--:R-:W-:-:S13]  /*1670*/  R2UR UR5, R4 ;  /* 0x00000000040572ca */ /* 0x008fda00000e0000 */
[----:B------:R-:W-:-:S04]  /*1680*/  UISETP.LT.AND UP0, UPT, UR5, 0x1, UPT ;  /* 0x000000010500788c */ /* 0x000fc8000bf01270 */
[----:B------:R-:W-:-:S06]  /*1690*/  USEL UR4, UR5, 0x1, UP0 ;  /* 0x0000000105047887 */ /* 0x000fcc0008000000 */
[----:B------:R-:W-:-:S05]  /*16a0*/  IMAD.U32 R8, RZ, RZ, UR4 ;  /* 0x00000004ff087e24 */ /* 0x000fca000f8e00ff */
[----:B------:R-:W-:Y:S01]  /*16b0*/  IADD3 R8, -R8, UR5, RZ ;  /* 0x0000000508087c10 */ /* 0x000fe2000fffe1ff */
[----:B------:R-:W-:Y:S05]  /*16c0*/  WARPSYNC.ALL ;  /* 0x0000000000007948 */ /* 0x000fea0003800000 */
[----:B------:R-:W-:Y:S01]  /*16d0*/  ISETP.GE.AND P1, PT, R8, 0x1, PT ;  /* 0x000000010800780c */ /* 0x000fe20003f26270 */
[----:B------:R3:W-:Y:S04]  /*16e0*/  STL [R1+0x1bc], R8 ;  /* 0x0001bc0801007387 */ /* 0x0007e80000100800 */
[----:B-----5:R-:W-:Y:S04]  /*16f0*/  STL [R1+0x1b8], R2 ;  /* 0x0001b80201007387 */ /* 0x020fe80000100800 */
[----:B0-----:R-:W4:Y:S01]  /*1700*/  LDL R15, [R1+0xcc] ;  /* 0x0000cc00010f7983 */ /* 0x001f220000100800 */
[----:B------:R-:W-:Y:S01]  /*1710*/  R2UR UR4, R17 ;  /* 0x00000000110472ca */ /* 0x000fe200000e0000 */
[----:B------:R-:W-:Y:S01]  /*1720*/  ULOP3.LUT UR5, UR36, 0x10000, URZ, 0xfc, !UPT ;  /* 0x0001000024057892 */ /* 0x000fe2000f8efc3f */
[----:B------:R-:W-:Y:S01]  /*1730*/  WARPGROUP.ARRIVE ;  /* 0x00000000000079c5 */ /* 0x000fe20000000000 */
[----:B------:R-:W-:Y:S01]  /*1740*/  UMOV UR37, 0x40000040 ;  /* 0x4000004000257882 */ /* 0x000fe20000000000 */
[----:B------:R-:W-:Y:S01]  /*1750*/  UMOV UR39, 0x40000040 ;  /* 0x4000004000277882 */ /* 0x000fe20000000000 */
[----:B------:R-:W-:Y:S01]  /*1760*/  STL.64 [R1+0x1b0], R18 ;  /* 0x0001b01201007387 */ /* 0x000fe20000100a00 */
[----:B------:R-:W-:Y:S01]  /*1770*/  UMOV UR13, UR37 ;  /* 0x00000025000d7c82 */ /* 0x000fe20008000000 */
[----:B------:R-:W-:Y:S01]  /*1780*/  MOV R6, UR5 ;  /* 0x0000000500067c02 */ /* 0x000fe20008000f00 */
[----:B------:R-:W-:Y:S01]  /*1790*/  UMOV UR15, 0x40000040 ;  /* 0x40000040000f7882 */ /* 0x000fe20000000000 */
[----:B------:R-:W-:Y:S01]  /*17a0*/  STL.64 [R1+0x1a8], R16 ;  /* 0x0001a81001007387 */ /* 0x000fe20000100a00 */
[----:B------:R-:W-:Y:S01]  /*17b0*/  UMOV UR17, UR37 ;  /* 0x0000002500117c82 */ /* 0x000fe20008000000 */
[----:B------:R-:W-:Y:S01]  /*17c0*/  UMOV UR19, 0x40000040 ;  /* 0x4000004000137882 */ /* 0x000fe20000000000 */
[----:B------:R-:W-:Y:S01]  /*17d0*/  UMOV UR33, UR37 ;  /* 0x0000002500217c82 */ /* 0x000fe20008000000 */
[----:B------:R-:W-:Y:S01]  /*17e0*/  UIADD3 UR4, UR4, 0x18100, URZ ;  /* 0x0001810004047890 */ /* 0x000fe2000fffe03f */
[----:B------:R-:W-:Y:S01]  /*17f0*/  UMOV UR35, 0x40000040 ;  /* 0x4000004000237882 */ /* 0x000fe20000000000 */
[----:B------:R-:W-:-:S02]  /*1800*/  UMOV UR9, UR37 ;  /* 0x0000002500097c82 */ /* 0x000fc40008000000 */
[----:B------:R-:W-:Y:S01]  /*1810*/  USHF.R.U32.HI UR4, URZ, 0x4, UR4 ;  /* 0x000000043f047899 */ /* 0x000fe20008011604 */
[----:B------:R-:W-:Y:S01]  /*1820*/  UMOV UR11, 0x40000040 ;  /* 0x40000040000b7882 */ /* 0x000fe20000000000 */
[----:B------:R-:W-:Y:S02]  /*1830*/  UMOV UR29, UR37 ;  /* 0x00000025001d7c82 */ /* 0x000fe40008000000 */
[----:B------:R-:W-:Y:S01]  /*1840*/  ULOP3.LUT UR4, UR4, 0x3fff, URZ, 0xc0, !UPT ;  /* 0x00003fff04047892 */ /* 0x000fe2000f8ec03f */
[----:B------:R-:W-:Y:S01]  /*1850*/  UMOV UR31, 0x40000040 ;  /* 0x40000040001f7882 */ /* 0x000fe20000000000 */
[----:B------:R-:W-:Y:S02]  /*1860*/  UMOV UR25, UR37 ;  /* 0x0000002500197c82 */ /* 0x000fe40008000000 */
[----:B------:R-:W-:Y:S01]  /*1870*/  ULOP3.LUT UR7, UR4, 0x10000, URZ, 0xfc, !UPT ;  /* 0x0001000004077892 */ /* 0x000fe2000f8efc3f */
[----:B------:R-:W-:Y:S01]  /*1880*/  UMOV UR27, 0x40000040 ;  /* 0x40000040001b7882 */ /* 0x000fe20000000000 */
[----:B------:R-:W-:Y:S01]  /*1890*/  UMOV UR49, UR37 ;  /* 0x0000002500317c82 */ /* 0x000fe20008000000 */
[----:B------:R-:W-:Y:S01]  /*18a0*/  UMOV UR51, 0x40000040 ;  /* 0x4000004000337882 */ /* 0x000fe20000000000 */
[----:B------:R-:W-:-:S02]  /*18b0*/  UMOV UR45, UR37 ;  /* 0x00000025002d7c82 */ /* 0x000fc40008000000 */
[----:B------:R-:W-:Y:S01]  /*18c0*/  IMAD.U32 R7, RZ, RZ, UR7 ;  /* 0x00000007ff077e24 */ /* 0x000fe2000f8e00ff */
[----:B------:R-:W-:Y:S01]  /*18d0*/  UMOV UR47, 0x40000040 ;  /* 0x40000040002f7882 */ /* 0x000fe20000000000 */
[----:B------:R-:W-:Y:S01]  /*18e0*/  UMOV UR41, UR37 ;  /* 0x0000002500297c82 */ /* 0x000fe20008000000 */
[----:B------:R-:W-:Y:S01]  /*18f0*/  UMOV UR43, 0x40000040 ;  /* 0x40000040002b7882 */ /* 0x000fe20000000000 */
[----:B------:R-:W-:Y:S01]  /*1900*/  UMOV UR53, UR37 ;  /* 0x0000002500357c82 */ /* 0x000fe20008000000 */
[----:B------:R-:W-:Y:S01]  /*1910*/  UMOV UR55, 0x40000040 ;  /* 0x4000004000377882 */ /* 0x000fe20000000000 */
[----:B------:R-:W-:Y:S01]  /*1920*/  UMOV UR57, UR37 ;  /* 0x0000002500397c82 */ /* 0x000fe20008000000 */
[----:B------:R-:W-:Y:S01]  /*1930*/  UMOV UR59, 0x40000040 ;  /* 0x40000040003b7882 */ /* 0x000fe20000000000 */
[----:B------:R-:W-:Y:S01]  /*1940*/  UMOV UR21, 0x40000040 ;  /* 0x4000004000157882 */ /* 0x000fe20000000000 */
[----:B----4-:R-:W-:Y:S01]  /*1950*/  R2UR UR6, R15 ;  /* 0x000000000f0672ca */ /* 0x010fe200000e0000 */
[----:B------:R-:W-:Y:S04]  /*1960*/  STL [R1+0x1c0], R15 ;  /* 0x0001c00f01007387 */ /* 0x000fe80000100800 */
[----:B------:R-:W-:Y:S04]  /*1970*/  STL [R1+0x1c4], R6 ;  /* 0x0001c40601007387 */ /* 0x000fe80000100800 */
[----:B------:R0:W-:Y:S04]  /*1980*/  STL [R1+0x1c8], R7 ;  /* 0x0001c80701007387 */ /* 0x0001e80000100800 */
[----:B------:R-:W-:-:S02]  /*1990*/  UIMAD UR60, UR6, 0xc00, UR5 ;  /* 0x00000c00063c78a4 */ /* 0x000fc4000f8e0205 */
[----:B------:R-:W-:Y:S02]  /*19a0*/  UIMAD UR4, UR6, 0xf00, UR7 ;  /* 0x00000f00060478a4 */ /* 0x000fe4000f8e0207 */
[----:B------:R-:W-:Y:S02]  /*19b0*/  UIADD3 UR20, UR60, 0x400, URZ ;  /* 0x000004003c147890 */ /* 0x000fe4000fffe03f */
[----:B------:R-:W-:Y:S01]  /*19c0*/  UIADD3 UR6, UR4, 0x80, URZ ;  /* 0x0000008004067890 */ /* 0x000fe2000fffe03f */
[----:B------:R-:W-:Y:S02]  /*19d0*/  UMOV UR36, UR60 ;  /* 0x0000003c00247c82 */ /* 0x000fe40008000000 */
[----:B------:R-:W-:Y:S01]  /*19e0*/  UMOV UR38, UR4 ;  /* 0x0000000400267c82 */ /* 0x000fe20008000000 */
[----:B------:R-:W-:Y:S01]  /*19f0*/  UMOV UR12, UR36 ;  /* 0x00000024000c7c82 */ /* 0x000fe20008000000 */
[----:B------:R-:W-:Y:S01]  /*1a00*/  HGMMA.64x16x16.F32 R20, gdesc[UR36], RZ, !UPT, gsb0 ;  /* 0x00200000241479f0 */ /* 0x000fe2000c0008ff */
[----:B------:R-:W-:Y:S01]  /*1a10*/  UIADD3 UR7, UR4, 0x100, URZ ;  /* 0x0000010004077890 */ /* 0x000fe2000fffe03f */
[----:B------:R-:W-:Y:S01]  /*1a20*/  UMOV UR14, UR6 ;  /* 0x00000006000e7c82 */ /* 0x000fe20008000000 */
[----:B------:R-:W-:Y:S01]  /*1a30*/  UMOV UR16, UR36 ;  /* 0x0000002400107c82 */ /* 0x000fe20008000000 */
[----:B------:R-:W-:Y:S01]  /*1a40*/  UIADD3 UR34, UR4, 0x180, URZ ;  /* 0x0000018004227890 */ /* 0x000fe2000fffe03f */
[----:B------:R-:W-:-:S03]  /*1a50*/  UMOV UR32, UR36 ;  /* 0x0000002400207c82 */ /* 0x000fc60008000000 */
[----:B------:R-:W-:Y:S01]  /*1a60*/  UMOV UR18, UR7 ;  /* 0x0000000700127c82 */ /* 0x000fe20008000000 */
[----:B------:R-:W-:Y:S01]  /*1a70*/  UIADD3 UR10, UR4, 0x200, URZ ;  /* 0x00000200040a7890 */ /* 0x000fe2000fffe03f */
        /* <DEDUP_REMOVED lines=13> */
[----:B------:R-:W-:Y:S01]  /*1b50*/  UMOV UR6, UR18 ;  /* 0x0000001200067c82 */ /* 0x000fe20008000000 */
[----:B------:R-:W-:Y:S01]  /*1b60*/  UMOV UR7, UR19 ;  /* 0x0000001300077c82 */ /* 0x000fe20008000000 */
[----:B------:R-:W-:Y:S01]  /*1b70*/  UIADD3 UR58, UR4, 0x600, URZ ;  /* 0x00000600043a7890 */ /* 0x000fe2000fffe03f */
[----:B------:R-:W-:Y:S01]  /*1b80*/  UMOV UR56, UR36 ;  /* 0x0000002400387c82 */ /* 0x000fe20008000000 */
[----:B------:R-:W-:Y:S01]  /*1b90*/  UIADD3 UR5, UR60, 0x2, URZ ;  /* 0x000000023c057890 */ /* 0x000fe2000fffe03f */
[----:B------:R-:W-:-:S02]  /*1ba0*/  WARPGROUP.DEPBAR.LE gsb0, 0x0 ;  /* 0x00008000000079c5 */ /* 0x000fc40000010000 */
[----:B---3--:R-:W-:Y:S01]  /*1bb0*/  IMAD.MOV.U32 R8, RZ, RZ, R20 ;  /* 0x000000ffff087224 */ /* 0x008fe200078e0014 */
[----:B------:R-:W-:Y:S01]  /*1bc0*/  MOV R5, R23 ;  /* 0x0000001700057202 */ /* 0x000fe20000000f00 */
[----:B0-----:R-:W-:Y:S02]  /*1bd0*/  IMAD.MOV.U32 R7, RZ, RZ, R21 ;  /* 0x000000ffff077224 */ /* 0x001fe400078e0015 */
[----:B------:R-:W-:Y:S02]  /*1be0*/  IMAD.MOV.U32 R6, RZ, RZ, R22 ;  /* 0x000000ffff067224 */ /* 0x000fe400078e0016 */
[----:B------:R-:W-:Y:S02]  /*1bf0*/  IMAD.MOV.U32 R4, RZ, RZ, R24 ;  /* 0x000000ffff047224 */ /* 0x000fe400078e0018 */
[----:B-12---:R-:W-:Y:S02]  /*1c00*/  IMAD.MOV.U32 R3, RZ, RZ, R25 ;  /* 0x000000ffff037224 */ /* 0x006fe400078e0019 */
[----:B------:R-:W-:-:S02]  /*1c10*/  IMAD.MOV.U32 R2, RZ, RZ, R26 ;  /* 0x000000ffff027224 */ /* 0x000fc400078e001a */
[----:B------:R-:W-:Y:S02]  /*1c20*/  IMAD.MOV.U32 R0, RZ, RZ, R27 ;  /* 0x000000ffff007224 */ /* 0x000fe400078e001b */
[----:B------:R-:W-:-:S06]  /*1c30*/  WARPGROUP.ARRIVE ;  /* 0x00000000000079c5 */ /* 0x000fcc0000000000 */
[----:B------:R-:W-:Y:S01]  /*1c40*/  HGMMA.64x16x16.F32 R20, gdesc[UR12], RZ, !UPT, gsb0 ;  /* 0x002000000c1479f0 */ /* 0x000fe2000c0008ff */
[----:B------:R-:W-:Y:S01]  /*1c50*/  UMOV UR12, UR14 ;  /* 0x0000000e000c7c82 */ /* 0x000fe20008000000 */
[----:B------:R-:W-:Y:S01]  /*1c60*/  UIADD3 UR14, UR4, 0x680, URZ ;  /* 0x00000680040e7890 */ /* 0x000fe2000fffe03f */
[----:B------:R-:W-:Y:S01]  /*1c70*/  UMOV UR13, UR15 ;  /* 0x0000000f000d7c82 */ /* 0x000fe20008000000 */
[----:B------:R-:W-:Y:S01]  /*1c80*/  UMOV UR15, 0x40000040 ;  /* 0x40000040000f7882 */ /* 0x000fe20000000000 */
[----:B------:R-:W-:Y:S02]  /*1c90*/  WARPGROUP.DEPBAR.LE gsb0, 0x0 ;  /* 0x00008000000079c5 */ /* 0x000fe40000010000 */
[----:B------:R-:W-:Y:S01]  /*1ca0*/  WARPGROUP.ARRIVE ;  /* 0x00000000000079c5 */ /* 0x000fe20000000000 */
[----:B------:R-:W-:Y:S01]  /*1cb0*/  MOV R16, R20 ;  /* 0x0000001400107202 */ /* 0x000fe20000000f00 */
[----:B------:R-:W-:Y:S01]  /*1cc0*/  IMAD.MOV.U32 R14, RZ, RZ, R22 ;  /* 0x000000ffff0e7224 */ /* 0x000fe200078e0016 */
[----:B------:R-:W-:Y:S01]  /*1cd0*/  MOV R11, R25 ;  /* 0x00000019000b7202 */ /* 0x000fe20000000f00 */
[----:B------:R-:W-:-:S02]  /*1ce0*/  IMAD.MOV.U32 R15, RZ, RZ, R21 ;  /* 0x000000ffff0f7224 */ /* 0x000fc400078e0015 */
[----:B------:R-:W-:Y:S01]  /*1cf0*/  HGMMA.64x16x16.F32 R28, gdesc[UR16], RZ, !UPT, gsb0 ;  /* 0x00200000101c79f0 */ /* 0x000fe2000c0008ff */
[----:B------:R-:W-:Y:S01]  /*1d00*/  IMAD.MOV.U32 R13, RZ, RZ, R23 ;  /* 0x000000ffff0d7224 */ /* 0x000fe200078e0017 */
[----:B------:R-:W-:Y:S01]  /*1d10*/  UIADD3 UR18, UR4, 0x700, URZ ;  /* 0x0000070004127890 */ /* 0x000fe2000fffe03f */
[----:B------:R-:W-:Y:S01]  /*1d20*/  IMAD.MOV.U32 R12, RZ, RZ, R24 ;  /* 0x000000ffff0c7224 */ /* 0x000fe200078e0018 */
[----:B------:R-:W-:Y:S01]  /*1d30*/  UMOV UR16, UR36 ;  /* 0x0000002400107c82 */ /* 0x000fe20008000000 */
[----:B------:R-:W-:Y:S01]  /*1d40*/  IMAD.MOV.U32 R10, RZ, RZ, R26 ;  /* 0x000000ffff0a7224 */ /* 0x000fe200078e001a */
[----:B------:R-:W-:Y:S01]  /*1d50*/  UMOV UR17, UR37 ;  /* 0x0000002500117c82 */ /* 0x000fe20008000000 */
[----:B------:R-:W-:Y:S01]  /*1d60*/  IMAD.MOV.U32 R9, RZ, RZ, R27 ;  /* 0x000000ffff097224 */ /* 0x000fe200078e001b */
[----:B------:R-:W-:Y:S01]  /*1d70*/  UMOV UR19, 0x40000040 ;  /* 0x4000004000137882 */ /* 0x000fe20000000000 */
[----:B------:R-:W-:Y:S01]  /*1d80*/  UMOV UR22, UR18 ;  /* 0x0000001200167c82 */ /* 0x000fe20008000000 */
[----:B------:R-:W-:Y:S01]  /*1d90*/  UMOV UR23, UR19 ;  /* 0x0000001300177c82 */ /* 0x000fe20008000000 */
[----:B------:R-:W-:-:S02]  /*1da0*/  WARPGROUP.DEPBAR.LE gsb0, 0x0 ;  /* 0x00008000000079c5 */ /* 0x000fc40000010000 */
[----:B------:R-:W-:Y:S01]  /*1db0*/  WARPGROUP.ARRIVE ;  /* 0x00000000000079c5 */ /* 0x000fe20000000000 */
[----:B------:R-:W-:Y:S01]  /*1dc0*/  MOV R17, R35 ;  /* 0x0000002300117202 */ /* 0x000fe20000000f00 */
[----:B------:R-:W-:Y:S01]  /*1dd0*/  IMAD.MOV.U32 R20, RZ, RZ, R32 ;  /* 0x000000ffff147224 */ /* 0x000fe200078e0020 */
[----:B------:R-:W-:Y:S01]  /*1de0*/  MOV R22, R30 ;  /* 0x0000001e00167202 */ /* 0x000fe20000000f00 */
[----:B------:R-:W-:Y:S02]  /*1df0*/  IMAD.MOV.U32 R18, RZ, RZ, R34 ;  /* 0x000000ffff127224 */ /* 0x000fe400078e0022 */
[----:B------:R-:W-:Y:S01]  /*1e00*/  HGMMA.64x16x16.F32 R208, gdesc[UR32], RZ, !UPT, gsb0 ;  /* 0x0020000020d079f0 */ /* 0x000fe2000c0008ff */
[----:B------:R-:W-:Y:S01]  /*1e10*/  IMAD.MOV.U32 R19, RZ, RZ, R33 ;  /* 0x000000ffff137224 */ /* 0x000fe200078e0021 */
[----:B------:R-:W-:Y:S01]  /*1e20*/  UMOV UR32, UR12 ;  /* 0x0000000c00207c82 */ /* 0x000fe20008000000 */
[----:B------:R-:W-:Y:S01]  /*1e30*/  IMAD.MOV.U32 R21, RZ, RZ, R31 ;  /* 0x000000ffff157224 */ /* 0x000fe200078e001f */
[----:B------:R-:W-:Y:S01]  /*1e40*/  UMOV UR33, UR13 ;  /* 0x0000000d00217c82 */ /* 0x000fe20008000000 */
[----:B------:R-:W-:Y:S01]  /*1e50*/  IMAD.MOV.U32 R24, RZ, RZ, R28 ;  /* 0x000000ffff187224 */ /* 0x000fe200078e001c */
[----:B------:R-:W-:Y:S01]  /*1e60*/  UMOV UR12, UR36 ;  /* 0x00000024000c7c82 */ /* 0x000fe20008000000 */
[----:B------:R-:W-:Y:S01]  /*1e70*/  IMAD.MOV.U32 R23, RZ, RZ, R29 ;  /* 0x000000ffff177224 */ /* 0x000fe200078e001d */
[----:B------:R-:W-:Y:S01]  /*1e80*/  UMOV UR13, UR37 ;  /* 0x00000025000d7c82 */ /* 0x000fe20008000000 */
[----:B------:R-:W-:-:S02]  /*1e90*/  WARPGROUP.DEPBAR.LE gsb0, 0x0 ;  /* 0x00008000000079c5 */ /* 0x000fc40000010000 */
[----:B------:R-:W-:Y:S01]  /*1ea0*/  WARPGROUP.ARRIVE ;  /* 0x00000000000079c5 */ /* 0x000fe20000000000 */
[----:B------:R0:W-:Y:S04]  /*1eb0*/  STL.64 [R1+0x4a8], R214 ;  /* 0x0004a8d601007387 */ /* 0x0001e80000100a00 */
[----:B------:R1:W-:Y:S01]  /*1ec0*/  STL.64 [R1+0x4a0], R212 ;  /* 0x0004a0d401007387 */ /* 0x0003e20000100a00 */
[----:B------:R-:W-:Y:S01]  /*1ed0*/  HGMMA.64x16x16.F32 R192, gdesc[UR8], RZ, !UPT, gsb0 ;  /* 0x0020000008c079f0 */ /* 0x000fe2000c0008ff */
[----:B------:R-:W-:Y:S01]  /*1ee0*/  UMOV UR8, UR5 ;  /* 0x0000000500087c82 */ /* 0x000fe20008000000 */
[----:B------:R-:W-:Y:S01]  /*1ef0*/  UMOV UR9, 0x40000040 ;  /* 0x4000004000097882 */ /* 0x000fe20000000000 */
[----:B------:R2:W-:Y:S01]  /*1f00*/  STL.64 [R1+0x498], R210 ;  /* 0x000498d201007387 */ /* 0x0005e20000100a00 */
[----:B------:R-:W-:Y:S01]  /*1f10*/  UIADD3 UR5, UR4, 0x102, URZ ;  /* 0x0000010204057890 */ /* 0x000fe2000fffe03f */
[----:B0-----:R-:W-:-:S02]  /*1f20*/  IMAD.MOV.U32 R214, RZ, RZ, R18 ;  /* 0x000000ffffd67224 */ /* 0x001fc400078e0012 */
[----:B------:R0:W-:Y:S01]  /*1f30*/  STL.64 [R1+0x490], R208 ;  /* 0x000490d001007387 */ /* 0x0001e20000100a00 */
[----:B------:R-:W-:Y:S01]  /*1f40*/  IMAD.MOV.U32 R215, RZ, RZ, R17 ;  /* 0x000000ffffd77224 */ /* 0x000fe200078e0011 */
[----:B-1----:R-:W-:Y:S01]  /*1f50*/  MOV R212, R20 ;  /* 0x0000001400d47202 */ /* 0x002fe20000000f00 */
[----:B------:R-:W-:-:S03]  /*1f60*/  IMAD.MOV.U32 R213, RZ, RZ, R19 ;  /* 0x000000ffffd57224 */ /* 0x000fc600078e0013 */
[----:B------:R1:W-:Y:S01]  /*1f70*/  STL.64 [R1+0x4c8], R214 ;  /* 0x0004c8d601007387 */ /* 0x0003e20000100a00 */
[----:B--2---:R-:W-:Y:S02]  /*1f80*/  IMAD.MOV.U32 R210, RZ, RZ, R22 ;  /* 0x000000ffffd27224 */ /* 0x004fe400078e0016 */
[----:B------:R-:W-:Y:S01]  /*1f90*/  IMAD.MOV.U32 R211, RZ, RZ, R21 ;  /* 0x000000ffffd37224 */ /* 0x000fe200078e0015 */
[----:B------:R2:W-:Y:S01]  /*1fa0*/  STL.64 [R1+0x4c0], R212 ;  /* 0x0004c0d401007387 */ /* 0x0005e20000100a00 */
[----:B0-----:R-:W-:Y:S02]  /*1fb0*/  IMAD.MOV.U32 R208, RZ, RZ, R24 ;  /* 0x000000ffffd07224 */ /* 0x001fe400078e0018 */
[----:B------:R-:W-:Y:S01]  /*1fc0*/  IMAD.MOV.U32 R209, RZ, RZ, R23 ;  /* 0x000000ffffd17224 */ /* 0x000fe200078e0017 */
[----:B------:R0:W-:Y:S01]  /*1fd0*/  STL.64 [R1+0x4b8], R210 ;  /* 0x0004b8d201007387 */ /* 0x0001e20000100a00 */
[----:B-1----:R-:W-:-:S03]  /*1fe0*/  IMAD.MOV.U32 R214, RZ, RZ, R10 ;  /* 0x000000ffffd67224 */ /* 0x002fc600078e000a */
[----:B------:R1:W-:Y:S01]  /*1ff0*/  STL.64 [R1+0x4b0], R208 ;  /* 0x0004b0d001007387 */ /* 0x0003e20000100a00 */
[----:B------:R-:W-:Y:S01]  /*2000*/  IMAD.MOV.U32 R215, RZ, RZ, R9 ;  /* 0x000000ffffd77224 */ /* 0x000fe200078e0009 */
[----:B--2---:R-:W-:Y:S01]  /*2010*/  MOV R212, R12 ;  /* 0x0000000c00d47202 */ /* 0x004fe20000000f00 */
[----:B------:R-:W-:-:S03]  /*2020*/  IMAD.MOV.U32 R213, RZ, RZ, R11 ;  /* 0x000000ffffd57224 */ /* 0x000fc600078e000b */
[----:B------:R2:W-:Y:S01]  /*2030*/  STL.64 [R1+0x4e8], R214 ;  /* 0x0004e8d601007387 */ /* 0x0005e20000100a00 */
[----:B0-----:R-:W-:Y:S01]  /*2040*/  IMAD.MOV.U32 R210, RZ, RZ, R14 ;  /* 0x000000ffffd27224 */ /* 0x001fe200078e000e */
[----:B------:R-:W-:Y:S01]  /*2050*/  MOV R14, UR34 ;  /* 0x00000022000e7c02 */ /* 0x000fe20008000f00 */
[----:B------:R-:W-:Y:S01]  /*2060*/  IMAD.MOV.U32 R211, RZ, RZ, R13 ;  /* 0x000000ffffd37224 */ /* 0x000fe200078e000d */
[----:B------:R0:W-:Y:S01]  /*2070*/  STL.64 [R1+0x4e0], R212 ;  /* 0x0004e0d401007387 */ /* 0x0001e20000100a00 */
[----:B------:R-:W-:Y:S01]  /*2080*/  MOV R13, UR35 ;  /* 0x00000023000d7c02 */ /* 0x000fe20008000f00 */
[----:B------:R-:W-:Y:S01]  /*2090*/  UMOV UR34, UR20 ;  /* 0x0000001400227c82 */ /* 0x000fe20008000000 */
[----:B------:R-:W-:Y:S01]  /*20a0*/  UMOV UR35, UR21 ;  /* 0x0000001500237c82 */ /* 0x000fe20008000000 */
[----:B------:R3:W-:Y:S01]  /*20b0*/  STL.64 [R1+0x4d8], R210 ;  /* 0x0004d8d201007387 */ /* 0x0007e20000100a00 */
[----:B-1----:R-:W-:Y:S01]  /*20c0*/  MOV R208, R16 ;  /* 0x0000001000d07202 */ /* 0x002fe20000000f00 */
[----:B------:R-:W-:-:S02]  /*20d0*/  IMAD.MOV.U32 R209, RZ, RZ, R15 ;  /* 0x000000ffffd17224 */ /* 0x000fc400078e000f */
[----:B--2---:R-:W-:Y:S01]  /*20e0*/  IMAD.MOV.U32 R215, RZ, RZ, R0 ;  /* 0x000000ffffd77224 */ /* 0x004fe200078e0000 */
[----:B------:R-:W-:Y:S01]  /*20f0*/  MOV R0, UR31 ;  /* 0x0000001f00007c02 */ /* 0x000fe20008000f00 */
[----:B------:R-:W-:Y:S01]  /*2100*/  IMAD.MOV.U32 R214, RZ, RZ, R2 ;  /* 0x000000ffffd67224 */ /* 0x000fe200078e0002 */
[----:B------:R1:W-:Y:S01]  /*2110*/  STL.64 [R1+0x4d0], R208 ;  /* 0x0004d0d001007387 */ /* 0x0003e20000100a00 */
[----:B0-----:R-:W-:Y:S01]  /*2120*/  MOV R212, R4 ;  /* 0x0000000400d47202 */ /* 0x001fe20000000f00 */
[----:B------:R-:W-:Y:S01]  /*2130*/  IMAD.MOV.U32 R213, RZ, RZ, R3 ;  /* 0x000000ffffd57224 */ /* 0x000fe200078e0003 */
[----:B------:R-:W-:Y:S02]  /*2140*/  WARPGROUP.DEPBAR.LE gsb0, 0x0 ;  /* 0x00008000000079c5 */ /* 0x000fe40000010000 */
[----:B------:R-:W-:Y:S01]  /*2150*/  WARPGROUP.ARRIVE ;  /* 0x00000000000079c5 */ /* 0x000fe20000000000 */
[----:B---3--:R-:W-:Y:S01]  /*2160*/  IMAD.MOV.U32 R211, RZ, RZ, R5 ;  /* 0x000000ffffd37224 */ /* 0x008fe200078e0005 */
[----:B------:R-:W-:Y:S01]  /*2170*/  MOV R3, UR30 ;  /* 0x0000001e00037c02 */ /* 0x000fe20008000f00 */
[----:B------:R-:W-:Y:S01]  /*2180*/  IMAD.MOV.U32 R210, RZ, RZ, R6 ;  /* 0x000000ffffd27224 */ /* 0x000fe200078e0006 */
[----:B------:R-:W-:Y:S02]  /*2190*/  STL.64 [R1+0x508], R214 ;  /* 0x000508d601007387 */ /* 0x000fe40000100a00 */
[----:B------:R-:W-:Y:S01]  /*21a0*/  HGMMA.64x16x16.F32 R176, gdesc[UR28], RZ, !UPT, gsb0 ;  /* 0x002000001cb079f0 */ /* 0x000fe2000c0008ff */
[----:B------:R-:W-:Y:S01]  /*21b0*/  UMOV UR28, UR6 ;  /* 0x00000006001c7c82 */ /* 0x000fe20008000000 */
[----:B------:R-:W-:Y:S01]  /*21c0*/  UIADD3 UR6, UR4, 0x580, URZ ;  /* 0x0000058004067890 */ /* 0x000fe2000fffe03f */
[----:B------:R-:W-:Y:S01]  /*21d0*/  MOV R5, UR28 ;  /* 0x0000001c00057c02 */ /* 0x000fe20008000f00 */
[----:B------:R-:W-:Y:S01]  /*21e0*/  UMOV UR29, UR7 ;  /* 0x00000007001d7c82 */ /* 0x000fe20008000000 */
[----:B------:R-:W-:Y:S01]  /*21f0*/  UMOV UR28, UR36 ;  /* 0x00000024001c7c82 */ /* 0x000fe20008000000 */
[----:B------:R-:W-:Y:S01]  /*2200*/  MOV R4, UR29 ;  /* 0x0000001d00047c02 */ /* 0x000fe20008000f00 */
[----:B------:R-:W-:Y:S01]  /*2210*/  UMOV UR29, UR37 ;  /* 0x00000025001d7c82 */ /* 0x000fe20008000000 */
[----:B------:R-:W-:Y:S01]  /*2220*/  UMOV UR31, 0x40000040 ;  /* 0x40000040001f7882 */ /* 0x000fe20000000000 */
[----:B------:R-:W-:Y:S01]  /*2230*/  UMOV UR30, UR6 ;  /* 0x00000006001e7c82 */ /* 0x000fe20008000000 */
[----:B------:R-:W-:Y:S01]  /*2240*/  UMOV UR6, UR20 ;  /* 0x0000001400067c82 */ /* 0x000fe20008000000 */
[----:B------:R-:W-:Y:S01]  /*2250*/  UMOV UR7, UR21 ;  /* 0x0000001500077c82 */ /* 0x000fe20008000000 */
[----:B------:R-:W-:Y:S01]  /*2260*/  UMOV UR36, UR20 ;  /* 0x0000001400247c82 */ /* 0x000fe20008000000 */
[----:B------:R-:W-:Y:S01]  /*2270*/  UMOV UR37, UR21 ;  /* 0x0000001500257c82 */ /* 0x000fe20008000000 */
[----:B-1----:R-:W-:Y:S01]  /*2280*/  MOV R208, R8 ;  /* 0x0000000800d07202 */ /* 0x002fe20000000f00 */
[----:B------:R-:W-:Y:S01]  /*2290*/  IMAD.MOV.U32 R209, RZ, RZ, R7 ;  /* 0x000000ffffd17224 */ /* 0x000fe200078e0007 */
[----:B------:R-:W-:Y:S04]  /*22a0*/  STL.64 [R1+0x500], R212 ;  /* 0x000500d401007387 */ /* 0x000fe80000100a00 */
[----:B------:R-:W-:Y:S04]  /*22b0*/  STL.64 [R1+0x4f8], R210 ;  /* 0x0004f8d201007387 */ /* 0x000fe80000100a00 */
[----:B------:R0:W-:Y:S01]  /*22c0*/  STL.64 [R1+0x4f0], R208 ;  /* 0x0004f0d001007387 */ /* 0x0001e20000100a00 */
[----:B------:R-:W-:-:S02]  /*22d0*/  WARPGROUP.DEPBAR.LE gsb0, 0x0 ;  /* 0x00008000000079c5 */ /* 0x000fc40000010000 */
[----:B------:R-:W-:-:S06]  /*22e0*/  WARPGROUP.ARRIVE ;  /* 0x00000000000079c5 */ /* 0x000fcc0000000000 */
[----:B------:R-:W-:Y:S01]  /*22f0*/  HGMMA.64x16x16.F32 R160, gdesc[UR24], RZ, !UPT, gsb0 ;  /* 0x0020000018a079f0 */ /* 0x000fe2000c0008ff */
[----:B------:R-:W-:Y:S01]  /*2300*/  UMOV UR24, UR30 ;  /* 0x0000001e00187c82 */ /* 0x000fe20008000000 */
[----:B------:R-:W-:Y:S01]  /*2310*/  UMOV UR25, UR31 ;  /* 0x0000001f00197c82 */ /* 0x000fe20008000000 */
[----:B------:R-:W-:Y:S02]  /*2320*/  WARPGROUP.DEPBAR.LE gsb0, 0x0 ;  /* 0x00008000000079c5 */ /* 0x000fe40000010000 */
        /* <DEDUP_REMOVED lines=19> */
[----:B------:R-:W-:Y:S01]  /*2460*/  MOV R9, UR52 ;  /* 0x0000003400097c02 */ /* 0x000fe20008000f00 */
[----:B------:R-:W-:Y:S01]  /*2470*/  UMOV UR52, UR36 ;  /* 0x0000002400347c82 */ /* 0x000fe20008000000 */
[----:B------:R-:W-:Y:S01]  /*2480*/  MOV R10, UR53 ;  /* 0x00000035000a7c02 */ /* 0x000fe20008000f00 */
[----:B------:R-:W-:Y:S01]  /*2490*/  UMOV UR53, UR37 ;  /* 0x0000002500357c82 */ /* 0x000fe20008000000 */
[----:B------:R-:W-:Y:S01]  /*24a0*/  UMOV UR36, UR8 ;  /* 0x0000000800247c82 */ /* 0x000fe20008000000 */
[----:B------:R-:W-:Y:S01]  /*24b0*/  UMOV UR37, UR9 ;  /* 0x0000000900257c82 */ /* 0x000fe20008000000 */
[----:B------:R-:W-:Y:S02]  /*24c0*/  WARPGROUP.DEPBAR.LE gsb0, 0x0 ;  /* 0x00008000000079c5 */ /* 0x000fe40000010000 */
[----:B------:R-:W-:-:S06]  /*24d0*/  WARPGROUP.ARRIVE ;  /* 0x00000000000079c5 */ /* 0x000fcc0000000000 */
[----:B------:R-:W-:Y:S01]  /*24e0*/  HGMMA.64x16x16.F32 R80, gdesc[UR28], RZ, !UPT, gsb0 ;  /* 0x002000001c5079f0 */ /* 0x000fe2000c0008ff */
[----:B------:R-:W-:Y:S01]  /*24f0*/  UMOV UR28, UR20 ;  /* 0x00000014001c7c82 */ /* 0x000fe20008000000 */
        /* <DEDUP_REMOVED lines=33> */
[----:B------:R-:W-:Y:S01]  /*2710*/  UMOV UR11, 0x40000040 ;  /* 0x40000040000b7882 */ /* 0x000fe20000000000 */
[----:B------:R-:W-:Y:S02]  /*2720*/  WARPGROUP.DEPBAR.LE gsb0, 0x0 ;  /* 0x00008000000079c5 */ /* 0x000fe40000010000 */
[----:B------:R-:W-:-:S06]  /*2730*/  WARPGROUP.ARRIVE ;  /* 0x00000000000079c5 */ /* 0x000fcc0000000000 */
[----:B------:R-:W-:Y:S01]  /*2740*/  HGMMA.64x16x16.F32 R40, gdesc[UR28], RZ, !UPT, gsb0 ;  /* 0x002000001c2879f0 */ /* 0x000fe2000c0008ff */
[----:B------:R-:W-:Y:S02]  /*2750*/  R2UR UR31, R0 ;  /* 0x00000000001f72ca */ /* 0x000fe400000e0000 */
[----:B------:R-:W-:Y:S02]  /*2760*/  R2UR UR30, R3 ;  /* 0x00000000031e72ca */ /* 0x000fe400000e0000 */
[----:B------:R-:W-:Y:S02]  /*2770*/  R2UR UR29, R4 ;  /* 0x00000000041d72ca */ /* 0x000fe400000e0000 */
[----:B------:R-:W-:Y:S01]  /*2780*/  R2UR UR28, R5 ;  /* 0x00000000051c72ca */ /* 0x000fe200000e0000 */
        /* <DEDUP_REMOVED lines=11> */
[----:B------:R-:W-:Y:S01]  /*2840*/  MOV R5, UR59 ;  /* 0x0000003b00057c02 */ /* 0x000fe20008000f00 */
[----:B------:R-:W-:Y:S01]  /*2850*/  UMOV UR24, UR8 ;  /* 0x0000000800187c82 */ /* 0x000fe20008000000 */
[----:B------:R-:W-:Y:S01]  /*2860*/  MOV R4, UR58 ;  /* 0x0000003a00047c02 */ /* 0x000fe20008000f00 */
[----:B------:R-:W-:Y:S01]  /*2870*/  UMOV UR25, UR9 ;  /* 0x0000000900197c82 */ /* 0x000fe20008000000 */
[----:B------:R-:W-:Y:S01]  /*2880*/  MOV R3, UR57 ;  /* 0x0000003900037c02 */ /* 0x000fe20008000f00 */
[----:B------:R-:W-:Y:S01]  /*2890*/  UMOV UR57, UR17 ;  /* 0x0000001100397c82 */ /* 0x000fe20008000000 */
[----:B------:R-:W-:Y:S01]  /*28a0*/  MOV R0, UR56 ;  /* 0x0000003800007c02 */ /* 0x000fe20008000f00 */
[----:B------:R-:W-:Y:S01]  /*28b0*/  UMOV UR56, UR16 ;  /* 0x0000001000387c82 */ /* 0x000fe20008000000 */
[----:B------:R-:W-:Y:S01]  /*28c0*/  UMOV UR16, UR8 ;  /* 0x0000000800107c82 */ /* 0x000fe20008000000 */
[----:B------:R-:W-:Y:S01]  /*28d0*/  UMOV UR17, UR9 ;  /* 0x0000000900117c82 */ /* 0x000fe20008000000 */
[----:B------:R-:W-:Y:S01]  /*28e0*/  UMOV UR28, UR8 ;  /* 0x00000008001c7c82 */ /* 0x000fe20008000000 */
[----:B------:R-:W-:Y:S01]  /*28f0*/  UMOV UR29, UR9 ;  /* 0x00000009001d7c82 */ /* 0x000fe20008000000 */
        /* <DEDUP_REMOVED lines=8> */
[----:B------:R-:W-:Y:S01]  /*2980*/  UIADD3 UR14, UR4, 0x202, URZ ;  /* 0x00000202040e7890 */ /* 0x000fe2000fffe03f */
[----:B------:R-:W-:Y:S01]  /*2990*/  UMOV UR15, 0x40000040 ;  /* 0x40000040000f7882 */ /* 0x000fe20000000000 */
        /* <DEDUP_REMOVED lines=20> */
[----:B------:R-:W-:Y:S02]  /*2ae0*/  UIADD3 UR7, UR4, 0x2, URZ ;  /* 0x0000000204077890 */ /* 0x000fe4000fffe03f */
[----:B------:R-:W-:-:S05]  /*2af0*/  UIADD3 UR6, UR4, 0x82, URZ ;  /* 0x0000008204067890 */ /* 0x000fca000fffe03f */
[----:B------:R-:W-:Y:S01]  /*2b00*/  UMOV UR10, UR7 ;  /* 0x00000007000a7c82 */ /* 0x000fe20008000000 */
[----:B------:R-:W-:Y:S02]  /*2b10*/  WARPGROUP.DEPBAR.LE gsb0, 0x0 ;  /* 0x00008000000079c5 */ /* 0x000fe40000010000 */
[----:B------:R-:W-:-:S06]  /*2b20*/  WARPGROUP.ARRIVE ;  /* 0x00000000000079c5 */ /* 0x000fcc0000000000 */
[----:B------:R-:W-:Y:S01]  /*2b30*/  HGMMA.64x16x16.F32 R136, gdesc[UR32], RZ, !UPT, gsb0 ;  /* 0x00200000208879f0 */ /* 0x000fe2000c0008ff */
[----:B------:R-:W-:Y:S01]  /*2b40*/  R2UR UR35, R13 ;  /* 0x000000000d2372ca */ /* 0x000fe200000e0000 */
[----:B------:R-:W-:Y:S01]  /*2b50*/  UIADD3 UR18, UR4, 0x282, URZ ;  /* 0x0000028204127890 */ /* 0x000fe2000fffe03f */
[----:B------:R-:W-:Y:S01]  /*2b60*/  R2UR UR34, R14 ;  /* 0x000000000e2272ca */ /* 0x000fe200000e0000 */
[----:B------:R-:W-:Y:S01]  /*2b70*/  UMOV UR19, 0x40000040 ;  /* 0x4000004000137882 */ /* 0x000fe20000000000 */
[----:B------:R-:W-:Y:S01]  /*2b80*/  UIADD3 UR26, UR4, 0x382, URZ ;  /* 0x00000382041a7890 */ /* 0x000fe2000fffe03f */
[----:B------:R-:W-:Y:S01]  /*2b90*/  UMOV UR27, 0x40000040 ;  /* 0x40000040001b7882 */ /* 0x000fe20000000000 */
[----:B------:R-:W-:Y:S01]  /*2ba0*/  UIADD3 UR30, UR4, 0x402, URZ ;  /* 0x00000402041e7890 */ /* 0x000fe2000fffe03f */
[----:B------:R-:W-:Y:S01]  /*2bb0*/  UMOV UR31, 0x40000040 ;  /* 0x40000040001f7882 */ /* 0x000fe20000000000 */
[----:B------:R-:W-:Y:S01]  /*2bc0*/  UMOV UR32, UR8 ;  /* 0x0000000800207c82 */ /* 0x000fe20008000000 */
[----:B------:R-:W-:-:S04]  /*2bd0*/  UMOV UR33, UR9 ;  /* 0x0000000900217c82 */ /* 0x000fc80008000000 */
[----:B------:R-:W-:Y:S02]  /*2be0*/  UMOV UR59, UR35 ;  /* 0x00000023003b7c82 */ /* 0x000fe40008000000 */
        /* <DEDUP_REMOVED lines=18> */
[----:B------:R-:W-:Y:S01]  /*2d10*/  R2UR UR53, R10 ;  /* 0x000000000a3572ca */ /* 0x000fe200000e0000 */
[----:B------:R-:W-:Y:S01]  /*2d20*/  UMOV UR54, UR38 ;  /* 0x0000002600367c82 */ /* 0x000fe20008000000 */
[----:B------:R-:W-:Y:S01]  /*2d30*/  R2UR UR52, R9 ;  /* 0x00000000093472ca */ /* 0x000fe200000e0000 */
[----:B------:R-:W-:Y:S01]  /*2d40*/  UMOV UR55, UR39 ;  /* 0x0000002700377c82 */ /* 0x000fe20008000000 */
        /* <DEDUP_REMOVED lines=8> */
[----:B------:R-:W-:-:S10]  /*2dd0*/  WARPGROUP.ARRIVE ;  /* 0x00000000000079c5 */ /* 0x000fd40000000000 */
[----:B------:R-:W-:Y:S01]  /*2de0*/  HGMMA.64x16x16.F32 R216, gdesc[UR56], RZ, !UPT, gsb0 ;  /* 0x0020000038d879f0 */ /* 0x000fe2000c0008ff */
[----:B------:R-:W-:Y:S02]  /*2df0*/  R2UR UR57, R12 ;  /* 0x000000000c3972ca */ /* 0x000fe400000e0000 */
[----:B------:R-:W-:Y:S01]  /*2e00*/  R2UR UR56, R11 ;  /* 0x000000000b3872ca */ /* 0x000fe200000e0000 */
[----:B------:R-:W-:Y:S02]  /*2e10*/  WARPGROUP.DEPBAR.LE gsb0, 0x0 ;  /* 0x00008000000079c5 */ /* 0x000fe40000010000 */
[----:B------:R-:W-:-:S06]  /*2e20*/  WARPGROUP.ARRIVE ;  /* 0x00000000000079c5 */ /* 0x000fcc0000000000 */
[----:B------:R-:W-:Y:S03]  /*2e30*/  HGMMA.64x16x16.F32 R16, gdesc[UR48], RZ, !UPT, gsb0 ;  /* 0x00200000301079f0 */ /* 0x000fe6000c0008ff */
[----:B------:R-:W-:Y:S02]  /*2e40*/  WARPGROUP.DEPBAR.LE gsb0, 0x0 ;  /* 0x00008000000079c5 */ /* 0x000fe40000010000 */
[----:B0-----:R-:W-:-:S06]  /*2e50*/  WARPGROUP.ARRIVE ;  /* 0x00000000000079c5 */ /* 0x001fcc0000000000 */
[----:B------:R-:W-:Y:S03]  /*2e60*/  HGMMA.64x16x16.F32 R208, gdesc[UR52], RZ, !UPT, gsb0 ;  /* 0x0020000034d079f0 */ /* 0x000fe6000c0008ff */
[----:B------:R-:W-:Y:S02]  /*2e70*/  WARPGROUP.DEPBAR.LE gsb0, 0x0 ;  /* 0x00008000000079c5 */ /* 0x000fe40000010000 */
[----:B------:R-:W-:Y:S01]  /*2e80*/  IMAD.MOV.U32 R2, RZ, RZ, R214 ;  /* 0x000000ffff027224 */ /* 0x000fe200078e00d6 */
[----:B------:R-:W-:Y:S01]  /*2e90*/  MOV R4, R212 ;  /* 0x000000d400047202 */ /* 0x000fe20000000f00 */
[----:B------:R-:W-:Y:S01]  /*2ea0*/  IMAD.MOV.U32 R0, RZ, RZ, R215 ;  /* 0x000000ffff007224 */ /* 0x000fe200078e00d7 */
[----:B------:R-:W-:Y:S01]  /*2eb0*/  MOV R8, R208 ;  /* 0x000000d000087202 */ /* 0x000fe20000000f00 */
[----:B------:R-:W-:Y:S01]  /*2ec0*/  IMAD.MOV.U32 R3, RZ, RZ, R213 ;  /* 0x000000ffff037224 */ /* 0x000fe200078e00d5 */
[----:B------:R-:W2:Y:S01]  /*2ed0*/  LDL.LU.64 R214, [R1+0x508] ;  /* 0x0005080001d67983 */ /* 0x000ea20000300a00 */
[----:B------:R-:W-:-:S02]  /*2ee0*/  IMAD.MOV.U32 R6, RZ, RZ, R210 ;  /* 0x000000ffff067224 */ /* 0x000fc400078e00d2 */
[----:B------:R-:W-:Y:S01]  /*2ef0*/  IMAD.MOV.U32 R5, RZ, RZ, R211 ;  /* 0x000000ffff057224 */ /* 0x000fe200078e00d3 */
[----:B------:R-:W2:Y:S01]  /*2f00*/  LDL.LU.64 R212, [R1+0x500] ;  /* 0x0005000001d47983 */ /* 0x000ea20000300a00 */
[----:B------:R-:W-:-:S03]  /*2f10*/  IMAD.MOV.U32 R7, RZ, RZ, R209 ;  /* 0x000000ffff077224 */ /* 0x000fc600078e00d1 */
[----:B------:R-:W2:Y:S04]  /*2f20*/  LDL.LU.64 R210, [R1+0x4f8] ;  /* 0x0004f80001d27983 */ /* 0x000ea80000300a00 */
[----:B------:R-:W2:Y:S02]  /*2f30*/  LDL.LU.64 R208, [R1+0x4f0] ;  /* 0x0004f00001d07983 */ /* 0x000ea40000300a00 */
[----:B--2---:R-:W-:-:S06]  /*2f40*/  WARPGROUP.ARRIVE ;  /* 0x00000000000079c5 */ /* 0x004fcc0000000000 */
[----:B------:R-:W-:Y:S03]  /*2f50*/  HGMMA.64x16x16.F32 R208, gdesc[UR8], R208, gsb0 ;  /* 0x0020000008d079f0 */ /* 0x000fe600080008d0 */
[----:B------:R-:W-:Y:S02]  /*2f60*/  WARPGROUP.DEPBAR.LE gsb0, 0x0 ;  /* 0x00008000000079c5 */ /* 0x000fe40000010000 */
[----:B------:R-:W-:Y:S04]  /*2f70*/  STL.64 [R1+0x80], R208 ;  /* 0x000080d001007387 */ /* 0x000fe80000100a00 */
[----:B------:R-:W-:Y:S04]  /*2f80*/  STL.64 [R1+0x88], R210 ;  /* 0x000088d201007387 */ /* 0x000fe80000100a00 */
[----:B------:R-:W-:Y:S04]  /*2f90*/  STL.64 [R1+0x90], R212 ;  /* 0x000090d401007387 */ /* 0x000fe80000100a00 */
[----:B------:R0:W-:Y:S04]  /*2fa0*/  STL.64 [R1+0x98], R214 ;  /* 0x000098d601007387 */ /* 0x0001e80000100a00 */
[----:B0-----:R-:W2:Y:S04]  /*2fb0*/  LDL.LU.64 R214, [R1+0x4e8] ;  /* 0x0004e80001d67983 */ /* 0x001ea80000300a00 */
[----:B------:R-:W2:Y:S04]  /*2fc0*/  LDL.LU.64 R212, [R1+0x4e0] ;  /* 0x0004e00001d47983 */ /* 0x000ea80000300a00 */
[----:B------:R-:W2:Y:S04]  /*2fd0*/  LDL.LU.64 R210, [R1+0x4d8] ;  /* 0x0004d80001d27983 */ /* 0x000ea80000300a00 */
[----:B------:R-:W2:Y:S01]  /*2fe0*/  LDL.LU.64 R208, [R1+0x4d0] ;  /* 0x0004d00001d07983 */ /* 0x000ea20000300a00 */
[----:B------:R-:W-:Y:S01]  /*2ff0*/  UMOV UR52, UR8 ;  /* 0x0000000800347c82 */ /* 0x000fe20008000000 */
[----:B------:R-:W-:Y:S01]  /*3000*/  UMOV UR53, UR9 ;  /* 0x0000000900357c82 */ /* 0x000fe20008000000 */
[----:B------:R-:W-:Y:S01]  /*3010*/  UMOV UR54, UR6 ;  /* 0x0000000600367c82 */ /* 0x000fe20008000000 */
[----:B------:R-:W-:Y:S01]  /*3020*/  UMOV UR55, 0x40000040 ;  /* 0x4000004000377882 */ /* 0x000fe20000000000 */
        /* <DEDUP_REMOVED lines=18> */
[----:B------:R-:W-:Y:S04]  /*3150*/  STL.64 [R1], R208 ;  /* 0x000000d001007387 */ /* 0x000fe80000100a00 */
[----:B------:R-:W-:Y:S04]  /*3160*/  STL.64 [R1+0x8], R210 ;  /* 0x000008d201007387 */ /* 0x000fe80000100a00 */
[----:B------:R-:W-:Y:S04]  /*3170*/  STL.64 [R1+0x10], R212 ;  /* 0x000010d401007387 */ /* 0x000fe80000100a00 */
[----:B------:R0:W-:Y:S04]  /*3180*/  STL.64 [R1+0x18], R214 ;  /* 0x000018d601007387 */ /* 0x0001e80000100a00 */
[----:B0-----:R-:W2:Y:S04]  /*3190*/  LDL.LU.64 R214, [R1+0x4a8] ;  /* 0x0004a80001d67983 */ /* 0x001ea80000300a00 */
[----:B------:R-:W2:Y:S04]  /*31a0*/  LDL.LU.64 R212, [R1+0x4a0] ;  /* 0x0004a00001d47983 */ /* 0x000ea80000300a00 */
[----:B------:R-:W2:Y:S04]  /*31b0*/  LDL.LU.64 R210, [R1+0x498] ;  /* 0x0004980001d27983 */ /* 0x000ea80000300a00 */
[----:B------:R-:W2:Y:S01]  /*31c0*/  LDL.LU.64 R208, [R1+0x490] ;  /* 0x0004900001d07983 */ /* 0x000ea20000300a00 */
[----:B------:R-:W-:Y:S01]  /*31d0*/  UIADD3 UR58, UR4, 0x182, URZ ;  /* 0x00000182043a7890 */ /* 0x000fe2000fffe03f */
[----:B------:R-:W-:Y:S01]  /*31e0*/  UMOV UR59, 0x40000040 ;  /* 0x40000040003b7882 */ /* 0x000fe20000000000 */
[----:B------:R-:W-:Y:S01]  /*31f0*/  UMOV UR22, UR54 ;  /* 0x0000003600167c82 */ /* 0x000fe20008000000 */
[----:B------:R-:W-:Y:S01]  /*3200*/  UMOV UR23, UR55 ;  /* 0x0000003700177c82 */ /* 0x000fe20008000000 */
[----:B--2---:R-:W-:-:S06]  /*3210*/  WARPGROUP.ARRIVE ;  /* 0x00000000000079c5 */ /* 0x004fcc0000000000 */
[----:B------:R-:W-:Y:S03]  /*3220*/  HGMMA.64x16x16.F32 R208, gdesc[UR56], R208, gsb0 ;  /* 0x0020000038d079f0 */ /* 0x000fe600080008d0 */
[----:B------:R-:W-:Y:S02]  /*3230*/  WARPGROUP.DEPBAR.LE gsb0, 0x0 ;  /* 0x00008000000079c5 */ /* 0x000fe40000010000 */
[----:B------:R-:W-:-:S06]  /*3240*/  WARPGROUP.ARRIVE ;  /* 0x00000000000079c5 */ /* 0x000fcc0000000000 */
[----:B------:R-:W-:Y:S03]  /*3250*/  HGMMA.64x16x16.F32 R192, gdesc[UR12], R192, gsb0 ;  /* 0x002000000cc079f0 */ /* 0x000fe600080008c0 */
[----:B------:R-:W-:Y:S02]  /*3260*/  WARPGROUP.DEPBAR.LE gsb0, 0x0 ;  /* 0x00008000000079c5 */ /* 0x000fe40000010000 */
[----:B------:R-:W-:-:S06]  /*3270*/  WARPGROUP.ARRIVE ;  /* 0x00000000000079c5 */ /* 0x000fcc0000000000 */
[----:B------:R-:W-:Y:S01]  /*3280*/  HGMMA.64x16x16.F32 R176, gdesc[UR16], R176, gsb0 ;  /* 0x0020000010b079f0 */ /* 0x000fe200080008b0 */
[----:B------:R-:W-:Y:S01]  /*3290*/  UMOV UR56, UR22 ;  /* 0x0000001600387c82 */ /* 0x000fe20008000000 */
[----:B------:R-:W-:Y:S01]  /*32a0*/  UIADD3 UR22, UR4, 0x302, URZ ;  /* 0x0000030204167890 */ /* 0x000fe2000fffe03f */
[----:B------:R-:W-:Y:S01]  /*32b0*/  UMOV UR57, UR23 ;  /* 0x0000001700397c82 */ /* 0x000fe20008000000 */
[----:B------:R-:W-:Y:S01]  /*32c0*/  UMOV UR23, 0x40000040 ;  /* 0x4000004000177882 */ /* 0x000fe20000000000 */
[----:B------:R-:W-:Y:S02]  /*32d0*/  WARPGROUP.DEPBAR.LE gsb0, 0x0 ;  /* 0x00008000000079c5 */ /* 0x000fe40000010000 */
[----:B------:R-:W-:-:S06]  /*32e0*/  WARPGROUP.ARRIVE ;  /* 0x00000000000079c5 */ /* 0x000fcc0000000000 */
[----:B------:R-:W-:Y:S03]  /*32f0*/  HGMMA.64x16x16.F32 R160, gdesc[UR20], R160, gsb0 ;  /* 0x0020000014a079f0 */ /* 0x000fe600080008a0 */
        /* <DEDUP_REMOVED lines=8> */
[----:B------:R-:W-:Y:S01]  /*3380*/  HGMMA.64x16x16.F32 R112, gdesc[UR32], R112, gsb0 ;  /* 0x00200000207079f0 */ /* 0x000fe20008000870 */
[----:B------:R-:W-:Y:S01]  /*3390*/  UIADD3 UR38, UR4, 0x502, URZ ;  /* 0x0000050204267890 */ /* 0x000fe2000fffe03f */
[----:B------:R-:W-:Y:S01]  /*33a0*/  UMOV UR39, 0x40000040 ;  /* 0x4000004000277882 */ /* 0x000fe20000000000 */
        /* <DEDUP_REMOVED lines=10> */
[----:B------:R-:W-:Y:S01]  /*3450*/  HGMMA.64x16x16.F32 R64, gdesc[UR44], R64, gsb0 ;  /* 0x002000002c4079f0 */ /* 0x000fe20008000840 */
[----:B------:R-:W-:Y:S01]  /*3460*/  UMOV UR6, UR50 ;  /* 0x0000003200067c82 */ /* 0x000fe20008000000 */
[----:B------:R-:W-:Y:S01]  /*3470*/  UIADD3 UR50, UR4, 0x682, URZ ;  /* 0x0000068204327890 */ /* 0x000fe2000fffe03f */
[----:B------:R-:W-:Y:S01]  /*3480*/  UMOV UR7, UR51 ;  /* 0x0000003300077c82 */ /* 0x000fe20008000000 */
[----:B------:R-:W-:Y:S01]  /*3490*/  UMOV UR48, UR8 ;  /* 0x0000000800307c82 */ /* 0x000fe20008000000 */
[----:B------:R-:W-:Y:S01]  /*34a0*/  UMOV UR49, UR9 ;  /* 0x0000000900317c82 */ /* 0x000fe20008000000 */
[----:B------:R-:W-:Y:S01]  /*34b0*/  UMOV UR51, 0x40000040 ;  /* 0x4000004000337882 */ /* 0x000fe20000000000 */
[----:B------:R-:W-:Y:S04]  /*34c0*/  STL.64 [R1+0x428], R214 ;  /* 0x000428d601007387 */ /* 0x000fe80000100a00 */
[----:B------:R-:W-:Y:S04]  /*34d0*/  STL.64 [R1+0x420], R212 ;  /* 0x000420d401007387 */ /* 0x000fe80000100a00 */
[----:B------:R-:W-:Y:S04]  /*34e0*/  STL.64 [R1+0x418], R210 ;  /* 0x000418d201007387 */ /* 0x000fe80000100a00 */
[----:B------:R0:W-:Y:S04]  /*34f0*/  STL.64 [R1+0x410], R208 ;  /* 0x000410d001007387 */ /* 0x0001e80000100a00 */
[----:B0-----:R-:W2:Y:S04]  /*3500*/  LDL.LU.64 R208, [R1] ;  /* 0x0000000001d07983 */ /* 0x001ea80000300a00 */
[----:B------:R-:W3:Y:S04]  /*3510*/  LDL.LU.64 R210, [R1+0x8] ;  /* 0x0000080001d27983 */ /* 0x000ee80000300a00 */
[----:B------:R-:W4:Y:S04]  /*3520*/  LDL.LU.64 R212, [R1+0x10] ;  /* 0x0000100001d47983 */ /* 0x000f280000300a00 */
[----:B------:R-:W2:Y:S01]  /*3530*/  LDL.LU.64 R214, [R1+0x18] ;  /* 0x0000180001d67983 */ /* 0x000ea20000300a00 */
[----:B------:R-:W-:-:S02]  /*3540*/  WARPGROUP.DEPBAR.LE gsb0, 0x0 ;  /* 0x00008000000079c5 */ /* 0x000fc40000010000 */
[----:B------:R-:W-:-:S06]  /*3550*/  WARPGROUP.ARRIVE ;  /* 0x00000000000079c5 */ /* 0x000fcc0000000000 */
[----:B------:R-:W-:Y:S01]  /*3560*/  HGMMA.64x16x16.F32 R48, gdesc[UR48], R48, gsb0 ;  /* 0x00200000303079f0 */ /* 0x000fe20008000830 */
[----:B------:R-:W-:Y:S01]  /*3570*/  UIADD3 UR54, UR4, 0x702, URZ ;  /* 0x0000070204367890 */ /* 0x000fe2000fffe03f */
[----:B------:R-:W-:Y:S01]  /*3580*/  UMOV UR52, UR8 ;  /* 0x0000000800347c82 */ /* 0x000fe20008000000 */
[----:B------:R-:W-:Y:S01]  /*3590*/  UMOV UR53, UR9 ;  /* 0x0000000900357c82 */ /* 0x000fe20008000000 */
[----:B------:R-:W-:Y:S01]  /*35a0*/  UMOV UR55, 0x40000040 ;  /* 0x4000004000377882 */ /* 0x000fe20000000000 */
[----:B------:R-:W-:Y:S02]  /*35b0*/  WARPGROUP.DEPBAR.LE gsb0, 0x0 ;  /* 0x00008000000079c5 */ /* 0x000fe40000010000 */
[----:B------:R-:W-:-:S06]  /*35c0*/  WARPGROUP.ARRIVE ;  /* 0x00000000000079c5 */ /* 0x000fcc0000000000 */
[----:B------:R-:W-:Y:S01]  /*35d0*/  HGMMA.64x16x16.F32 R32, gdesc[UR52], R32, gsb0 ;  /* 0x00200000342079f0 */ /* 0x000fe20008000820 */
[----:B------:R-:W-:Y:S01]  /*35e0*/  UIADD3 UR5, UR60, 0x402, URZ ;  /* 0x000004023c057890 */ /* 0x000fe2000fffe03f */
[----:B------:R-:W-:-:S06]  /*35f0*/  UMOV UR53, 0x40000040 ;  /* 0x4000004000357882 */ /* 0x000fcc0000000000 */
[----:B------:R-:W-:Y:S01]  /*3600*/  UMOV UR52, UR5 ;  /* 0x0000000500347c82 */ /* 0x000fe20008000000 */
[----:B------:R-:W-:Y:S02]  /*3610*/  WARPGROUP.DEPBAR.LE gsb0, 0x0 ;  /* 0x00008000000079c5 */ /* 0x000fe40000010000 */
[----:B------:R-:W-:-:S06]  /*3620*/  WARPGROUP.ARRIVE ;  /* 0x00000000000079c5 */ /* 0x000fcc0000000000 */
[----:B------:R-:W-:Y:S01]  /*3630*/  HGMMA.64x16x16.F32 R24, gdesc[UR52], R24, gsb0 ;  /* 0x00200000341879f0 */ /* 0x000fe20008000818 */
[----:B------:R-:W-:Y:S01]  /*3640*/  UMOV UR48, UR52 ;  /* 0x0000003400307c82 */ /* 0x000fe20008000000 */
        /* <DEDUP_REMOVED lines=14> */
[----:B--2---:R-:W-:Y:S04]  /*3730*/  STL.64 [R1+0x448], R214 ;  /* 0x000448d601007387 */ /* 0x004fe80000100a00 */
[----:B----4-:R-:W-:Y:S04]  /*3740*/  STL.64 [R1+0x440], R212 ;  /* 0x000440d401007387 */ /* 0x010fe80000100a00 */
[----:B---3--:R-:W-:Y:S04]  /*3750*/  STL.64 [R1+0x438], R210 ;  /* 0x000438d201007387 */ /* 0x008fe80000100a00 */
[----:B------:R0:W-:Y:S04]  /*3760*/  STL.64 [R1+0x430], R208 ;  /* 0x000430d001007387 */ /* 0x0001e80000100a00 */
[----:B0-----:R-:W2:Y:S04]  /*3770*/  LDL.LU.64 R208, [R1+0x40] ;  /* 0x0000400001d07983 */ /* 0x001ea80000300a00 */
[----:B------:R-:W3:Y:S04]  /*3780*/  LDL.LU.64 R210, [R1+0x48] ;  /* 0x0000480001d27983 */ /* 0x000ee80000300a00 */
[----:B------:R-:W4:Y:S04]  /*3790*/  LDL.LU.64 R212, [R1+0x50] ;  /* 0x0000500001d47983 */ /* 0x000f280000300a00 */
[----:B------:R-:W2:Y:S01]  /*37a0*/  LDL.LU.64 R214, [R1+0x58] ;  /* 0x0000580001d67983 */ /* 0x000ea20000300a00 */
[----:B------:R-:W-:Y:S01]  /*37b0*/  UMOV UR36, UR52 ;  /* 0x0000003400247c82 */ /* 0x000fe20008000000 */
[----:B------:R-:W-:Y:S01]  /*37c0*/  UMOV UR37, UR53 ;  /* 0x0000003500257c82 */ /* 0x000fe20008000000 */
[----:B------:R-:W-:-:S02]  /*37d0*/  WARPGROUP.DEPBAR.LE gsb0, 0x0 ;  /* 0x00008000000079c5 */ /* 0x000fc40000010000 */
        /* <DEDUP_REMOVED lines=59> */
[----:B--2---:R0:W-:Y:S04]  /*3b90*/  STL.64 [R1+0x488], R214 ;  /* 0x000488d601007387 */ /* 0x0041e80000100a00 */
[----:B----4-:R1:W-:Y:S04]  /*3ba0*/  STL.64 [R1+0x480], R212 ;  /* 0x000480d401007387 */ /* 0x0103e80000100a00 */
[----:B---3--:R2:W-:Y:S04]  /*3bb0*/  STL.64 [R1+0x478], R210 ;  /* 0x000478d201007387 */ /* 0x0085e80000100a00 */
[----:B------:R3:W-:Y:S01]  /*3bc0*/  STL.64 [R1+0x470], R208 ;  /* 0x000470d001007387 */ /* 0x0007e20000100a00 */
[----:B0-----:R-:W-:-:S02]  /*3bd0*/  IMAD.MOV.U32 R214, RZ, RZ, R2 ;  /* 0x000000ffffd67224 */ /* 0x001fc400078e0002 */
[----:B------:R-:W-:Y:S01]  /*3be0*/  IMAD.MOV.U32 R215, RZ, RZ, R0 ;  /* 0x000000ffffd77224 */ /* 0x000fe200078e0000 */
[----:B-1----:R-:W-:Y:S01]  /*3bf0*/  MOV R212, R4 ;  /* 0x0000000400d47202 */ /* 0x002fe20000000f00 */
[----:B------:R-:W-:Y:S02]  /*3c00*/  IMAD.MOV.U32 R213, RZ, RZ, R3 ;  /* 0x000000ffffd57224 */ /* 0x000fe400078e0003 */
[----:B--2---:R-:W-:Y:S02]  /*3c10*/  IMAD.MOV.U32 R210, RZ, RZ, R6 ;  /* 0x000000ffffd27224 */ /* 0x004fe400078e0006 */
[----:B------:R-:W-:Y:S01]  /*3c20*/  IMAD.MOV.U32 R211, RZ, RZ, R5 ;  /* 0x000000ffffd37224 */ /* 0x000fe200078e0005 */
[----:B---3--:R-:W-:Y:S01]  /*3c30*/  MOV R208, R8 ;  /* 0x0000000800d07202 */ /* 0x008fe20000000f00 */
[----:B------:R-:W-:Y:S01]  /*3c40*/  IMAD.MOV.U32 R209, RZ, RZ, R7 ;  /* 0x000000ffffd17224 */ /* 0x000fe200078e0007 */
[----:B------:R-:W-:-:S05]  /*3c50*/  WARPGROUP.DEPBAR.LE gsb0, 0x0 ;  /* 0x00008000000079c5 */ /* 0x000fca0000010000 */
[----:B------:R-:W-:-:S06]  /*3c60*/  WARPGROUP.ARRIVE ;  /* 0x00000000000079c5 */ /* 0x000fcc0000000000 */
[----:B------:R-:W-:Y:S01]  /*3c70*/  HGMMA.64x16x16.F32 R208, gdesc[UR8], R208, gsb0 ;  /* 0x0020000008d079f0 */ /* 0x000fe200080008d0 */
[----:B------:R-:W-:Y:S04]  /*3c80*/  STL [R1+0x408], R195 ;  /* 0x000408c301007387 */ /* 0x000fe80000100800 */
[----:B------:R-:W-:Y:S04]  /*3c90*/  STL [R1+0x404], R196 ;  /* 0x000404c401007387 */ /* 0x000fe80000100800 */
[----:B------:R-:W-:Y:S04]  /*3ca0*/  STL [R1+0x400], R197 ;  /* 0x000400c501007387 */ /* 0x000fe80000100800 */
[----:B------:R-:W-:Y:S04]  /*3cb0*/  STL [R1+0x3fc], R198 ;  /* 0x0003fcc601007387 */ /* 0x000fe80000100800 */
[----:B------:R-:W-:Y:S01]  /*3cc0*/  STL [R1+0x3f8], R199 ;  /* 0x0003f8c701007387 */ /* 0x000fe20000100800 */
[----:B------:R-:W-:-:S03]  /*3cd0*/  WARPGROUP.DEPBAR.LE gsb0, 0x0 ;  /* 0x00008000000079c5 */ /* 0x000fc60000010000 */
        /* <DEDUP_REMOVED lines=8> */
[----:B------:R-:W-:-:S02]  /*3d60*/  UIADD3 UR6, UR60, 0x4, URZ ;  /* 0x000000043c067890 */ /* 0x000fc4000fffe03f */
[----:B------:R-:W-:Y:S01]  /*3d70*/  UIADD3 UR7, UR4, 0x4, URZ ;  /* 0x0000000404077890 */ /* 0x000fe2000fffe03f */
[----:B------:R-:W-:Y:S01]  /*3d80*/  UMOV UR9, 0x40000040 ;  /* 0x4000004000097882 */ /* 0x000fe20000000000 */
[----:B------:R-:W-:-:S03]  /*3d90*/  UMOV UR11, 0x40000040 ;  /* 0x40000040000b7882 */ /* 0x000fc60000000000 */
[----:B------:R-:W-:Y:S02]  /*3da0*/  UMOV UR8, UR6 ;  /* 0x0000000600087c82 */ /* 0x000fe40008000000 */
[----:B------:R-:W-:Y:S01]  /*3db0*/  UMOV UR10, UR7 ;  /* 0x00000007000a7c82 */ /* 0x000fe20008000000 */
[----:B--2---:R-:W-:-:S06]  /*3dc0*/  WARPGROUP.ARRIVE ;  /* 0x00000000000079c5 */ /* 0x004fcc0000000000 */
[----:B------:R-:W-:Y:S03]  /*3dd0*/  HGMMA.64x16x16.F32 R208, gdesc[UR8], R208, gsb0 ;  /* 0x0020000008d079f0 */ /* 0x000fe600080008d0 */
[----:B------:R-:W-:Y:S02]  /*3de0*/  WARPGROUP.DEPBAR.LE gsb0, 0x0 ;  /* 0x00008000000079c5 */ /* 0x000fe40000010000 */
[----:B------:R-:W-:Y:S01]  /*3df0*/  IMAD.MOV.U32 R2, RZ, RZ, R214 ;  /* 0x000000ffff027224 */ /* 0x000fe200078e00d6 */
[----:B------:R-:W-:Y:S01]  /*3e00*/  MOV R4, R212 ;  /* 0x000000d400047202 */ /* 0x000fe20000000f00 */
[----:B------:R-:W-:Y:S02]  /*3e10*/  IMAD.MOV.U32 R0, RZ, RZ, R215 ;  /* 0x000000ffff007224 */ /* 0x000fe400078e00d7 */
[----:B------:R-:W-:Y:S01]  /*3e20*/  IMAD.MOV.U32 R3, RZ, RZ, R213 ;  /* 0x000000ffff037224 */ /* 0x000fe200078e00d5 */
[----:B------:R-:W2:Y:S01]  /*3e30*/  LDL.LU.64 R214, [R1+0x468] ;  /* 0x0004680001d67983 */ /* 0x000ea20000300a00 */
[----:B------:R-:W-:Y:S01]  /*3e40*/  IMAD.MOV.U32 R6, RZ, RZ, R210 ;  /* 0x000000ffff067224 */ /* 0x000fe200078e00d2 */
[----:B------:R-:W-:Y:S01]  /*3e50*/  MOV R8, R208 ;  /* 0x000000d000087202 */ /* 0x000fe20000000f00 */
[----:B------:R-:W-:Y:S01]  /*3e60*/  IMAD.MOV.U32 R5, RZ, RZ, R211 ;  /* 0x000000ffff057224 */ /* 0x000fe200078e00d3 */
[----:B------:R-:W2:Y:S01]  /*3e70*/  LDL.LU.64 R212, [R1+0x460] ;  /* 0x0004600001d47983 */ /* 0x000ea20000300a00 */
[----:B------:R-:W-:-:S03]  /*3e80*/  IMAD.MOV.U32 R7, RZ, RZ, R209 ;  /* 0x000000ffff077224 */ /* 0x000fc600078e00d1 */
[----:B------:R-:W2:Y:S04]  /*3e90*/  LDL.LU.64 R210, [R1+0x458] ;  /* 0x0004580001d27983 */ /* 0x000ea80000300a00 */
[----:B------:R-:W2:Y:S01]  /*3ea0*/  LDL.LU.64 R208, [R1+0x450] ;  /* 0x0004500001d07983 */ /* 0x000ea20000300a00 */
[----:B------:R-:W-:Y:S01]  /*3eb0*/  UIADD3 UR12, UR4, 0x84, URZ ;  /* 0x00000084040c7890 */ /* 0x000fe2000fffe03f */
[----:B------:R-:W-:Y:S01]  /*3ec0*/  UMOV UR16, UR8 ;  /* 0x0000000800107c82 */ /* 0x000fe20008000000 */
[----:B------:R-:W-:Y:S01]  /*3ed0*/  UMOV UR17, UR9 ;  /* 0x0000000900117c82 */ /* 0x000fe20008000000 */
[----:B------:R-:W-:-:S04]  /*3ee0*/  UMOV UR19, 0x40000040 ;  /* 0x4000004000137882 */ /* 0x000fc80000000000 */
        /* <DEDUP_REMOVED lines=19> */
[----:B------:R-:W-:Y:S01]  /*4020*/  UMOV UR16, UR8 ;  /* 0x0000000800107c82 */ /* 0x000fe20008000000 */
[----:B------:R-:W-:Y:S01]  /*4030*/  UMOV UR17, UR9 ;  /* 0x0000000900117c82 */ /* 0x000fe20008000000 */
[----:B------:R-:W-:-:S02]  /*4040*/  UMOV UR19, 0x40000040 ;  /* 0x4000004000137882 */ /* 0x000fc40000000000 */
        /* <DEDUP_REMOVED lines=19> */
[----:B------:R-:W-:Y:S01]  /*4180*/  UMOV UR59, 0x40000040 ;  /* 0x40000040003b7882 */ /* 0x000fe20000000000 */
[----:B--2---:R-:W-:-:S06]  /*4190*/  WARPGROUP.ARRIVE ;  /* 0x00000000000079c5 */ /* 0x004fcc0000000000 */
[----:B------:R-:W-:Y:S03]  /*41a0*/  HGMMA.64x16x16.F32 R208, gdesc[UR56], R208, gsb0 ;  /* 0x0020000038d079f0 */ /* 0x000fe600080008d0 */
[----:B------:R-:W-:Y:S02]  /*41b0*/  WARPGROUP.DEPBAR.LE gsb0, 0x0 ;  /* 0x00008000000079c5 */ /* 0x000fe40000010000 */
[----:B------:R-:W-:Y:S04]  /*41c0*/  STL.64 [R1+0x390], R214 ;  /* 0x000390d601007387 */ /* 0x000fe80000100a00 */
[----:B------:R0:W-:Y:S04]  /*41d0*/  STL.64 [R1+0x388], R212 ;  /* 0x000388d401007387 */ /* 0x0001e80000100a00 */
[----:B------:R1:W-:Y:S04]  /*41e0*/  STL.64 [R1+0x380], R210 ;  /* 0x000380d201007387 */ /* 0x0003e80000100a00 */
[----:B------:R2:W-:Y:S01]  /*41f0*/  STL.64 [R1+0x378], R208 ;  /* 0x000378d001007387 */ /* 0x0005e20000100a00 */
[----:B0-----:R-:W-:Y:S01]  /*4200*/  MOV R212, R199 ;  /* 0x000000c700d47202 */ /* 0x001fe20000000f00 */
[----:B-1----:R-:W-:Y:S01]  /*4210*/  IMAD.MOV.U32 R210, RZ, RZ, R197 ;  /* 0x000000ffffd27224 */ /* 0x002fe200078e00c5 */
[----:B--2---:R-:W-:Y:S01]  /*4220*/  MOV R208, R195 ;  /* 0x000000c300d07202 */ /* 0x004fe20000000f00 */
[----:B------:R-:W-:Y:S01]  /*4230*/  IMAD.MOV.U32 R209, RZ, RZ, R196 ;  /* 0x000000ffffd17224 */ /* 0x000fe200078e00c4 */
[----:B------:R-:W2:Y:S01]  /*4240*/  LDL.LU R195, [R1+0x408] ;  /* 0x0004080001c37983 */ /* 0x000ea20000300800 */
[----:B------:R-:W-:-:S03]  /*4250*/  IMAD.MOV.U32 R211, RZ, RZ, R198 ;  /* 0x000000ffffd37224 */ /* 0x000fc600078e00c6 */
[----:B------:R-:W2:Y:S04]  /*4260*/  LDL.LU R196, [R1+0x404] ;  /* 0x0004040001c47983 */ /* 0x000ea80000300800 */
[----:B------:R-:W2:Y:S04]  /*4270*/  LDL.LU R197, [R1+0x400] ;  /* 0x0004000001c57983 */ /* 0x000ea80000300800 */
[----:B------:R-:W2:Y:S04]  /*4280*/  LDL.LU R198, [R1+0x3fc] ;  /* 0x0003fc0001c67983 */ /* 0x000ea80000300800 */
[----:B------:R-:W2:Y:S01]  /*4290*/  LDL.LU R199, [R1+0x3f8] ;  /* 0x0003f80001c77983 */ /* 0x000ea20000300800 */
[----:B------:R-:W-:Y:S01]  /*42a0*/  UIADD3 UR26, UR4, 0x204, URZ ;  /* 0x00000204041a7890 */ /* 0x000fe2000fffe03f */
[----:B------:R-:W-:Y:S01]  /*42b0*/  UMOV UR24, UR8 ;  /* 0x0000000800187c82 */ /* 0x000fe20008000000 */
[----:B------:R-:W-:Y:S01]  /*42c0*/  UMOV UR25, UR9 ;  /* 0x0000000900197c82 */ /* 0x000fe20008000000 */
[----:B------:R-:W-:Y:S01]  /*42d0*/  UMOV UR27, 0x40000040 ;  /* 0x40000040001b7882 */ /* 0x000fe20000000000 */
[----:B------:R-:W-:Y:S01]  /*42e0*/  UIADD3 UR38, UR4, 0x284, URZ ;  /* 0x0000028404267890 */ /* 0x000fe2000fffe03f */
[----:B------:R-:W-:Y:S01]  /*42f0*/  UMOV UR36, UR8 ;  /* 0x0000000800247c82 */ /* 0x000fe20008000000 */
[----:B------:R-:W-:Y:S01]  /*4300*/  UMOV UR37, UR9 ;  /* 0x0000000900257c82 */ /* 0x000fe20008000000 */
[----:B------:R-:W-:Y:S01]  /*4310*/  UMOV UR39, 0x40000040 ;  /* 0x4000004000277882 */ /* 0x000fe20000000000 */
[----:B------:R-:W-:Y:S01]  /*4320*/  UIADD3 UR14, UR4, 0x304, URZ ;  /* 0x00000304040e7890 */ /* 0x000fe2000fffe03f */
[----:B------:R-:W-:Y:S01]  /*4330*/  UMOV UR15, 0x40000040 ;  /* 0x40000040000f7882 */ /* 0x000fe20000000000 */
        /* <DEDUP_REMOVED lines=8> */
[----:B--2---:R-:W-:-:S06]  /*43c0*/  WARPGROUP.ARRIVE ;  /* 0x00000000000079c5 */ /* 0x004fcc0000000000 */
[----:B------:R-:W-:Y:S03]  /*43d0*/  HGMMA.64x16x16.F32 R192, gdesc[UR24], R192, gsb0 ;  /* 0x0020000018c079f0 */ /* 0x000fe600080008c0 */
        /* <DEDUP_REMOVED lines=105> */
[----:B------:R-:W-:Y:S02]  /*4a70*/  IMAD.MOV.U32 R214, RZ, RZ, R226 ;  /* 0x000000ffffd67224 */ /* 0x000fe400078e00e2 */
[----:B------:R-:W-:Y:S02]  /*4a80*/  IMAD.MOV.U32 R215, RZ, RZ, R225 ;  /* 0x000000ffffd77224 */ /* 0x000fe400078e00e1 */
[----:B------:R-:W-:-:S03]  /*4a90*/  IMAD.MOV.U32 R213, RZ, RZ, R227 ;  /* 0x000000ffffd57224 */ /* 0x000fc600078e00e3 */
[----:B------:R0:W-:Y:S04]  /*4aa0*/  STL.64 [R1+0x3b0], R214 ;  /* 0x0003b0d601007387 */ /* 0x0001e80000100a00 */
[----:B------:R1:W-:Y:S01]  /*4ab0*/  STL.64 [R1+0x3a8], R212 ;  /* 0x0003a8d401007387 */ /* 0x0003e20000100a00 */
[----:B------:R-:W-:Y:S02]  /*4ac0*/  WARPGROUP.DEPBAR.LE gsb0, 0x0 ;  /* 0x00008000000079c5 */ /* 0x000fe40000010000 */
[----:B------:R-:W-:-:S06]  /*4ad0*/  WARPGROUP.ARRIVE ;  /* 0x00000000000079c5 */ /* 0x000fcc0000000000 */
[----:B------:R-:W-:Y:S01]  /*4ae0*/  HGMMA.64x16x16.F32 R152, gdesc[UR12], R152, gsb0 ;  /* 0x002000000c9879f0 */ /* 0x000fe20008000898 */
[----:B0-----:R-:W-:Y:S01]  /*4af0*/  IMAD.MOV.U32 R214, RZ, RZ, R10 ;  /* 0x000000ffffd67224 */ /* 0x001fe200078e000a */
[----:B------:R0:W-:Y:S01]  /*4b00*/  STL.64 [R1+0x3a0], R210 ;  /* 0x0003a0d201007387 */ /* 0x0001e20000100a00 */
[----:B------:R-:W-:Y:S01]  /*4b10*/  IMAD.MOV.U32 R215, RZ, RZ, R9 ;  /* 0x000000ffffd77224 */ /* 0x000fe200078e0009 */
[----:B-1----:R-:W-:Y:S01]  /*4b20*/  MOV R212, R12 ;  /* 0x0000000c00d47202 */ /* 0x002fe20000000f00 */
[----:B------:R-:W-:Y:S01]  /*4b30*/  IMAD.MOV.U32 R213, RZ, RZ, R11 ;  /* 0x000000ffffd57224 */ /* 0x000fe200078e000b */
[----:B------:R1:W-:Y:S04]  /*4b40*/  STL.64 [R1+0x398], R208 ;  /* 0x000398d001007387 */ /* 0x0003e80000100a00 */
[----:B------:R2:W-:Y:S01]  /*4b50*/  STL.64 [R1+0x3d0], R214 ;  /* 0x0003d0d601007387 */ /* 0x0005e20000100a00 */
[----:B0-----:R-:W-:-:S02]  /*4b60*/  IMAD.MOV.U32 R210, RZ, RZ, R14 ;  /* 0x000000ffffd27224 */ /* 0x001fc400078e000e */
[----:B------:R-:W-:Y:S01]  /*4b70*/  IMAD.MOV.U32 R211, RZ, RZ, R13 ;  /* 0x000000ffffd37224 */ /* 0x000fe200078e000d */
[----:B-1----:R-:W-:Y:S01]  /*4b80*/  MOV R208, R224 ;  /* 0x000000e000d07202 */ /* 0x002fe20000000f00 */
[----:B------:R-:W-:Y:S01]  /*4b90*/  IMAD.MOV.U32 R209, RZ, RZ, R15 ;  /* 0x000000ffffd17224 */ /* 0x000fe200078e000f */
[----:B------:R0:W-:Y:S01]  /*4ba0*/  STL.64 [R1+0x3c8], R212 ;  /* 0x0003c8d401007387 */ /* 0x0001e20000100a00 */
[----:B--2---:R-:W-:Y:S02]  /*4bb0*/  IMAD.MOV.U32 R214, RZ, RZ, R2 ;  /* 0x000000ffffd67224 */ /* 0x004fe400078e0002 */
[----:B------:R-:W-:Y:S01]  /*4bc0*/  IMAD.MOV.U32 R215, RZ, RZ, R0 ;  /* 0x000000ffffd77224 */ /* 0x000fe200078e0000 */
[----:B------:R1:W-:Y:S04]  /*4bd0*/  STL.64 [R1+0x3c0], R210 ;  /* 0x0003c0d201007387 */ /* 0x0003e80000100a00 */
[----:B------:R2:W-:Y:S01]  /*4be0*/  STL.64 [R1+0x3b8], R208 ;  /* 0x0003b8d001007387 */ /* 0x0005e20000100a00 */
[----:B0-----:R-:W-:Y:S01]  /*4bf0*/  MOV R212, R4 ;  /* 0x0000000400d47202 */ /* 0x001fe20000000f00 */
[----:B------:R-:W-:-:S02]  /*4c00*/  IMAD.MOV.U32 R213, RZ, RZ, R3 ;  /* 0x000000ffffd57224 */ /* 0x000fc400078e0003 */
[----:B------:R-:W-:Y:S01]  /*4c10*/  STL.64 [R1+0x3f0], R214 ;  /* 0x0003f0d601007387 */ /* 0x000fe20000100a00 */
[----:B-1----:R-:W-:Y:S02]  /*4c20*/  IMAD.MOV.U32 R210, RZ, RZ, R6 ;  /* 0x000000ffffd27224 */ /* 0x002fe400078e0006 */
[----:B------:R-:W-:Y:S01]  /*4c30*/  IMAD.MOV.U32 R211, RZ, RZ, R5 ;  /* 0x000000ffffd37224 */ /* 0x000fe200078e0005 */
[----:B--2---:R-:W-:Y:S01]  /*4c40*/  MOV R208, R8 ;  /* 0x0000000800d07202 */ /* 0x004fe20000000f00 */
[----:B------:R-:W-:Y:S01]  /*4c50*/  IMAD.MOV.U32 R209, RZ, RZ, R7 ;  /* 0x000000ffffd17224 */ /* 0x000fe200078e0007 */
[----:B------:R-:W-:Y:S04]  /*4c60*/  STL.64 [R1+0x3e8], R212 ;  /* 0x0003e8d401007387 */ /* 0x000fe80000100a00 */
[----:B------:R-:W-:Y:S04]  /*4c70*/  STL.64 [R1+0x3e0], R210 ;  /* 0x0003e0d201007387 */ /* 0x000fe80000100a00 */
[----:B------:R0:W-:Y:S01]  /*4c80*/  STL.64 [R1+0x3d8], R208 ;  /* 0x0003d8d001007387 */ /* 0x0001e20000100a00 */
[----:B------:R-:W-:-:S02]  /*4c90*/  WARPGROUP.DEPBAR.LE gsb0, 0x0 ;  /* 0x00008000000079c5 */ /* 0x000fc40000010000 */
[----:B------:R-:W-:Y:S01]  /*4ca0*/  WARPGROUP.ARRIVE ;  /* 0x00000000000079c5 */ /* 0x000fe20000000000 */
[----:B0-----:R-:W2:Y:S04]  /*4cb0*/  LDL.LU.64 R208, [R1+0x60] ;  /* 0x0000600001d07983 */ /* 0x001ea80000300a00 */
[----:B------:R-:W2:Y:S04]  /*4cc0*/  LDL.LU.64 R210, [R1+0x68] ;  /* 0x0000680001d27983 */ /* 0x000ea80000300a00 */
[----:B------:R-:W2:Y:S04]  /*4cd0*/  LDL.LU.64 R212, [R1+0x70] ;  /* 0x0000700001d47983 */ /* 0x000ea80000300a00 */
[----:B------:R-:W2:Y:S01]  /*4ce0*/  LDL.LU.64 R214, [R1+0x78] ;  /* 0x0000780001d67983 */ /* 0x000ea20000300a00 */
[----:B------:R-:W-:Y:S01]  /*4cf0*/  UMOV UR16, UR28 ;  /* 0x0000001c00107c82 */ /* 0x000fe20008000000 */
[----:B------:R-:W-:Y:S01]  /*4d00*/  UMOV UR17, UR29 ;  /* 0x0000001d00117c82 */ /* 0x000fe20008000000 */
[----:B------:R-:W-:Y:S01]  /*4d10*/  UMOV UR18, UR38 ;  /* 0x0000002600127c82 */ /* 0x000fe20008000000 */
[----:B------:R-:W-:-:S02]  /*4d20*/  UMOV UR19, UR39 ;  /* 0x0000002700137c82 */ /* 0x000fc40008000000 */
[----:B------:R-:W-:Y:S01]  /*4d30*/  HGMMA.64x16x16.F32 R168, gdesc[UR16], R168, gsb0 ;  /* 0x0020000010a879f0 */ /* 0x000fe200080008a8 */
[----:B------:R-:W-:Y:S01]  /*4d40*/  UMOV UR56, UR6 ;  /* 0x0000000600387c82 */ /* 0x000fe20008000000 */
[----:B------:R-:W-:Y:S01]  /*4d50*/  UIADD3 UR6, UR60, 0x6, URZ ;  /* 0x000000063c067890 */ /* 0x000fe2000fffe03f */
[----:B------:R-:W-:Y:S01]  /*4d60*/  UMOV UR57, UR7 ;  /* 0x0000000700397c82 */ /* 0x000fe20008000000 */
[----:B------:R-:W-:Y:S01]  /*4d70*/  UMOV UR7, UR25 ;  /* 0x0000001900077c82 */ /* 0x000fe20008000000 */
[----:B------:R-:W-:-:S04]  /*4d80*/  UMOV UR25, UR29 ;  /* 0x0000001d00197c82 */ /* 0x000fc80008000000 */
        /* <DEDUP_REMOVED lines=50> */
[----:B------:R-:W-:Y:S01]  /*50b0*/  UMOV UR9, 0x40000040 ;  /* 0x4000004000097882 */ /* 0x000fe20000000000 */
[----:B------:R-:W-:-:S05]  /*50c0*/  UMOV UR11, 0x40000040 ;  /* 0x40000040000b7882 */ /* 0x000fca0000000000 */
[----:B------:R-:W-:Y:S01]  /*50d0*/  UMOV UR10, UR5 ;  /* 0x00000005000a7c82 */ /* 0x000fe20008000000 */
        /* <DEDUP_REMOVED lines=55> */
[----:B------:R-:W-:Y:S01]  /*5450*/  UMOV UR22, UR50 ;  /* 0x0000003200167c82 */ /* 0x000fe20008000000 */
[----:B------:R-:W-:Y:S01]  /*5460*/  UMOV UR23, UR51 ;  /* 0x0000003300177c82 */ /* 0x000fe20008000000 */
[----:B------:R-:W-:Y:S01]  /*5470*/  UMOV UR20, UR8 ;  /* 0x0000000800147c82 */ /* 0x000fe20008000000 */
[----:B------:R-:W-:Y:S01]  /*5480*/  UMOV UR21, UR9 ;  /* 0x0000000900157c82 */ /* 0x000fe20008000000 */
        /* <DEDUP_REMOVED lines=871> */
[----:B------:R-:W-:Y:S01]  /*8b00*/  UMOV UR6, UR18 ;  /* 0x0000001200067c82 */ /* 0x000fe20008000000 */
[----:B------:R-:W-:Y:S01]  /*8b10*/  UIADD3 UR18, UR4, 0xb84, URZ ;  /* 0x00000b8404127890 */ /* 0x000fe2000fffe03f */
[----:B------:R-:W-:Y:S01]  /*8b20*/  UMOV UR7, UR19 ;  /* 0x0000001300077c82 */ /* 0x000fe20008000000 */
        /* <DEDUP_REMOVED lines=110> */
[----:B------:R-:W-:Y:S02]  /*9210*/  IMAD.MOV.U32 R213, RZ, RZ, R7 ;  /* 0x000000ffffd57224 */ /* 0x000fe400078e0007 */
[----:B------:R0:W5:Y:S04]  /*9220*/  LDL.LU R7, [R1+0x1c8] ;  /* 0x0001c80001077983 */ /* 0x0001680000300800 */
[----:B------:R0:W5:Y:S04]  /*9230*/  LDL.LU R6, [R1+0x1c4] ;  /* 0x0001c40001067983 */ /* 0x0001680000300800 */
[----:B------:R0:W5:Y:S01]  /*9240*/  LDL.LU R15, [R1+0x1c0] ;  /* 0x0001c000010f7983 */ /* 0x0001620000300800 */
[----:B------:R-:W-:-:S02]  /*9250*/  WARPGROUP.DEPBAR.LE gsb0, 0x0 ;  /* 0x00008000000079c5 */ /* 0x000fc40000010000 */
[----:B------:R-:W-:-:S06]  /*9260*/  WARPGROUP.ARRIVE ;  /* 0x00000000000079c5 */ /* 0x000fcc0000000000 */
[----:B------:R-:W-:Y:S01]  /*9270*/  HGMMA.64x16x16.F32 R152, gdesc[UR12], R152, gsb0 ;  /* 0x002000000c9879f0 */ /* 0x000fe20008000898 */
[----:B------:R1:W-:Y:S04]  /*9280*/  STL.64 [R1+0x160], R214 ;  /* 0x000160d601007387 */ /* 0x0003e80000100a00 */
[----:B------:R2:W-:Y:S04]  /*9290*/  STL.64 [R1+0x158], R212 ;  /* 0x000158d401007387 */ /* 0x0005e80000100a00 */
[----:B------:R3:W-:Y:S01]  /*92a0*/  STL.64 [R1+0x150], R210 ;  /* 0x000150d201007387 */ /* 0x0007e20000100a00 */
[----:B-1----:R-:W-:-:S03]  /*92b0*/  IMAD.MOV.U32 R214, RZ, RZ, R14 ;  /* 0x000000ffffd67224 */ /* 0x002fc600078e000e */
[----:B------:R1:W-:Y:S01]  /*92c0*/  STL.64 [R1+0x148], R208 ;  /* 0x000148d001007387 */ /* 0x0003e20000100a00 */
[----:B------:R-:W-:Y:S01]  /*92d0*/  IMAD.MOV.U32 R215, RZ, RZ, R13 ;  /* 0x000000ffffd77224 */ /* 0x000fe200078e000d */
[----:B--2---:R-:W-:Y:S01]  /*92e0*/  MOV R212, R225 ;  /* 0x000000e100d47202 */ /* 0x004fe20000000f00 */
[----:B------:R-:W-:Y:S02]  /*92f0*/  IMAD.MOV.U32 R213, RZ, RZ, R224 ;  /* 0x000000ffffd57224 */ /* 0x000fe400078e00e0 */
[----:B---3--:R-:W-:Y:S02]  /*9300*/  IMAD.MOV.U32 R210, RZ, RZ, R227 ;  /* 0x000000ffffd27224 */ /* 0x008fe400078e00e3 */
[----:B------:R-:W-:Y:S01]  /*9310*/  IMAD.MOV.U32 R211, RZ, RZ, R226 ;  /* 0x000000ffffd37224 */ /* 0x000fe200078e00e2 */
[----:B-1----:R-:W-:Y:S01]  /*9320*/  MOV R208, R8 ;  /* 0x0000000800d07202 */ /* 0x002fe20000000f00 */
[----:B------:R-:W-:Y:S01]  /*9330*/  IMAD.MOV.U32 R209, RZ, RZ, R2 ;  /* 0x000000ffffd17224 */ /* 0x000fe200078e0002 */
[----:B------:R0:W5:Y:S04]  /*9340*/  LDL.LU R8, [R1+0x1bc] ;  /* 0x0001bc0001087983 */ /* 0x0001680000300800 */
[----:B------:R0:W5:Y:S04]  /*9350*/  LDL.LU R2, [R1+0x1b8] ;  /* 0x0001b80001027983 */ /* 0x0001680000300800 */
[----:B------:R1:W-:Y:S04]  /*9360*/  STL.64 [R1+0x180], R214 ;  /* 0x000180d601007387 */ /* 0x0003e80000100a00 */
[----:B------:R2:W-:Y:S04]  /*9370*/  STL.64 [R1+0x178], R212 ;  /* 0x000178d401007387 */ /* 0x0005e80000100a00 */
[----:B------:R3:W-:Y:S01]  /*9380*/  STL.64 [R1+0x170], R210 ;  /* 0x000170d201007387 */ /* 0x0007e20000100a00 */
[----:B-1----:R-:W-:-:S02]  /*9390*/  IMAD.MOV.U32 R214, RZ, RZ, R3 ;  /* 0x000000ffffd67224 */ /* 0x002fc400078e0003 */
[----:B------:R-:W-:Y:S01]  /*93a0*/  IMAD.MOV.U32 R215, RZ, RZ, R0 ;  /* 0x000000ffffd77224 */ /* 0x000fe200078e0000 */
[----:B------:R1:W-:Y:S01]  /*93b0*/  STL.64 [R1+0x168], R208 ;  /* 0x000168d001007387 */ /* 0x0003e20000100a00 */
[----:B--2---:R-:W-:Y:S01]  /*93c0*/  MOV R212, R5 ;  /* 0x0000000500d47202 */ /* 0x004fe20000000f00 */
[----:B------:R-:W-:Y:S02]  /*93d0*/  IMAD.MOV.U32 R213, RZ, RZ, R4 ;  /* 0x000000ffffd57224 */ /* 0x000fe400078e0004 */
[----:B---3--:R-:W-:Y:S02]  /*93e0*/  IMAD.MOV.U32 R210, RZ, RZ, R10 ;  /* 0x000000ffffd27224 */ /* 0x008fe400078e000a */
[----:B------:R-:W-:Y:S01]  /*93f0*/  IMAD.MOV.U32 R211, RZ, RZ, R9 ;  /* 0x000000ffffd37224 */ /* 0x000fe200078e0009 */
[----:B------:R-:W-:Y:S01]  /*9400*/  STL.64 [R1+0x1a0], R214 ;  /* 0x0001a0d601007387 */ /* 0x000fe20000100a00 */
[----:B-1----:R-:W-:Y:S01]  /*9410*/  MOV R208, R12 ;  /* 0x0000000c00d07202 */ /* 0x002fe20000000f00 */
[----:B------:R-:W-:-:S02]  /*9420*/  IMAD.MOV.U32 R209, RZ, RZ, R11 ;  /* 0x000000ffffd17224 */ /* 0x000fc400078e000b */
[----:B------:R-:W-:Y:S04]  /*9430*/  STL.64 [R1+0x198], R212 ;  /* 0x000198d401007387 */ /* 0x000fe80000100a00 */
[----:B------:R-:W-:Y:S04]  /*9440*/  STL.64 [R1+0x190], R210 ;  /* 0x000190d201007387 */ /* 0x000fe80000100a00 */
[----:B------:R1:W-:Y:S01]  /*9450*/  STL.64 [R1+0x188], R208 ;  /* 0x000188d001007387 */ /* 0x0003e20000100a00 */
[----:B------:R-:W-:Y:S02]  /*9460*/  WARPGROUP.DEPBAR.LE gsb0, 0x0 ;  /* 0x00008000000079c5 */ /* 0x000fe40000010000 */
[----:B------:R-:W-:Y:S01]  /*9470*/  WARPGROUP.ARRIVE ;  /* 0x00000000000079c5 */ /* 0x000fe20000000000 */
[----:B-1----:R-:W2:Y:S04]  /*9480*/  LDL.LU.64 R208, [R1+0x60] ;  /* 0x0000600001d07983 */ /* 0x002ea80000300a00 */
        /* <DEDUP_REMOVED lines=48> */
[----:B------:R-:W-:Y:S01]  /*9790*/  HGMMA.64x16x16.F32 R208, gdesc[UR52], R208, gsb0 ;  /* 0x0020000034d079f0 */ /* 0x000fe200080008d0 */
[----:B------:R-:W-:Y:S01]  /*97a0*/  IMAD.MOV.U32 R10, RZ, RZ, R18 ;  /* 0x000000ffff0a7224 */ /* 0x000fe200078e0012 */
[----:B------:R-:W-:Y:S01]  /*97b0*/  MOV R12, R16 ;  /* 0x00000010000c7202 */ /* 0x000fe20000000f00 */
[----:B------:R-:W-:Y:S01]  /*97c0*/  IMAD.MOV.U32 R9, RZ, RZ, R19 ;  /* 0x000000ffff097224 */ /* 0x000fe200078e0013 */
[----:B------:R-:W-:Y:S01]  /*97d0*/  MOV R5, R20 ;  /* 0x0000001400057202 */ /* 0x000fe20000000f00 */
[----:B------:R-:W-:Y:S01]  /*97e0*/  IMAD.MOV.U32 R11, RZ, RZ, R17 ;  /* 0x000000ffff0b7224 */ /* 0x000fe200078e0011 */
[----:B------:R0:W5:Y:S01]  /*97f0*/  LDL.LU.64 R18, [R1+0x1b0] ;  /* 0x0001b00001127983 */ /* 0x0001620000300a00 */
[----:B------:R-:W-:Y:S02]  /*9800*/  IMAD.MOV.U32 R4, RZ, RZ, R21 ;  /* 0x000000ffff047224 */ /* 0x000fe400078e0015 */
[----:B------:R-:W-:Y:S01]  /*9810*/  IMAD.MOV.U32 R3, RZ, RZ, R22 ;  /* 0x000000ffff037224 */ /* 0x000fe200078e0016 */
[----:B------:R0:W5:Y:S01]  /*9820*/  LDL.LU.64 R16, [R1+0x1a8] ;  /* 0x0001a80001107983 */ /* 0x0001620000300a00 */
[----:B------:R-:W-:Y:S01]  /*9830*/  IMAD.MOV.U32 R0, RZ, RZ, R23 ;  /* 0x000000ffff007224 */ /* 0x000fe200078e0017 */
[----:B------:R-:W-:-:S02]  /*9840*/  WARPGROUP.DEPBAR.LE gsb0, 0x0 ;  /* 0x00008000000079c5 */ /* 0x000fc40000010000 */
        /* <DEDUP_REMOVED lines=23> */
[----:B-1----:R-:W2:Y:S04]  /*99c0*/  LDL.LU.64 R214, [R1+0x180] ;  /* 0x0001800001d67983 */ /* 0x002ea80000300a00 */
        /* <DEDUP_REMOVED lines=103> */
[----:B------:R-:W-:Y:S02]  /*a040*/  UMOV UR6, UR54 ;  /* 0x0000003600067c82 */ /* 0x000fe40008000000 */
[----:B------:R-:W-:Y:S01]  /*a050*/  UMOV UR56, UR6 ;  /* 0x0000000600387c82 */ /* 0x000fe20008000000 */
[----:B------:R-:W-:Y:S01]  /*a060*/  UIADD3 UR6, UR4, 0xe06, URZ ;  /* 0x00000e0604067890 */ /* 0x000fe2000fffe03f */
[----:B------:R-:W-:Y:S01]  /*a070*/  UMOV UR7, UR55 ;  /* 0x0000003700077c82 */ /* 0x000fe20008000000 */
[----:B------:R-:W-:Y:S01]  /*a080*/  UIADD3 UR54, UR4, 0xe86, URZ ;  /* 0x00000e8604367890 */ /* 0x000fe2000fffe03f */
[----:B------:R-:W-:Y:S02]  /*a090*/  UMOV UR57, UR7 ;  /* 0x0000000700397c82 */ /* 0x000fe40008000000 */
[----:B------:R-:W-:Y:S01]  /*a0a0*/  UMOV UR4, UR8 ;  /* 0x0000000800047c82 */ /* 0x000fe20008000000 */
[----:B------:R-:W-:Y:S01]  /*a0b0*/  UMOV UR5, UR9 ;  /* 0x0000000900057c82 */ /* 0x000fe20008000000 */
[----:B------:R-:W-:Y:S01]  /*a0c0*/  UMOV UR7, 0x40000040 ;  /* 0x4000004000077882 */ /* 0x000fe20000000000 */
[----:B------:R-:W-:-:S02]  /*a0d0*/  WARPGROUP.DEPBAR.LE gsb0, 0x0 ;  /* 0x00008000000079c5 */ /* 0x000fc40000010000 */
[----:B------:R-:W-:-:S06]  /*a0e0*/  WARPGROUP.ARRIVE ;  /* 0x00000000000079c5 */ /* 0x000fcc0000000000 */
[----:B------:R-:W-:Y:S01]  /*a0f0*/  HGMMA.64x16x16.F32 R48, gdesc[UR4], R48, gsb0 ;  /* 0x00200000043079f0 */ /* 0x000fe20008000830 */
        /* <DEDUP_REMOVED lines=71> */
[----:B------:R1:W-:Y:S01]  /*a570*/  STL.64 [R1+0x100], R214 ;  /* 0x000100d601007387 */ /* 0x0003e20000100a00 */
[----:B------:R-:W-:Y:S02]  /*a580*/  WARPGROUP.DEPBAR.LE gsb0, 0x0 ;  /* 0x00008000000079c5 */ /* 0x000fe40000010000 */
[----:B------:R-:W-:-:S06]  /*a590*/  WARPGROUP.ARRIVE ;  /* 0x00000000000079c5 */ /* 0x000fcc0000000000 */
[----:B------:R-:W-:Y:S01]  /*a5a0*/  HGMMA.64x16x16.F32 R216, gdesc[UR56], R216, gsb0 ;  /* 0x0020000038d879f0 */ /* 0x000fe200080008d8 */
[----:B------:R2:W-:Y:S01]  /*a5b0*/  STL.64 [R1+0xf8], R212 ;  /* 0x0000f8d401007387 */ /* 0x0005e20000100a00 */
[----:B-1----:R-:W-:Y:S02]  /*a5c0*/  IMAD.MOV.U32 R214, RZ, RZ, R14 ;  /* 0x000000ffffd67224 */ /* 0x002fe400078e000e */
[----:B------:R-:W-:Y:S01]  /*a5d0*/  IMAD.MOV.U32 R215, RZ, RZ, R13 ;  /* 0x000000ffffd77224 */ /* 0x000fe200078e000d */
[----:B------:R1:W-:Y:S04]  /*a5e0*/  STL.64 [R1+0xf0], R210 ;  /* 0x0000f0d201007387 */ /* 0x0003e80000100a00 */
[----:B------:R3:W-:Y:S01]  /*a5f0*/  STL.64 [R1+0xe8], R208 ;  /* 0x0000e8d001007387 */ /* 0x0007e20000100a00 */
[----:B--2---:R-:W-:Y:S01]  /*a600*/  MOV R212, R21 ;  /* 0x0000001500d47202 */ /* 0x004fe20000000f00 */
[----:B------:R-:W-:-:S02]  /*a610*/  IMAD.MOV.U32 R213, RZ, RZ, R20 ;  /* 0x000000ffffd57224 */ /* 0x000fc400078e0014 */
[----:B-1----:R-:W-:Y:S02]  /*a620*/  IMAD.MOV.U32 R210, RZ, RZ, R23 ;  /* 0x000000ffffd27224 */ /* 0x002fe400078e0017 */
[----:B------:R-:W-:Y:S01]  /*a630*/  IMAD.MOV.U32 R211, RZ, RZ, R22 ;  /* 0x000000ffffd37224 */ /* 0x000fe200078e0016 */
[----:B---3--:R-:W-:Y:S01]  /*a640*/  MOV R208, R225 ;  /* 0x000000e100d07202 */ /* 0x008fe20000000f00 */
[----:B------:R-:W-:Y:S01]  /*a650*/  IMAD.MOV.U32 R209, RZ, RZ, R224 ;  /* 0x000000ffffd17224 */ /* 0x000fe200078e00e0 */
[----:B------:R1:W-:Y:S04]  /*a660*/  STL.64 [R1+0x120], R214 ;  /* 0x000120d601007387 */ /* 0x0003e80000100a00 */
[----:B------:R2:W-:Y:S04]  /*a670*/  STL.64 [R1+0x118], R212 ;  /* 0x000118d401007387 */ /* 0x0005e80000100a00 */
[----:B------:R3:W-:Y:S04]  /*a680*/  STL.64 [R1+0x110], R210 ;  /* 0x000110d201007387 */ /* 0x0007e80000100a00 */
[----:B------:R4:W-:Y:S01]  /*a690*/  STL.64 [R1+0x108], R208 ;  /* 0x000108d001007387 */ /* 0x0009e20000100a00 */
[----:B-1----:R-:W-:-:S02]  /*a6a0*/  IMAD.MOV.U32 R214, RZ, RZ, R3 ;  /* 0x000000ffffd67224 */ /* 0x002fc400078e0003 */
[----:B------:R-:W-:Y:S01]  /*a6b0*/  IMAD.MOV.U32 R215, RZ, RZ, R0 ;  /* 0x000000ffffd77224 */ /* 0x000fe200078e0000 */
[----:B--2---:R-:W-:Y:S01]  /*a6c0*/  MOV R212, R5 ;  /* 0x0000000500d47202 */ /* 0x004fe20000000f00 */
[----:B------:R-:W-:Y:S02]  /*a6d0*/  IMAD.MOV.U32 R213, RZ, RZ, R4 ;  /* 0x000000ffffd57224 */ /* 0x000fe400078e0004 */
[----:B---3--:R-:W-:Y:S02]  /*a6e0*/  IMAD.MOV.U32 R210, RZ, RZ, R10 ;  /* 0x000000ffffd27224 */ /* 0x008fe400078e000a */
[----:B------:R-:W-:Y:S01]  /*a6f0*/  IMAD.MOV.U32 R211, RZ, RZ, R9 ;  /* 0x000000ffffd37224 */ /* 0x000fe200078e0009 */
[----:B----4-:R-:W-:Y:S01]  /*a700*/  MOV R208, R12 ;  /* 0x0000000c00d07202 */ /* 0x010fe20000000f00 */
[----:B------:R-:W-:Y:S01]  /*a710*/  IMAD.MOV.U32 R209, RZ, RZ, R11 ;  /* 0x000000ffffd17224 */ /* 0x000fe200078e000b */
[----:B------:R-:W-:-:S05]  /*a720*/  WARPGROUP.DEPBAR.LE gsb0, 0x0 ;  /* 0x00008000000079c5 */ /* 0x000fca0000010000 */
[----:B------:R-:W-:Y:S01]  /*a730*/  WARPGROUP.ARRIVE ;  /* 0x00000000000079c5 */ /* 0x000fe20000000000 */
[----:B------:R-:W-:Y:S01]  /*a740*/  UMOV UR54, UR8 ;  /* 0x0000000800367c82 */ /* 0x000fe20008000000 */
[----:B------:R-:W-:-:S04]  /*a750*/  UMOV UR55, UR9 ;  /* 0x0000000900377c82 */ /* 0x000fc80008000000 */
        /* <DEDUP_REMOVED lines=10> */
[----:B------:R-:W-:Y:S01]  /*a800*/  UMOV UR8, UR52 ;  /* 0x0000003400087c82 */ /* 0x000fe20008000000 */
        /* <DEDUP_REMOVED lines=8> */
[----:B-1----:R0:W5:Y:S04]  /*a890*/  LDL.LU.64 R214, [R1+0x100] ;  /* 0x0001000001d67983 */ /* 0x0021680000300a00 */
[----:B------:R0:W5:Y:S04]  /*a8a0*/  LDL.LU.64 R212, [R1+0xf8] ;  /* 0x0000f80001d47983 */ /* 0x0001680000300a00 */
[----:B------:R0:W5:Y:S04]  /*a8b0*/  LDL.LU.64 R210, [R1+0xf0] ;  /* 0x0000f00001d27983 */ /* 0x0001680000300a00 */
[----:B------:R0:W5:Y:S01]  /*a8c0*/  LDL.LU.64 R208, [R1+0xe8] ;  /* 0x0000e80001d07983 */ /* 0x0001620000300a00 */
[----:B------:R-:W-:Y:S05]  /*a8d0*/  @!P1 BRA `(.L_x_22) ;  /* 0x00000090002c9947 */ /* 0x000fea0003800000 */
[----:B------:R-:W2:Y:S01]  /*a8e0*/  LDL R0, [R1+0xd4] ;  /* 0x0000d40001007983 */ /* 0x000ea20000100800 */
[----:B-----5:R-:W-:Y:S02]  /*a8f0*/  R2UR UR5, R15 ;  /* 0x000000000f0572ca */ /* 0x020fe400000e0000 */
[----:B------:R-:W-:-:S11]  /*a900*/  MOV R3, R8 ;  /* 0x0000000800037202 */ /* 0x000fd60000000f00 */
[----:B------:R-:W-:-:S04]  /*a910*/  UIADD3 UR60, UR5, 0x1, URZ ;  /* 0x00000001053c7890 */ /* 0x000fc8000fffe03f */
[----:B------:R-:W-:-:S04]  /*a920*/  UISETP.NE.AND UP0, UPT, UR60, 0x2, UPT ;  /* 0x000000023c00788c */ /* 0x000fc8000bf05270 */
[----:B------:R-:W-:Y:S02]  /*a930*/  USEL UR4, URZ, 0x1, UP0 ;  /* 0x000000013f047887 */ /* 0x000fe40008000000 */
[----:B------:R-:W-:Y:S01]  /*a940*/  USEL UR60, UR60, URZ, UP0 ;  /* 0x0000003f3c3c7287 */ /* 0x000fe20008000000 */
[----:B--2---:R-:W-:Y:S01]  /*a950*/  R2UR UR6, R0 ;  /* 0x00000000000672ca */ /* 0x004fe200000e0000 */
[----:B------:R-:W-:-:S12]  /*a960*/  IMAD.U32 R0, RZ, RZ, UR5 ;  /* 0x00000005ff007e24 */ /* 0x000fd8000f8e00ff */
[----:B------:R-:W-:-:S06]  /*a970*/  ULOP3.LUT UR4, UR6, UR4, URZ, 0x3c, !UPT ;  /* 0x0000000406047292 */ /* 0x000fcc000f8e3c3f */
[----:B------:R-:W-:-:S07]  /*a980*/  IMAD.U32 R4, RZ, RZ, UR4 ;  /* 0x00000004ff047e24 */ /* 0x000fce000f8e00ff */
.L_x_29:
[----:B------:R-:W-:Y:S05]  /*a990*/  @!P0 BRA `(.L_x_23) ;  /* 0x0000000000048947 */ /* 0x000fea0003800000 */
[----:B------:R-:W-:Y:S01]  /*a9a0*/  BPT.TRAP 0x1 ;  /* 0x000000040000795c */ /* 0x000fe20000300000 */
.L_x_23:
[----:B------:R-:W-:Y:S02]  /*a9b0*/  R2UR UR4, R17 ;  /* 0x00000000110472ca */ /* 0x000fe400000e0000 */
[----:B------:R-:W-:-:S11]  /*a9c0*/  SHF.L.U32 R5, R4, 0x1f, RZ ;  /* 0x0000001f04057819 */ /* 0x000fd600000006ff */
[----:B------:R-:W-:-:S09]  /*a9d0*/  ULEA UR4, UR60, UR4, 0x3 ;  /* 0x000000043c047291 */ /* 0x000fd2000f8e183f */
[----:B------:R1:W2:Y:S01]  /*a9e0*/  SYNCS.PHASECHK.TRANS64.TRYWAIT P1, [UR4], R5 ;  /* 0x00000005ff0075a7 */ /* 0x0002a20008020144 */
[----:B------:R-:W-:Y:S05]  /*a9f0*/  @!P0 BRA `(.L_x_24) ;  /* 0x0000000000048947 */ /* 0x000fea0003800000 */
[----:B------:R-:W-:Y:S01]  /*aa00*/  BPT.TRAP 0x1 ;  /* 0x000000040000795c */ /* 0x000fe20000300000 */
.L_x_24:
[----:B--2---:R-:W-:Y:S05]  /*aa10*/  @P1 BRA `(.L_x_25) ;  /* 0x0000000000081947 */ /* 0x004fea0003800000 */
[----:B------:R-:W2:Y:S02]  /*aa20*/  SYNCS.PHASECHK.TRANS64.TRYWAIT P1, [UR4], R5 ;  /* 0x00000005ff0075a7 */ /* 0x000ea40008020144 */
[----:B--2---:R-:W-:Y:S05]  /*aa30*/  @!P1 BRA `(.L_x_26) ;  /* 0x000001bc00549947 */ /* 0x004fea0003800000 */
.L_x_25:
[----:B------:R-:W-:Y:S04]  /*aa40*/  STL.64 [R1+0x568], R190 ;  /* 0x000568be01007387 */ /* 0x000fe80000100a00 */
[----:B------:R-:W-:Y:S04]  /*aa50*/  STL.64 [R1+0x560], R188 ;  /* 0x000560bc01007387 */ /* 0x000fe80000100a00 */
[----:B------:R-:W-:Y:S04]  /*aa60*/  STL.64 [R1+0x558], R186 ;  /* 0x000558ba01007387 */ /* 0x000fe80000100a00 */
[----:B------:R3:W-:Y:S04]  /*aa70*/  STL.64 [R1+0x550], R184 ;  /* 0x000550b801007387 */ /* 0x0007e80000100a00 */
[----:B---3--:R-:W3:Y:S04]  /*aa80*/  LDL.LU.64 R184, [R1+0x40] ;  /* 0x0000400001b87983 */ /* 0x008ee80000300a00 */
[----:B------:R-:W3:Y:S04]  /*aa90*/  LDL.LU.64 R186, [R1+0x48] ;  /* 0x0000480001ba7983 */ /* 0x000ee80000300a00 */
[----:B------:R-:W3:Y:S04]  /*aaa0*/  LDL.LU.64 R188, [R1+0x50] ;  /* 0x0000500001bc7983 */ /* 0x000ee80000300a00 */
[----:B------:R-:W3:Y:S04]  /*aab0*/  LDL.LU.64 R190, [R1+0x58] ;  /* 0x0000580001be7983 */ /* 0x000ee80000300a00 */
[----:B------:R-:W-:Y:S04]  /*aac0*/  STL.64 [R1+0x548], R206 ;  /* 0x000548ce01007387 */ /* 0x000fe80000100a00 */
[----:B------:R-:W-:Y:S04]  /*aad0*/  STL.64 [R1+0x540], R204 ;  /* 0x000540cc01007387 */ /* 0x000fe80000100a00 */
[----:B------:R-:W-:Y:S04]  /*aae0*/  STL.64 [R1+0x538], R202 ;  /* 0x000538ca01007387 */ /* 0x000fe80000100a00 */
[----:B------:R4:W-:Y:S04]  /*aaf0*/  STL.64 [R1+0x530], R200 ;  /* 0x000530c801007387 */ /* 0x0009e80000100a00 */
[----:B----4-:R-:W4:Y:S04]  /*ab00*/  LDL.LU.64 R200, [R1+0x80] ;  /* 0x0000800001c87983 */ /* 0x010f280000300a00 */
[----:B------:R-:W4:Y:S04]  /*ab10*/  LDL.LU.64 R202, [R1+0x88] ;  /* 0x0000880001ca7983 */ /* 0x000f280000300a00 */
[----:B------:R-:W4:Y:S04]  /*ab20*/  LDL.LU.64 R204, [R1+0x90] ;  /* 0x0000900001cc7983 */ /* 0x000f280000300a00 */
[----:B------:R-:W4:Y:S01]  /*ab30*/  LDL.LU.64 R206, [R1+0x98] ;  /* 0x0000980001ce7983 */ /* 0x000f220000300a00 */
[----:B------:R-:W-:-:S02]  /*ab40*/  R2UR UR5, R6 ;  /* 0x00000000060572ca */ /* 0x000fc400000e0000 */
[----:B------:R-:W-:Y:S01]  /*ab50*/  R2UR UR4, R7 ;  /* 0x00000000070472ca */ /* 0x000fe200000e0000 */
[----:B------:R-:W-:Y:S01]  /*ab60*/  UMOV UR9, 0x40000040 ;  /* 0x4000004000097882 */ /* 0x000fe20000000000 */
[----:B------:R-:W-:Y:S01]  /*ab70*/  UMOV UR11, 0x40000040 ;  /* 0x40000040000b7882 */ /* 0x000fe20000000000 */
[----:B------:R-:W-:Y:S04]  /*ab80*/  STL [R1+0x528], R219 ;  /* 0x000528db01007387 */ /* 0x000fe80000100800 */
[----:B------:R-:W-:Y:S04]  /*ab90*/  STL [R1+0x524], R220 ;  /* 0x000524dc01007387 */ /* 0x000fe80000100800 */
[----:B------:R-:W-:Y:S01]  /*aba0*/  UIMAD UR61, UR60, 0xc00, UR5 ;  /* 0x00000c003c3d78a4 */ /* 0x000fe2000f8e0205 */
[----:B------:R-:W-:Y:S01]  /*abb0*/  STL [R1+0x520], R221 ;  /* 0x000520dd01007387 */ /* 0x000fe20000100800 */
[----:B------:R-:W-:-:S03]  /*abc0*/  UIMAD UR4, UR60, 0xf00, UR4 ;  /* 0x00000f003c0478a4 */ /* 0x000fc6000f8e0204 */
[----:B------:R-:W-:Y:S02]  /*abd0*/  STL [R1+0x51c], R222 ;  /* 0x00051cde01007387 */ /* 0x000fe40000100800 */
[----:B------:R-:W-:Y:S02]  /*abe0*/  UMOV UR8, UR61 ;  /* 0x0000003d00087c82 */ /* 0x000fe40008000000 */
[----:B------:R-:W-:Y:S01]  /*abf0*/  UMOV UR10, UR4 ;  /* 0x00000004000a7c82 */ /* 0x000fe20008000000 */
[----:B------:R-:W-:Y:S04]  /*ac00*/  STL [R1+0x518], R223 ;  /* 0x000518df01007387 */ /* 0x000fe80000100800 */
[----:B------:R-:W-:Y:S04]  /*ac10*/  STL [R1+0x1c8], R8 ;  /* 0x0001c80801007387 */ /* 0x000fe80000100800 */
[----:B------:R-:W-:Y:S04]  /*ac20*/  STL [R1+0x1c4], R4 ;  /* 0x0001c40401007387 */ /* 0x000fe80000100800 */
[----:B------:R-:W-:Y:S04]  /*ac30*/  STL [R1+0x1c0], R3 ;  /* 0x0001c00301007387 */ /* 0x000fe80000100800 */
[----:B------:R-:W-:Y:S04]  /*ac40*/  STL [R1+0x1bc], R2 ;  /* 0x0001bc0201007387 */ /* 0x000fe80000100800 */
[----:B------:R-:W-:Y:S04]  /*ac50*/  STL [R1+0x1b8], R0 ;  /* 0x0001b80001007387 */ /* 0x000fe80000100800 */
[----:B------:R-:W-:Y:S04]  /*ac60*/  STL.64 [R1+0x1b0], R18 ;  /* 0x0001b01201007387 */ /* 0x000fe80000100a00 */
[----:B------:R0:W-:Y:S04]  /*ac70*/  STL.64 [R1+0x1a8], R16 ;  /* 0x0001a81001007387 */ /* 0x0001e80000100a00 */
[----:B0-----:R-:W3:Y:S04]  /*ac80*/  LDL.LU.64 R16, [R1+0x20] ;  /* 0x0000200001107983 */ /* 0x001ee80000300a00 */
[----:B------:R-:W3:Y:S04]  /*ac90*/  LDL.LU.64 R18, [R1+0x28] ;  /* 0x0000280001127983 */ /* 0x000ee80000300a00 */
[----:B------:R-:W3:Y:S04]  /*aca0*/  LDL.LU.64 R20, [R1+0x30] ;  /* 0x0000300001147983 */ /* 0x000ee80000300a00 */
[----:B------:R-:W3:Y:S01]  /*acb0*/  LDL.LU.64 R22, [R1+0x38] ;  /* 0x0000380001167983 */ /* 0x000ee20000300a00 */
[----:B------:R-:W-:Y:S01]  /*acc0*/  UIADD3 UR5, UR4, 0x80, URZ ;  /* 0x0000008004057890 */ /* 0x000fe2000fffe03f */
[----:B----4-:R-:W-:-:S02]  /*acd0*/  WARPGROUP.ARRIVE ;  /* 0x00000000000079c5 */ /* 0x010fc40000000000 */
[----:B------:R-:W-:Y:S01]  /*ace0*/  STL [R1+0x1cc], R6 ;  /* 0x0001cc0601007387 */ /* 0x000fe20000100800 */
[----:B------:R-:W-:Y:S01]  /*acf0*/  UMOV UR17, UR9 ;  /* 0x0000000900117c82 */ /* 0x000fe20008000000 */
[----:B------:R-:W-:Y:S01]  /*ad00*/  UMOV UR19, 0x40000040 ;  /* 0x4000004000137882 */ /* 0x000fe20000000000 */
[----:B------:R-:W-:Y:S01]  /*ad10*/  UIADD3 UR6, UR4, 0x100, URZ ;  /* 0x0000010004067890 */ /* 0x000fe2000fffe03f */
[----:B------:R0:W-:Y:S01]  /*ad20*/  STL [R1+0x1d0], R7 ;  /* 0x0001d00701007387 */ /* 0x0001e20000100800 */
[----:B------:R-:W-:Y:S03]  /*ad30*/  HGMMA.64x16x16.F32 R200, gdesc[UR8], R200, gsb0 ;  /* 0x0020000008c879f0 */ /* 0x000fe600080008c8 */
[----:B------:R-:W-:Y:S02]  /*ad40*/  WARPGROUP.DEPBAR.LE gsb0, 0x0 ;  /* 0x00008000000079c5 */ /* 0x000fe40000010000 */
[----:B------:R-:W-:Y:S01]  /*ad50*/  IMAD.MOV.U32 R8, RZ, RZ, R200 ;  /* 0x000000ffff087224 */ /* 0x000fe200078e00c8 */
[----:B0-----:R-:W-:Y:S01]  /*ad60*/  MOV R7, R201 ;  /* 0x000000c900077202 */ /* 0x001fe20000000f00 */
[----:B------:R-:W-:Y:S01]  /*ad70*/  IMAD.MOV.U32 R6, RZ, RZ, R202 ;  /* 0x000000ffff067224 */ /* 0x000fe200078e00ca */
[----:B------:R-:W4:Y:S01]  /*ad80*/  LDL.LU.64 R200, [R1] ;  /* 0x0000000001c87983 */ /* 0x000f220000300a00 */
[----:B-12---:R-:W-:Y:S01]  /*ad90*/  IMAD.MOV.U32 R5, RZ, RZ, R203 ;  /* 0x000000ffff057224 */ /* 0x006fe200078e00cb */
[----:B------:R-:W-:Y:S01]  /*ada0*/  MOV R3, R205 ;  /* 0x000000cd00037202 */ /* 0x000fe20000000f00 */
[----:B------:R-:W-:Y:S01]  /*adb0*/  IMAD.MOV.U32 R4, RZ, RZ, R204 ;  /* 0x000000ffff047224 */ /* 0x000fe200078e00cc */
[----:B------:R-:W4:Y:S01]  /*adc0*/  LDL.LU.64 R202, [R1+0x8] ;  /* 0x0000080001ca7983 */ /* 0x000f220000300a00 */
[----:B------:R-:W-:-:S02]  /*add0*/  IMAD.MOV.U32 R2, RZ, RZ, R206 ;  /* 0x000000ffff027224 */ /* 0x000fc400078e00ce */
[----:B------:R-:W-:Y:S01]  /*ade0*/  IMAD.MOV.U32 R0, RZ, RZ, R207 ;  /* 0x000000ffff007224 */ /* 0x000fe200078e00cf */
[----:B------:R-:W4:Y:S04]  /*adf0*/  LDL.LU.64 R204, [R1+0x10] ;  /* 0x0000100001cc7983 */ /* 0x000f280000300a00 */
[----:B------:R-:W4:Y:S01]  /*ae00*/  LDL.LU.64 R206, [R1+0x18] ;  /* 0x0000180001ce7983 */ /* 0x000f220000300a00 */
[----:B---3--:R-:W-:Y:S01]  /*ae10*/  WARPGROUP.ARRIVE ;  /* 0x00000000000079c5 */ /* 0x008fe20000000000 */
[----:B------:R-:W-:Y:S01]  /*ae20*/  UMOV UR16, UR8 ;  /* 0x0000000800107c82 */ /* 0x000fe20008000000 */
[----:B------:R-:W-:-:S04]  /*ae30*/  UMOV UR18, UR5 ;  /* 0x0000000500127c82 */ /* 0x000fc80008000000 */
[----:B------:R-:W-:Y:S01]  /*ae40*/  HGMMA.64x16x16.F32 R184, gdesc[UR16], R184, gsb0 ;  /* 0x0020000010b879f0 */ /* 0x000fe200080008b8 */
[----:B------:R-:W-:Y:S01]  /*ae50*/  UMOV UR20, UR8 ;  /* 0x0000000800147c82 */ /* 0x000fe20008000000 */
[----:B------:R-:W-:Y:S01]  /*ae60*/  UMOV UR21, UR9 ;  /* 0x0000000900157c82 */ /* 0x000fe20008000000 */
[----:B------:R-:W-:Y:S01]  /*ae70*/  UMOV UR22, UR6 ;  /* 0x0000000600167c82 */ /* 0x000fe20008000000 */
[----:B------:R-:W-:Y:S01]  /*ae80*/  UMOV UR23, 0x40000040 ;  /* 0x4000004000177882 */ /* 0x000fe20000000000 */
[----:B------:R-:W-:Y:S02]  /*ae90*/  WARPGROUP.DEPBAR.LE gsb0, 0x0 ;  /* 0x00008000000079c5 */ /* 0x000fe40000010000 */
[----:B------:R-:W-:Y:S01]  /*aea0*/  UIADD3 UR14, UR4, 0x180, URZ ;  /* 0x00000180040e7890 */ /* 0x000fe2000fffe03f */
[----:B------:R-:W-:Y:S01]  /*aeb0*/  UMOV UR12, UR18 ;  /* 0x00000012000c7c82 */ /* 0x000fe20008000000 */
[----:B------:R-:W-:Y:S01]  /*aec0*/  UMOV UR13, UR19 ;  /* 0x00000013000d7c82 */ /* 0x000fe20008000000 */
[----:B------:R-:W-:Y:S01]  /*aed0*/  UMOV UR6, UR12 ;  /* 0x0000000c00067c82 */ /* 0x000fe20008000000 */
[----:B------:R-:W-:Y:S01]  /*aee0*/  UMOV UR7, UR13 ;  /* 0x0000000d00077c82 */ /* 0x000fe20008000000 */
[----:B------:R-:W-:Y:S01]  /*aef0*/  UMOV UR12, UR8 ;  /* 0x00000008000c7c82 */ /* 0x000fe20008000000 */
[----:B------:R-:W-:Y:S01]  /*af00*/  UMOV UR13, UR9 ;  /* 0x00000009000d7c82 */ /* 0x000fe20008000000 */
[----:B------:R-:W-:Y:S01]  /*af10*/  UMOV UR15, 0x40000040 ;  /* 0x40000040000f7882 */ /* 0x000fe20000000000 */
[----:B------:R-:W-:Y:S01]  /*af20*/  UIADD3 UR18, UR4, 0x200, URZ ;  /* 0x0000020004127890 */ /* 0x000fe2000fffe03f */
[----:B------:R-:W-:Y:S01]  /*af30*/  UMOV UR16, UR22 ;  /* 0x0000001600107c82 */ /* 0x000fe20008000000 */
[----:B------:R-:W-:Y:S01]  /*af40*/  UMOV UR17, UR23 ;  /* 0x0000001700117c82 */ /* 0x000fe20008000000 */
[----:B------:R-:W-:Y:S01]  /*af50*/  UMOV UR19, 0x40000040 ;  /* 0x4000004000137882 */ /* 0x000fe20000000000 */
[----:B----4-:R-:W-:-:S06]  /*af60*/  WARPGROUP.ARRIVE ;  /* 0x00000000000079c5 */ /* 0x010fcc0000000000 */
        /* <DEDUP_REMOVED lines=128> */
[----:B------:R-:W3:Y:S01]  /*b770*/  LDL.LU.64 R206, [R1+0x548] ;  /* 0x0005480001ce7983 */ /* 0x000ee20000300a00 */
[----:B------:R-:W-:Y:S01]  /*b780*/  IMAD.MOV.U32 R221, RZ, RZ, R202 ;  /* 0x000000ffffdd7224 */ /* 0x000fe200078e00ca */
[----:B------:R-:W-:Y:S01]  /*b790*/  MOV R220, R201 ;  /* 0x000000c900dc7202 */ /* 0x000fe20000000f00 */
[----:B------:R-:W-:Y:S01]  /*b7a0*/  IMAD.MOV.U32 R222, RZ, RZ, R203 ;  /* 0x000000ffffde7224 */ /* 0x000fe200078e00cb */
[----:B------:R-:W3:Y:S01]  /*b7b0*/  LDL.LU.64 R204, [R1+0x540] ;  /* 0x0005400001cc7983 */ /* 0x000ee20000300a00 */
[----:B------:R-:W-:-:S03]  /*b7c0*/  IMAD.MOV.U32 R219, RZ, RZ, R200 ;  /* 0x000000ffffdb7224 */ /* 0x000fc600078e00c8 */
[----:B------:R-:W3:Y:S04]  /*b7d0*/  LDL.LU.64 R202, [R1+0x538] ;  /* 0x0005380001ca7983 */ /* 0x000ee80000300a00 */
[----:B------:R-:W3:Y:S01]  /*b7e0*/  LDL.LU.64 R200, [R1+0x530] ;  /* 0x0005300001c87983 */ /* 0x000ee20000300a00 */
[----:B------:R-:W-:Y:S01]  /*b7f0*/  UMOV UR32, UR56 ;  /* 0x0000003800207c82 */ /* 0x000fe20008000000 */
[----:B------:R-:W-:Y:S01]  /*b800*/  UMOV UR33, UR57 ;  /* 0x0000003900217c82 */ /* 0x000fe20008000000 */
[----:B------:R-:W-:Y:S02]  /*b810*/  WARPGROUP.DEPBAR.LE gsb0, 0x0 ;  /* 0x00008000000079c5 */ /* 0x000fe40000010000 */
[----:B------:R-:W-:-:S06]  /*b820*/  WARPGROUP.ARRIVE ;  /* 0x00000000000079c5 */ /* 0x000fcc0000000000 */
[----:B------:R-:W-:Y:S01]  /*b830*/  HGMMA.64x16x16.F32 R120, gdesc[UR32], R120, gsb0 ;  /* 0x00200000207879f0 */ /* 0x000fe20008000878 */
[----:B------:R-:W-:Y:S04]  /*b840*/  STL.64 [R1+0x4b0], R214 ;  /* 0x0004b0d601007387 */ /* 0x000fe80000100a00 */
[----:B------:R0:W-:Y:S04]  /*b850*/  STL.64 [R1+0x4a8], R212 ;  /* 0x0004a8d401007387 */ /* 0x0001e80000100a00 */
[----:B------:R1:W-:Y:S04]  /*b860*/  STL.64 [R1+0x4a0], R210 ;  /* 0x0004a0d201007387 */ /* 0x0003e80000100a00 */
[----:B------:R4:W-:Y:S01]  /*b870*/  STL.64 [R1+0x498], R208 ;  /* 0x000498d001007387 */ /* 0x0009e20000100a00 */
[----:B0-----:R-:W-:-:S02]  /*b880*/  IMAD.MOV.U32 R212, RZ, RZ, R223 ;  /* 0x000000ffffd47224 */ /* 0x001fc400078e00df */
[----:B-1----:R-:W-:Y:S02]  /*b890*/  IMAD.MOV.U32 R210, RZ, RZ, R221 ;  /* 0x000000ffffd27224 */ /* 0x002fe400078e00dd */
[----:B----4-:R-:W-:Y:S01]  /*b8a0*/  IMAD.MOV.U32 R208, RZ, RZ, R219 ;  /* 0x000000ffffd07224 */ /* 0x010fe200078e00db */
[----:B------:R-:W-:Y:S01]  /*b8b0*/  MOV R209, R220 ;  /* 0x000000dc00d17202 */ /* 0x000fe20000000f00 */
[----:B------:R-:W4:Y:S01]  /*b8c0*/  LDL.LU R219, [R1+0x528] ;  /* 0x0005280001db7983 */ /* 0x000f220000300800 */
[----:B------:R-:W-:-:S03]  /*b8d0*/  IMAD.MOV.U32 R211, RZ, RZ, R222 ;  /* 0x000000ffffd37224 */ /* 0x000fc600078e00de */
[----:B------:R-:W4:Y:S04]  /*b8e0*/  LDL.LU R220, [R1+0x524] ;  /* 0x0005240001dc7983 */ /* 0x000f280000300800 */
[----:B------:R-:W4:Y:S04]  /*b8f0*/  LDL.LU R221, [R1+0x520] ;  /* 0x0005200001dd7983 */ /* 0x000f280000300800 */
[----:B------:R-:W4:Y:S04]  /*b900*/  LDL.LU R222, [R1+0x51c] ;  /* 0x00051c0001de7983 */ /* 0x000f280000300800 */
[----:B------:R-:W4:Y:S01]  /*b910*/  LDL.LU R223, [R1+0x518] ;  /* 0x0005180001df7983 */ /* 0x000f220000300800 */
[----:B------:R-:W-:Y:S01]  /*b920*/  UMOV UR28, UR56 ;  /* 0x00000038001c7c82 */ /* 0x000fe20008000000 */
[----:B------:R-:W-:Y:S01]  /*b930*/  UMOV UR29, UR57 ;  /* 0x00000039001d7c82 */ /* 0x000fe20008000000 */
[----:B------:R-:W-:-:S02]  /*b940*/  WARPGROUP.DEPBAR.LE gsb0, 0x0 ;  /* 0x00008000000079c5 */ /* 0x000fc40000010000 */
[----:B------:R-:W-:-:S06]  /*b950*/  WARPGROUP.ARRIVE ;  /* 0x00000000000079c5 */ /* 0x000fcc0000000000 */
[----:B------:R-:W-:Y:S01]  /*b960*/  HGMMA.64x16x16.F32 R136, gdesc[UR28], R136, gsb0 ;  /* 0x002000001c8879f0 */ /* 0x000fe20008000888 */
[----:B------:R-:W-:Y:S01]  /*b970*/  UMOV UR24, UR56 ;  /* 0x0000003800187c82 */ /* 0x000fe20008000000 */
[----:B------:R-:W-:Y:S01]  /*b980*/  UMOV UR25, UR57 ;  /* 0x0000003900197c82 */ /* 0x000fe20008000000 */
[----:B------:R-:W-:Y:S01]  /*b990*/  IMAD.MOV.U32 R214, RZ, RZ, R226 ;  /* 0x000000ffffd67224 */ /* 0x000fe200078e00e2 */
[----:B------:R-:W-:Y:S01]  /*b9a0*/  MOV R213, R227 ;  /* 0x000000e300d57202 */ /* 0x000fe20000000f00 */
[----:B------:R-:W-:-:S05]  /*b9b0*/  IMAD.MOV.U32 R215, RZ, RZ, R225 ;  /* 0x000000ffffd77224 */ /* 0x000fca00078e00e1 */
        /* <DEDUP_REMOVED lines=13> */
[----:B------:R-:W-:Y:S02]  /*ba90*/  IMAD.MOV.U32 R211, RZ, RZ, R13 ;  /* 0x000000ffffd37224 */ /* 0x000fe400078e000d */
[----:B-1----:R-:W-:Y:S01]  /*baa0*/  IMAD.MOV.U32 R208, RZ, RZ, R224 ;  /* 0x000000ffffd07224 */ /* 0x002fe200078e00e0 */
[----:B------:R-:W-:Y:S01]  /*bab0*/  MOV R209, R15 ;  /* 0x0000000f00d17202 */ /* 0x000fe20000000f00 */
[----:B------:R0:W-:Y:S01]  /*bac0*/  STL.64 [R1+0x4e8], R212 ;  /* 0x0004e8d401007387 */ /* 0x0001e20000100a00 */
[----:B------:R-:W-:Y:S02]  /*bad0*/  IMAD.MOV.U32 R214, RZ, RZ, R2 ;  /* 0x000000ffffd67224 */ /* 0x000fe400078e0002 */
[----:B------:R-:W-:Y:S01]  /*bae0*/  IMAD.MOV.U32 R215, RZ, RZ, R0 ;  /* 0x000000ffffd77224 */ /* 0x000fe200078e0000 */
[----:B------:R1:W-:Y:S04]  /*baf0*/  STL.64 [R1+0x4e0], R210 ;  /* 0x0004e0d201007387 */ /* 0x0003e80000100a00 */
[----:B------:R1:W-:Y:S01]  /*bb00*/  STL.64 [R1+0x4d8], R208 ;  /* 0x0004d8d001007387 */ /* 0x0003e20000100a00 */
[----:B0-----:R-:W-:Y:S01]  /*bb10*/  IMAD.MOV.U32 R212, RZ, RZ, R4 ;  /* 0x000000ffffd47224 */ /* 0x001fe200078e0004 */
[----:B------:R-:W-:-:S02]  /*bb20*/  MOV R213, R3 ;  /* 0x0000000300d57202 */ /* 0x000fc40000000f00 */
[----:B------:R-:W-:Y:S01]  /*bb30*/  STL.64 [R1+0x510], R214 ;  /* 0x000510d601007387 */ /* 0x000fe20000100a00 */
[----:B-1----:R-:W-:Y:S02]  /*bb40*/  IMAD.MOV.U32 R210, RZ, RZ, R6 ;  /* 0x000000ffffd27224 */ /* 0x002fe400078e0006 */
[----:B------:R-:W-:Y:S02]  /*bb50*/  IMAD.MOV.U32 R211, RZ, RZ, R5 ;  /* 0x000000ffffd37224 */ /* 0x000fe400078e0005 */
[----:B------:R-:W-:Y:S01]  /*bb60*/  IMAD.MOV.U32 R208, RZ, RZ, R8 ;  /* 0x000000ffffd07224 */ /* 0x000fe200078e0008 */
[----:B------:R-:W-:Y:S01]  /*bb70*/  MOV R209, R7 ;  /* 0x0000000700d17202 */ /* 0x000fe20000000f00 */
[----:B------:R-:W-:Y:S04]  /*bb80*/  STL.64 [R1+0x508], R212 ;  /* 0x000508d401007387 */ /* 0x000fe80000100a00 */
[----:B------:R-:W-:Y:S04]  /*bb90*/  STL.64 [R1+0x500], R210 ;  /* 0x000500d201007387 */ /* 0x000fe80000100a00 */
[----:B------:R0:W-:Y:S01]  /*bba0*/  STL.64 [R1+0x4f8], R208 ;  /* 0x0004f8d001007387 */ /* 0x0001e20000100a00 */
[----:B------:R-:W-:-:S02]  /*bbb0*/  WARPGROUP.DEPBAR.LE gsb0, 0x0 ;  /* 0x00008000000079c5 */ /* 0x000fc40000010000 */
[----:B------:R-:W-:Y:S01]  /*bbc0*/  WARPGROUP.ARRIVE ;  /* 0x00000000000079c5 */ /* 0x000fe20000000000 */
[----:B0-----:R-:W4:Y:S04]  /*bbd0*/  LDL.LU.64 R208, [R1+0x60] ;  /* 0x0000600001d07983 */ /* 0x001f280000300a00 */
[----:B------:R-:W4:Y:S04]  /*bbe0*/  LDL.LU.64 R210, [R1+0x68] ;  /* 0x0000680001d27983 */ /* 0x000f280000300a00 */
[----:B------:R-:W4:Y:S04]  /*bbf0*/  LDL.LU.64 R212, [R1+0x70] ;  /* 0x0000700001d47983 */ /* 0x000f280000300a00 */
[----:B------:R-:W4:Y:S01]  /*bc00*/  LDL.LU.64 R214, [R1+0x78] ;  /* 0x0000780001d67983 */ /* 0x000f220000300a00 */
[----:B------:R-:W-:Y:S01]  /*bc10*/  UMOV UR20, UR56 ;  /* 0x0000003800147c82 */ /* 0x000fe20008000000 */
[----:B------:R-:W-:-:S02]  /*bc20*/  UMOV UR21, UR57 ;  /* 0x0000003900157c82 */ /* 0x000fc40008000000 */
[----:B------:R-:W-:Y:S01]  /*bc30*/  HGMMA.64x16x16.F32 R168, gdesc[UR20], R168, gsb0 ;  /* 0x0020000014a879f0 */ /* 0x000fe200080008a8 */
[----:B------:R-:W-:Y:S01]  /*bc40*/  UMOV UR16, UR56 ;  /* 0x0000003800107c82 */ /* 0x000fe20008000000 */
[----:B------:R-:W-:Y:S01]  /*bc50*/  UMOV UR17, UR57 ;  /* 0x0000003900117c82 */ /* 0x000fe20008000000 */
[----:B------:R-:W-:Y:S02]  /*bc60*/  WARPGROUP.DEPBAR.LE gsb0, 0x0 ;  /* 0x00008000000079c5 */ /* 0x000fe40000010000 */
[----:B--2---:R-:W-:-:S06]  /*bc70*/  WARPGROUP.ARRIVE ;  /* 0x00000000000079c5 */ /* 0x004fcc0000000000 */
[----:B------:R-:W-:Y:S01]  /*bc80*/  HGMMA.64x16x16.F32 R184, gdesc[UR16], R184, gsb0 ;  /* 0x0020000010b879f0 */ /* 0x000fe200080008b8 */
[----:B------:R-:W-:Y:S01]  /*bc90*/  UMOV UR8, UR12 ;  /* 0x0000000c00087c82 */ /* 0x000fe20008000000 */
[----:B------:R-:W-:Y:S01]  /*bca0*/  UMOV UR9, UR13 ;  /* 0x0000000d00097c82 */ /* 0x000fe20008000000 */
[----:B------:R-:W-:Y:S01]  /*bcb0*/  UMOV UR12, UR56 ;  /* 0x00000038000c7c82 */ /* 0x000fe20008000000 */
[----:B------:R-:W-:Y:S01]  /*bcc0*/  UMOV UR13, UR57 ;  /* 0x00000039000d7c82 */ /* 0x000fe20008000000 */
[----:B------:R-:W-:Y:S02]  /*bcd0*/  WARPGROUP.DEPBAR.LE gsb0, 0x0 ;  /* 0x00008000000079c5 */ /* 0x000fe40000010000 */
[----:B---3--:R-:W-:-:S06]  /*bce0*/  WARPGROUP.ARRIVE ;  /* 0x00000000000079c5 */ /* 0x008fcc0000000000 */
[----:B------:R-:W-:Y:S01]  /*bcf0*/  HGMMA.64x16x16.F32 R200, gdesc[UR12], R200, gsb0 ;  /* 0x002000000cc879f0 */ /* 0x000fe200080008c8 */
[----:B------:R-:W-:Y:S01]  /*bd00*/  UMOV UR58, UR8 ;  /* 0x00000008003a7c82 */ /* 0x000fe20008000000 */
[----:B------:R-:W-:Y:S01]  /*bd10*/  UMOV UR59, UR9 ;  /* 0x00000009003b7c82 */ /* 0x000fe20008000000 */
[----:B------:R-:W-:Y:S02]  /*bd20*/  WARPGROUP.DEPBAR.LE gsb0, 0x0 ;  /* 0x00008000000079c5 */ /* 0x000fe40000010000 */
[----:B----4-:R-:W-:-:S06]  /*bd30*/  WARPGROUP.ARRIVE ;  /* 0x00000000000079c5 */ /* 0x010fcc0000000000 */
        /* <DEDUP_REMOVED lines=24> */
[----:B------:R-:W-:Y:S02]  /*bec0*/  UIADD3 UR8, UR61, 0x2, URZ ;  /* 0x000000023d087890 */ /* 0x000fe4000fffe03f */
        /* <DEDUP_REMOVED lines=246> */
[----:B------:R-:W-:Y:S02]  /*ce30*/  IMAD.MOV.U32 R211, RZ, RZ, R5 ;  /* 0x000000ffffd37224 */ /* 0x000fe400078e0005 */
[----:B---3--:R-:W-:Y:S01]  /*ce40*/  IMAD.MOV.U32 R208, RZ, RZ, R8 ;  /* 0x000000ffffd07224 */ /* 0x008fe200078e0008 */
[----:B------:R-:W-:Y:S01]  /*ce50*/  MOV R209, R7 ;  /* 0x0000000700d17202 */ /* 0x000fe20000000f00 */
        /* <DEDUP_REMOVED lines=89> */
[----:B0-----:R-:W-:-:S02]  /*d3f0*/  IMAD.MOV.U32 R212, RZ, RZ, R199 ;  /* 0x000000ffffd47224 */ /* 0x001fc400078e00c7 */
[----:B-1----:R-:W-:Y:S02]  /*d400*/  IMAD.MOV.U32 R210, RZ, RZ, R197 ;  /* 0x000000ffffd27224 */ /* 0x002fe400078e00c5 */
[----:B--2---:R-:W-:Y:S01]  /*d410*/  IMAD.MOV.U32 R208, RZ, RZ, R195 ;  /* 0x000000ffffd07224 */ /* 0x004fe200078e00c3 */
[----:B------:R-:W-:Y:S01]  /*d420*/  MOV R209, R196 ;  /* 0x000000c400d17202 */ /* 0x000fe20000000f00 */
[----:B------:R-:W2:Y:S01]  /*d430*/  LDL.LU R195, [R1+0x410] ;  /* 0x0004100001c37983 */ /* 0x000ea20000300800 */
[----:B------:R-:W-:-:S03]  /*d440*/  IMAD.MOV.U32 R211, RZ, RZ, R198 ;  /* 0x000000ffffd37224 */ /* 0x000fc600078e00c6 */
[----:B------:R-:W2:Y:S04]  /*d450*/  LDL.LU R196, [R1+0x40c] ;  /* 0x00040c0001c47983 */ /* 0x000ea80000300800 */
[----:B------:R-:W2:Y:S04]  /*d460*/  LDL.LU R197, [R1+0x408] ;  /* 0x0004080001c57983 */ /* 0x000ea80000300800 */
[----:B------:R-:W2:Y:S04]  /*d470*/  LDL.LU R198, [R1+0x404] ;  /* 0x0004040001c67983 */ /* 0x000ea80000300800 */
[----:B------:R-:W2:Y:S01]  /*d480*/  LDL.LU R199, [R1+0x400] ;  /* 0x0004000001c77983 */ /* 0x000ea20000300800 */
[----:B------:R-:W-:Y:S01]  /*d490*/  UMOV UR6, UR18 ;  /* 0x0000001200067c82 */ /* 0x000fe20008000000 */
[----:B------:R-:W-:Y:S01]  /*d4a0*/  UIADD3 UR18, UR4, 0x204, URZ ;  /* 0x0000020404127890 */ /* 0x000fe2000fffe03f */
[----:B------:R-:W-:Y:S01]  /*d4b0*/  UMOV UR16, UR22 ;  /* 0x0000001600107c82 */ /* 0x000fe20008000000 */
        /* <DEDUP_REMOVED lines=142> */
[----:B--2---:R-:W-:Y:S02]  /*dda0*/  IMAD.MOV.U32 R214, RZ, RZ, R2 ;  /* 0x000000ffffd67224 */ /* 0x004fe400078e0002 */
        /* <DEDUP_REMOVED lines=8> */
[----:B--2---:R-:W-:Y:S01]  /*de30*/  IMAD.MOV.U32 R208, RZ, RZ, R8 ;  /* 0x000000ffffd07224 */ /* 0x004fe200078e0008 */
[----:B------:R-:W-:Y:S01]  /*de40*/  MOV R209, R7 ;  /* 0x0000000700d17202 */ /* 0x000fe20000000f00 */
        /* <DEDUP_REMOVED lines=10> */
[----:B------:R-:W-:-:S02]  /*def0*/  UMOV UR21, UR57 ;  /* 0x0000003900157c82 */ /* 0x000fc40008000000 */
        /* <DEDUP_REMOVED lines=1072> */
[----:B------:R-:W-:Y:S01]  /*12200*/  IMAD.MOV.U32 R215, RZ, RZ, R8 ;  /* 0x000000ffffd77224 */ /* 0x000fe200078e0008 */
[----:B------:R0:W5:Y:S04]  /*12210*/  LDL.LU R7, [R1+0x1d0] ;  /* 0x0001d00001077983 */ /* 0x0001680000300800 */
[----:B------:R0:W5:Y:S04]  /*12220*/  LDL.LU R6, [R1+0x1cc] ;  /* 0x0001cc0001067983 */ /* 0x0001680000300800 */
[----:B------:R0:W5:Y:S04]  /*12230*/  LDL.LU R8, [R1+0x1c8] ;  /* 0x0001c80001087983 */ /* 0x0001680000300800 */
[----:B------:R1:W-:Y:S01]  /*12240*/  STL.64 [R1+0x160], R214 ;  /* 0x000160d601007387 */ /* 0x0003e20000100a00 */
[----:B------:R-:W-:-:S02]  /*12250*/  WARPGROUP.DEPBAR.LE gsb0, 0x0 ;  /* 0x00008000000079c5 */ /* 0x000fc40000010000 */
[----:B------:R-:W-:-:S06]  /*12260*/  WARPGROUP.ARRIVE ;  /* 0x00000000000079c5 */ /* 0x000fcc0000000000 */
[----:B------:R-:W-:Y:S01]  /*12270*/  HGMMA.64x16x16.F32 R152, gdesc[UR24], R152, gsb0 ;  /* 0x00200000189879f0 */ /* 0x000fe20008000898 */
[----:B------:R2:W-:Y:S01]  /*12280*/  STL.64 [R1+0x158], R212 ;  /* 0x000158d401007387 */ /* 0x0005e20000100a00 */
[----:B-1----:R-:W-:-:S03]  /*12290*/  IMAD.MOV.U32 R214, RZ, RZ, R225 ;  /* 0x000000ffffd67224 */ /* 0x002fc600078e00e1 */
[----:B------:R1:W-:Y:S01]  /*122a0*/  STL.64 [R1+0x150], R210 ;  /* 0x000150d201007387 */ /* 0x0003e20000100a00 */
[----:B------:R-:W-:-:S03]  /*122b0*/  IMAD.MOV.U32 R215, RZ, RZ, R224 ;  /* 0x000000ffffd77224 */ /* 0x000fc600078e00e0 */
[----:B------:R3:W-:Y:S01]  /*122c0*/  STL.64 [R1+0x148], R208 ;  /* 0x000148d001007387 */ /* 0x0007e20000100a00 */
[----:B--2---:R-:W-:Y:S01]  /*122d0*/  IMAD.MOV.U32 R212, RZ, RZ, R227 ;  /* 0x000000ffffd47224 */ /* 0x004fe200078e00e3 */
[----:B------:R-:W-:Y:S01]  /*122e0*/  MOV R213, R226 ;  /* 0x000000e200d57202 */ /* 0x000fe20000000f00 */
[----:B-1----:R-:W-:Y:S02]  /*122f0*/  IMAD.MOV.U32 R210, RZ, RZ, R2 ;  /* 0x000000ffffd27224 */ /* 0x002fe400078e0002 */
[----:B------:R-:W-:Y:S02]  /*12300*/  IMAD.MOV.U32 R211, RZ, RZ, R0 ;  /* 0x000000ffffd37224 */ /* 0x000fe400078e0000 */
[----:B---3--:R-:W-:Y:S01]  /*12310*/  IMAD.MOV.U32 R208, RZ, RZ, R4 ;  /* 0x000000ffffd07224 */ /* 0x008fe200078e0004 */
[----:B------:R-:W-:Y:S01]  /*12320*/  MOV R209, R3 ;  /* 0x0000000300d17202 */ /* 0x000fe20000000f00 */
[----:B------:R0:W5:Y:S04]  /*12330*/  LDL.LU R4, [R1+0x1c4] ;  /* 0x0001c40001047983 */ /* 0x0001680000300800 */
[----:B------:R0:W5:Y:S04]  /*12340*/  LDL.LU R3, [R1+0x1c0] ;  /* 0x0001c00001037983 */ /* 0x0001680000300800 */
        /* <DEDUP_REMOVED lines=8> */
[----:B--2---:R-:W-:Y:S01]  /*123d0*/  IMAD.MOV.U32 R212, RZ, RZ, R11 ;  /* 0x000000ffffd47224 */ /* 0x004fe200078e000b */
[----:B------:R-:W-:Y:S01]  /*123e0*/  MOV R213, R10 ;  /* 0x0000000a00d57202 */ /* 0x000fe20000000f00 */
[----:B---3--:R-:W-:Y:S02]  /*123f0*/  IMAD.MOV.U32 R210, RZ, RZ, R13 ;  /* 0x000000ffffd27224 */ /* 0x008fe400078e000d */
[----:B------:R-:W-:Y:S01]  /*12400*/  IMAD.MOV.U32 R211, RZ, RZ, R12 ;  /* 0x000000ffffd37224 */ /* 0x000fe200078e000c */
[----:B------:R-:W-:Y:S01]  /*12410*/  STL.64 [R1+0x1a0], R214 ;  /* 0x0001a0d601007387 */ /* 0x000fe20000100a00 */
[----:B-1----:R-:W-:Y:S01]  /*12420*/  IMAD.MOV.U32 R208, RZ, RZ, R15 ;  /* 0x000000ffffd07224 */ /* 0x002fe200078e000f */
[----:B------:R-:W-:Y:S02]  /*12430*/  MOV R209, R14 ;  /* 0x0000000e00d17202 */ /* 0x000fe40000000f00 */
[----:B------:R-:W-:Y:S04]  /*12440*/  STL.64 [R1+0x198], R212 ;  /* 0x000198d401007387 */ /* 0x000fe80000100a00 */
[----:B------:R-:W-:Y:S04]  /*12450*/  STL.64 [R1+0x190], R210 ;  /* 0x000190d201007387 */ /* 0x000fe80000100a00 */
[----:B------:R1:W-:Y:S01]  /*12460*/  STL.64 [R1+0x188], R208 ;  /* 0x000188d001007387 */ /* 0x0003e20000100a00 */
[----:B------:R-:W-:-:S02]  /*12470*/  WARPGROUP.DEPBAR.LE gsb0, 0x0 ;  /* 0x00008000000079c5 */ /* 0x000fc40000010000 */
[----:B------:R-:W-:Y:S01]  /*12480*/  WARPGROUP.ARRIVE ;  /* 0x00000000000079c5 */ /* 0x000fe20000000000 */
[----:B-1----:R-:W2:Y:S04]  /*12490*/  LDL.LU.64 R208, [R1+0x60] ;  /* 0x0000600001d07983 */ /* 0x002ea80000300a00 */
        /* <DEDUP_REMOVED lines=171> */
[----:B------:R-:W-:Y:S02]  /*12f50*/  UIADD3 UR58, UR4, 0xe86, URZ ;  /* 0x00000e86043a7890 */ /* 0x000fe4000fffe03f */
[----:B------:R-:W-:Y:S01]  /*12f60*/  UIADD3 UR54, UR4, 0xe06, URZ ;  /* 0x00000e0604367890 */ /* 0x000fe2000fffe03f */
[----:B------:R-:W-:Y:S02]  /*12f70*/  UMOV UR5, UR9 ;  /* 0x0000000900057c82 */ /* 0x000fe40008000000 */
        /* <DEDUP_REMOVED lines=91> */
[----:B--2---:R-:W-:Y:S01]  /*13530*/  IMAD.MOV.U32 R212, RZ, RZ, R23 ;  /* 0x000000ffffd47224 */ /* 0x004fe200078e0017 */
[----:B------:R-:W-:Y:S01]  /*13540*/  MOV R213, R22 ;  /* 0x0000001600d57202 */ /* 0x000fe20000000f00 */
[----:B-1----:R-:W-:-:S02]  /*13550*/  IMAD.MOV.U32 R210, RZ, RZ, R225 ;  /* 0x000000ffffd27224 */ /* 0x002fc400078e00e1 */
[----:B------:R-:W-:Y:S02]  /*13560*/  IMAD.MOV.U32 R211, RZ, RZ, R224 ;  /* 0x000000ffffd37224 */ /* 0x000fe400078e00e0 */
[----:B---3--:R-:W-:Y:S01]  /*13570*/  IMAD.MOV.U32 R208, RZ, RZ, R227 ;  /* 0x000000ffffd07224 */ /* 0x008fe200078e00e3 */
[----:B------:R-:W-:Y:S01]  /*13580*/  MOV R209, R226 ;  /* 0x000000e200d17202 */ /* 0x000fe20000000f00 */
        /* <DEDUP_REMOVED lines=9> */
[----:B------:R-:W-:Y:S02]  /*13620*/  IMAD.MOV.U32 R211, RZ, RZ, R12 ;  /* 0x000000ffffd37224 */ /* 0x000fe400078e000c */
[----:B----4-:R-:W-:Y:S01]  /*13630*/  IMAD.MOV.U32 R208, RZ, RZ, R15 ;  /* 0x000000ffffd07224 */ /* 0x010fe200078e000f */
[----:B------:R-:W-:Y:S01]  /*13640*/  MOV R209, R14 ;  /* 0x0000000e00d17202 */ /* 0x000fe20000000f00 */
        /* <DEDUP_REMOVED lines=28> */
[----:B------:R-:W-:Y:S01]  /*13810*/  BPT.TRAP 0x1 ;  /* 0x000000040000795c */ /* 0x000fe20000300000 */
.L_x_27:
[----:B------:R-:W2:Y:S04]  /*13820*/  LDL R5, [R1+0xa0] ;  /* 0x0000a00001057983 */ /* 0x000ea80000100800 */
[----:B------:R-:W3:Y:S04]  /*13830*/  LDL R10, [R1+0xa4] ;  /* 0x0000a400010a7983 */ /* 0x000ee80000100800 */
[----:B------:R-:W4:Y:S01]  /*13840*/  LDL R9, [R1+0xb8] ;  /* 0x0000b80001097983 */ /* 0x000f220000100800 */
[----:B-----5:R-:W-:Y:S02]  /*13850*/  R2UR UR4, R17 ;  /* 0x00000000110472ca */ /* 0x020fe400000e0000 */
[----:B--2---:R-:W-:-:S13]  /*13860*/  ISETP.NE.AND P1, PT, R5, RZ, PT ;  /* 0x000000ff0500720c */ /* 0x004fda0003f25270 */
[----:B------:R-:W-:-:S05]  /*13870*/  @P1 LEA R5, R0, UR4, 0x3 ;  /* 0x0000000400051c11 */ /* 0x000fca000f8e18ff */
[----:B------:R-:W-:-:S05]  /*13880*/  @P1 VIADD R5, R5, 0x10 ;  /* 0x0000001005051836 */ /* 0x000fca0000000000 */
[----:B---3--:R-:W-:-:S04]  /*13890*/  @P1 PRMT R5, R10, 0x654, R5 ;  /* 0x000006540a051816 */ /* 0x008fc80000000005 */
[----:B------:R1:W-:Y:S01]  /*138a0*/  @P1 SYNCS.ARRIVE.TRANS64.RED.A1T0 RZ, [R5+URZ], RZ ;  /* 0x000000ff05ff19a7 */ /* 0x0003e2000810043f */
[----:B----4-:R-:W-:-:S13]  /*138b0*/  ISETP.GT.U32.AND P1, PT, R9, 0x1, PT ;  /* 0x000000010900780c */ /* 0x010fda0003f24070 */
[----:B-1----:R-:W-:Y:S05]  /*138c0*/  @P1 BRA `(.L_x_28) ;  /* 0x0000000000041947 */ /* 0x002fea0003800000 */
[----:B------:R-:W-:Y:S01]  /*138d0*/  BPT.TRAP 0x1 ;  /* 0x000000040000795c */ /* 0x000fe20000300000 */
.L_x_28:
[----:B------:R-:W-:Y:S01]  /*138e0*/  UIADD3 UR60, UR60, 0x1, URZ ;  /* 0x000000013c3c7890 */ /* 0x000fe2000fffe03f */
[C---:B------:R-:W-:Y:S01]  /*138f0*/  ISETP.GT.AND P2, PT, R3.reuse, 0x1, PT ;  /* 0x000000010300780c */ /* 0x040fe20003f44270 */
[----:B------:R-:W-:Y:S01]  /*13900*/  VIADD R3, R3, 0xffffffff ;  /* 0xffffffff03037836 */ /* 0x000fe20000000000 */
[----:B------:R-:W-:Y:S01]  /*13910*/  IADD3 R0, R0, 0x1, RZ ;  /* 0x0000000100007810 */ /* 0x000fe20007ffe0ff */
[----:B------:R-:W-:-:S03]  /*13920*/  UISETP.NE.AND UP0, UPT, UR60, 0x2, UPT ;  /* 0x000000023c00788c */ /* 0x000fc6000bf05270 */
[C---:B------:R-:W-:Y:S01]  /*13930*/  ISETP.NE.AND P1, PT, R0.reuse, 0x2, PT ;  /* 0x000000020000780c */ /* 0x040fe20003f25270 */
[----:B------:R-:W-:Y:S02]  /*13940*/  USEL UR4, URZ, 0x1, UP0 ;  /* 0x000000013f047887 */ /* 0x000fe40008000000 */
[----:B------:R-:W-:Y:S01]  /*13950*/  USEL UR60, UR60, URZ, UP0 ;  /* 0x0000003f3c3c7287 */ /* 0x000fe20008000000 */
[----:B------:R-:W-:-:S03]  /*13960*/  SEL R0, R0, RZ, P1 ;  /* 0x000000ff00007207 */ /* 0x000fc60000800000 */
[----:B------:R-:W-:Y:S01]  /*13970*/  LOP3.LUT R4, R4, UR4, RZ, 0x3c, !PT ;  /* 0x0000000404047c12 */ /* 0x000fe2000f8e3cff */
[----:B------:R-:W-:Y:S07]  /*13980*/  @P2 BRA `(.L_x_29) ;  /* 0xffffff7000002947 */ /* 0x000fee000383ffff */
.L_x_22:
[----:B------:R1:W5:Y:S01]  /*13990*/  LDL R5, [R1+0xcc] ;  /* 0x0000cc0001057983 */ /* 0x0003620000100800 */
[----:B------:R-:W2:Y:S02]  /*139a0*/  LDC R0, c[0x0][0x28c] ;  /* 0x0000a300ff007b82 */ /* 0x000ea40000000800 */
[----:B--2---:R-:W-:-:S13]  /*139b0*/  ISETP.GE.AND P1, PT, R0, 0x1, PT ;  /* 0x000000010000780c */ /* 0x004fda0003f26270 */
[----:B-1----:R-:W-:Y:S05]  /*139c0*/  @!P1 BRA `(.L_x_30) ;  /* 0x0000000000489947 */ /* 0x002fea0003800000 */
[----:B------:R-:W-:Y:S05]  /*139d0*/  @!P0 BRA `(.L_x_31) ;  /* 0x0000000000048947 */ /* 0x000fea0003800000 */
[----:B------:R-:W-:Y:S01]  /*139e0*/  BPT.TRAP 0x1 ;  /* 0x000000040000795c */ /* 0x000fe20000300000 */
.L_x_31:
[----:B------:R-:W2:Y:S04]  /*139f0*/  LDL R0, [R1+0xa0] ;  /* 0x0000a00001007983 */ /* 0x000ea80000100800 */
[----:B-----5:R-:W3:Y:S04]  /*13a00*/  LDL R6, [R1+0xa4] ;  /* 0x0000a40001067983 */ /* 0x020ee80000100800 */
[----:B------:R-:W4:Y:S01]  /*13a10*/  LDL R4, [R1+0xb8] ;  /* 0x0000b80001047983 */ /* 0x000f220000100800 */
[----:B------:R-:W-:Y:S02]  /*13a20*/  R2UR UR5, R5 ;  /* 0x00000000050572ca */ /* 0x000fe400000e0000 */
[----:B------:R-:W-:-:S02]  /*13a30*/  R2UR UR4, R17 ;  /* 0x00000000110472ca */ /* 0x000fc400000e0000 */
[----:B--2---:R-:W-:-:S11]  /*13a40*/  ISETP.NE.AND P0, PT, R0, RZ, PT ;  /* 0x000000ff0000720c */ /* 0x004fd60003f05270 */
[----:B------:R-:W-:Y:S02]  /*13a50*/  MOV R0, UR4 ;  /* 0x0000000400007c02 */ /* 0x000fe40008000f00 */
[----:B------:R-:W-:-:S04]  /*13a60*/  @P0 VIADD R8, R8, UR5 ;  /* 0x0000000508080c36 */ /* 0x000fc80008000000 */
[----:B------:R-:W-:-:S05]  /*13a70*/  @P0 IMAD.SHL.U32 R3, R8, 0x8, RZ ;  /* 0x0000000808030824 */ /* 0x000fca00078e00ff */
[----:B------:R-:W-:-:S04]  /*13a80*/  @P0 LOP3.LUT R3, R3, 0x8, RZ, 0xc0, !PT ;  /* 0x0000000803030812 */ /* 0x000fc800078ec0ff */
[----:B------:R-:W-:-:S04]  /*13a90*/  @P0 IADD3 R0, R0, 0x10, R3 ;  /* 0x0000001000000810 */ /* 0x000fc80007ffe003 */
[----:B---3--:R-:W-:-:S04]  /*13aa0*/  @P0 PRMT R0, R6, 0x654, R0 ;  /* 0x0000065406000816 */ /* 0x008fc80000000000 */
[----:B------:R1:W-:Y:S01]  /*13ab0*/  @P0 SYNCS.ARRIVE.TRANS64.RED.A1T0 RZ, [R0+URZ], RZ ;  /* 0x000000ff00ff09a7 */ /* 0x0003e2000810043f */
[----:B----4-:R-:W-:-:S13]  /*13ac0*/  ISETP.GT.U32.AND P0, PT, R4, 0x1, PT ;  /* 0x000000010400780c */ /* 0x010fda0003f04070 */
[----:B-1----:R-:W-:Y:S05]  /*13ad0*/  @P0 BRA `(.L_x_30) ;  /* 0x0000000000040947 */ /* 0x002fea0003800000 */
[----:B------:R-:W-:Y:S01]  /*13ae0*/  BPT.TRAP 0x1 ;  /* 0x000000040000795c */ /* 0x000fe20000300000 */
.L_x_30:
[----:B------:R-:W2:Y:S01]  /*13af0*/  LDL R3, [R1+0xe0] ;  /* 0x0000e00001037983 */ /* 0x000ea20000100800 */
[----:B-----5:R-:W-:Y:S01]  /*13b00*/  R2UR UR5, R5 ;  /* 0x00000000050572ca */ /* 0x020fe200000e0000 */
[----:B------:R-:W1:Y:S01]  /*13b10*/  LDC R4, c[0x0][0x288] ;  /* 0x0000a200ff047b82 */ /* 0x000e620000000800 */
[----:B------:R-:W-:Y:S01]  /*13b20*/  IMAD R12, R19, 0xf0, RZ ;  /* 0x000000f0130c7824 */ /* 0x000fe200078e02ff */
[----:B------:R-:W3:Y:S01]  /*13b30*/  LDL.LU R0, [R1+0xd4] ;  /* 0x0000d40001007983 */ /* 0x000ee20000300800 */
[----:B------:R-:W-:Y:S01]  /*13b40*/  ULDC UR4, c[0x0][0x284] ;  /* 0x0000a10000047ab9 */ /* 0x000fe20000000800 */
[----:B------:R-:W-:Y:S02]  /*13b50*/  ULDC.64 UR8, c[0x0][0x5d0] ;  /* 0x0001740000087ab9 */ /* 0x000fe40000000a00 */
[----:B------:R-:W4:Y:S01]  /*13b60*/  LDL R226, [R1+0xbc] ;  /* 0x0000bc0001e27983 */ /* 0x000f220000100800 */
[----:B------:R-:W0:Y:S01]  /*13b70*/  S2R R5, SR_TID.X ;  /* 0x0000000000057919 */ /* 0x000e220000002100 */
[----:B-1----:R-:W-:-:S02]  /*13b80*/  ISETP.GE.AND P0, PT, R12, R4, PT ;  /* 0x000000040c00720c */ /* 0x002fc40003f06270 */
[----:B0-----:R-:W-:-:S04]  /*13b90*/  LOP3.LUT R15, R5, 0x60, RZ, 0xc0, !PT ;  /* 0x00000060050f7812 */ /* 0x001fc800078ec0ff */
[----:B------:R-:W-:Y:S01]  /*13ba0*/  SHF.R.U32.HI R15, RZ, 0x1, R15 ;  /* 0x00000001ff0f7819 */ /* 0x000fe2000001160f */
[----:B------:R-:W-:Y:S02]  /*13bb0*/  IMAD.SHL.U32 R13, R5, 0x2, RZ ;  /* 0x00000002050d7824 */ /* 0x000fe400078e00ff */
[----:B------:R-:W-:Y:S01]  /*13bc0*/  IMAD.MOV.U32 R6, RZ, RZ, -0x1 ;  /* 0xffffffffff067424 */ /* 0x000fe200078e00ff */
[----:B--2---:R-:W-:Y:S02]  /*13bd0*/  R2UR UR6, R3 ;  /* 0x00000000030672ca */ /* 0x004fe400000e0000 */
[----:B------:R-:W-:Y:S02]  /*13be0*/  SHF.R.U32.HI R3, RZ, 0x7, R5 ;  /* 0x00000007ff037819 */ /* 0x000fe40000011605 */
[----:B---3--:R-:W-:Y:S02]  /*13bf0*/  R2UR UR7, R0 ;  /* 0x00000000000772ca */ /* 0x008fe400000e0000 */
[----:B------:R-:W-:-:S02]  /*13c00*/  LOP3.LUT R3, R3, 0x1, RZ, 0xc0, !PT ;  /* 0x0000000103037812 */ /* 0x000fc400078ec0ff */
[----:B------:R-:W-:-:S03]  /*13c10*/  SHF.R.U32.HI R0, RZ, 0x2, R5 ;  /* 0x00000002ff007819 */ /* 0x000fc60000011605 */
[----:B------:R-:W-:Y:S01]  /*13c20*/  IMAD.SHL.U32 R14, R3, 0x40, RZ ;  /* 0x00000040030e7824 */ /* 0x000fe200078e00ff */
[----:B------:R-:W-:-:S04]  /*13c30*/  LOP3.LUT R0, R0, 0x7, RZ, 0xc0, !PT ;  /* 0x0000000700007812 */ /* 0x000fc800078ec0ff */
[--C-:B------:R-:W-:Y:S02]  /*13c40*/  LOP3.LUT R14, R14, 0x40, R0.reuse, 0xe2, !PT ;  /* 0x000000400e0e7812 */ /* 0x100fe400078ee200 */
[----:B------:R-:W-:-:S05]  /*13c50*/  IADD3 R0, RZ, -R15, -R0 ;  /* 0x8000000fff007210 */ /* 0x000fca0007ffe800 */
[----:B------:R-:W-:Y:S02]  /*13c60*/  IMAD R3, R3, -0x40, R0 ;  /* 0xffffffc003037824 */ /* 0x000fe400078e0200 */
[----:B------:R-:W-:-:S05]  /*13c70*/  IMAD R0, R18, 0xc0, RZ ;  /* 0x000000c012007824 */ /* 0x000fca00078e02ff */
[C---:B------:R-:W-:Y:S02]  /*13c80*/  ISETP.GE.OR P0, PT, R0.reuse, UR4, P0 ;  /* 0x0000000400007c0c */ /* 0x040fe40008706670 */
[----:B------:R-:W-:Y:S01]  /*13c90*/  IADD3 R0, -R0, UR4, R3 ;  /* 0x0000000400007c10 */ /* 0x000fe2000fffe103 */
[----:B------:R-:W-:Y:S01]  /*13ca0*/  UIADD3 UR4, UR6, UR5, URZ ;  /* 0x0000000506047290 */ /* 0x000fe2000fffe03f */
[----:B------:R-:W-:-:S03]  /*13cb0*/  LOP3.LUT R3, R5, 0x3, RZ, 0xc0, !PT ;  /* 0x0000000305037812 */ /* 0x000fc600078ec0ff */
[----:B------:R-:W-:Y:S02]  /*13cc0*/  USHF.R.U32.HI UR5, URZ, 0x1, UR4 ;  /* 0x000000013f057899 */ /* 0x000fe40008011604 */
[----:B------:R-:W-:Y:S02]  /*13cd0*/  IMAD R3, R3, -0x2, R4 ;  /* 0xfffffffe03037824 */ /* 0x000fe400078e0204 */
[----:B------:R-:W-:Y:S01]  /*13ce0*/  ULOP3.LUT UR5, UR5, 0x1, URZ, 0xc0, !UPT ;  /* 0x0000000105057892 */ /* 0x000fe2000f8ec03f */
[----:B----4-:R-:W-:Y:S01]  /*13cf0*/  SHF.R.S32.HI R4, RZ, 0x1f, R226 ;  /* 0x0000001fff047819 */ /* 0x010fe200000114e2 */
[----:B------:R-:W-:Y:S01]  /*13d00*/  IMAD.IADD R3, R3, 0x1, -R12 ;  /* 0x0000000103037824 */ /* 0x000fe200078e0a0c */
[----:B------:R-:W-:Y:S01]  /*13d10*/  LOP3.LUT R12, R12, 0x6, R13, 0xf8, !PT ;  /* 0x000000060c0c7812 */ /* 0x000fe200078ef80d */
[----:B------:R-:W-:Y:S01]  /*13d20*/  UISETP.GT.U32.AND UP1, UPT, UR4, 0x1, UPT ;  /* 0x000000010400788c */ /* 0x000fe2000bf24070 */
[----:B------:R-:W-:Y:S01]  /*13d30*/  LOP3.LUT R14, R14, R15, RZ, 0xfc, !PT ;  /* 0x0000000f0e0e7212 */ /* 0x000fe200078efcff */
[----:B------:R-:W-:Y:S01]  /*13d40*/  UISETP.NE.U32.AND UP0, UPT, UR5, 0x1, UPT ;  /* 0x000000010500788c */ /* 0x000fe2000bf05070 */
[----:B------:R-:W-:Y:S01]  /*13d50*/  MOV R15, RZ ;  /* 0x000000ff000f7202 */ /* 0x000fe20000000f00 */
[----:B------:R-:W-:Y:S01]  /*13d60*/  IMAD R5, R4, UR8, RZ ;  /* 0x0000000804057c24 */ /* 0x000fe2000f8e02ff */
[----:B------:R-:W-:Y:S01]  /*13d70*/  SHF.R.S32.HI R13, RZ, 0x1f, R12 ;  /* 0x0000001fff0d7819 */ /* 0x000fe2000001140c */
[----:B------:R-:W-:-:S02]  /*13d80*/  UISETP.LT.U32.AND UP1, UPT, UR6, 0x2, UP1 ;  /* 0x000000020600788c */ /* 0x000fc40008f21070 */
[----:B------:R-:W-:Y:S01]  /*13d90*/  UISETP.GT.U32.AND UP0, UPT, UR6, 0x1, !UP0 ;  /* 0x000000010600788c */ /* 0x000fe2000c704070 */
[----:B------:R-:W-:Y:S01]  /*13da0*/  IMAD.WIDE R14, R18, 0xc0, R14 ;  /* 0x000000c0120e7825 */ /* 0x000fe200078e020e */
[----:B------:R-:W-:Y:S02]  /*13db0*/  ULOP3.LUT UR4, UR4, 0x1, URZ, 0xc0, !UPT ;  /* 0x0000000104047892 */ /* 0x000fe4000f8ec03f */
[----:B------:R-:W-:Y:S01]  /*13dc0*/  USEL UR6, URZ, 0x1, !UP1 ;  /* 0x000000013f067887 */ /* 0x000fe2000c800000 */
[C---:B------:R-:W-:Y:S01]  /*13dd0*/  IMAD R5, R226.reuse, UR9, R5 ;  /* 0x00000009e2057c24 */ /* 0x040fe2000f8e0205 */
[----:B------:R-:W-:Y:S01]  /*13de0*/  USEL UR5, URZ, 0x1, !UP0 ;  /* 0x000000013f057887 */ /* 0x000fe2000c000000 */
[----:B------:R-:W-:-:S03]  /*13df0*/  IMAD.WIDE.U32 R18, R226, UR8, R12 ;  /* 0x00000008e2127c25 */ /* 0x000fc6000f8e000c */
[----:B------:R-:W-:Y:S01]  /*13e00*/  ULOP3.LUT UR7, UR5, UR7, UR6, 0x96, !UPT ;  /* 0x0000000705077292 */ /* 0x000fe2000f8e9606 */
[----:B------:R-:W-:Y:S02]  /*13e10*/  IMAD.IADD R19, R19, 0x1, R5 ;  /* 0x0000000113137824 */ /* 0x000fe400078e0205 */
[----:B------:R-:W-:-:S05]  /*13e20*/  IMAD.U32 R5, RZ, RZ, UR4 ;  /* 0x00000004ff057e24 */ /* 0x000fca000f8e00ff */
[----:B------:R0:W-:Y:S02]  /*13e30*/  STL [R1+0xcc], R5 ;  /* 0x0000cc0501007387 */ /* 0x0001e40000100800 */
[----:B0-----:R-:W-:-:S05]  /*13e40*/  MOV R5, UR7 ;  /* 0x0000000700057c02 */ /* 0x001fca0008000f00 */
[----:B------:R0:W-:Y:S04]  /*13e50*/  STL [R1+0xd4], R5 ;  /* 0x0000d40501007387 */ /* 0x0001e80000100800 */
[----:B------:R0:W-:Y:S01]  /*13e60*/  STL [R1+0xdc], R6 ;  /* 0x0000dc0601007387 */ /* 0x0001e20000100800 */
[----:B------:R-:W-:Y:S05]  /*13e70*/  @P0 BRA `(.L_x_32) ;  /* 0x0000010800cc0947 */ /* 0x000fea0003800000 */
[----:B0-----:R-:W0:Y:S01]  /*13e80*/  LDC.64 R6, c[0x0][0x5c8] ;  /* 0x00017200ff067b82 */ /* 0x001e220000000a00 */
[----:B------:R-:W-:Y:S01]  /*13e90*/  FSETP.NEU.AND P2, PT, R16, RZ, PT ;  /* 0x000000ff1000720b */ /* 0x000fe20003f4d000 */
[----:B------:R-:W-:Y:S01]  /*13ea0*/  BSSY B0, `(.L_x_32) ;  /* 0x00010b0000007945 */ /* 0x000fe20003800000 */
[----:B------:R-:W-:-:S04]  /*13eb0*/  ISETP.GT.AND P0, PT, R3, RZ, PT ;  /* 0x000000ff0300720c */ /* 0x000fc80003f04270 */
[----:B------:R-:W-:Y:S01]  /*13ec0*/  ISETP.GT.AND P1, PT, R0, RZ, P0 ;  /* 0x000000ff0000720c */ /* 0x000fe20000724270 */
[-C--:B0-----:R-:W-:Y:S02]  /*13ed0*/  IMAD R22, R15, R6.reuse, RZ ;  /* 0x000000060f167224 */ /* 0x081fe400078e02ff */
[----:B------:R-:W-:-:S04]  /*13ee0*/  IMAD.WIDE.U32 R18, R14, R6, R18 ;  /* 0x000000060e127225 */ /* 0x000fc800078e0012 */
[----:B------:R-:W-:-:S04]  /*13ef0*/  IMAD R22, R14, R7, R22 ;  /* 0x000000070e167224 */ /* 0x000fc800078e0216 */
[----:B------:R-:W-:Y:S01]  /*13f00*/  IMAD.IADD R22, R19, 0x1, R22 ;  /* 0x0000000113167824 */ /* 0x000fe200078e0216 */
[----:B------:R-:W-:Y:S06]  /*13f10*/  @!P2 BRA `(.L_x_33) ;  /* 0x000000c400aca947 */ /* 0x000fec0003800000 */
[----:B------:R-:W0:Y:S01]  /*13f20*/  LDC.64 R8, c[0x0][0x5b8] ;  /* 0x00016e00ff087b82 */ /* 0x000e220000000a00 */
[----:B------:R-:W2:Y:S01]  /*13f30*/  LDL.LU R224, [R1+0x80] ;  /* 0x0000800001e07983 */ /* 0x000ea20000300800 */
[----:B------:R-:W-:Y:S01]  /*13f40*/  ULDC.64 UR6, c[0x0][0x208] ;  /* 0x0000820000067ab9 */ /* 0x000fe20000000a00 */
[----:B------:R-:W-:-:S05]  /*13f50*/  ULDC.64 UR4, c[0x0][0x5c0] ;  /* 0x0001700000047ab9 */ /* 0x000fca0000000a00 */
[----:B------:R-:W1:Y:S01]  /*13f60*/  LDC.64 R10, c[0x0][0x5b0] ;  /* 0x00016c00ff0a7b82 */ /* 0x000e620000000a00 */
[----:B0-----:R-:W-:Y:S01]  /*13f70*/  IMAD.MOV.U32 R5, RZ, RZ, R9 ;  /* 0x000000ffff057224 */ /* 0x001fe200078e0009 */
[----:B------:R0:W-:Y:S01]  /*13f80*/  STL [R1+0xa8], R8 ;  /* 0x0000a80801007387 */ /* 0x0001e20000100800 */
[----:B------:R-:W-:-:S04]  /*13f90*/  IMAD.MOV.U32 R227, RZ, RZ, R8 ;  /* 0x000000ffffe37224 */ /* 0x000fc800078e0008 */
[-C--:B------:R-:W-:Y:S02]  /*13fa0*/  IMAD R4, R4, R227.reuse, RZ ;  /* 0x000000e304047224 */ /* 0x080fe400078e02ff */
[C---:B------:R-:W-:Y:S01]  /*13fb0*/  IMAD.WIDE.U32 R20, R226.reuse, R227, R12 ;  /* 0x000000e3e2147225 */ /* 0x040fe200078e000c */
[----:B0-----:R-:W0:Y:S03]  /*13fc0*/  LDC.64 R8, c[0x0][0x5a8] ;  /* 0x00016a00ff087b82 */ /* 0x001e260000000a00 */
[----:B------:R-:W-:Y:S02]  /*13fd0*/  IMAD R23, R226, R5, R4 ;  /* 0x00000005e2177224 */ /* 0x000fe400078e0204 */
[-C--:B-1----:R-:W-:Y:S02]  /*13fe0*/  IMAD R4, R15, R10.reuse, RZ ;  /* 0x0000000a0f047224 */ /* 0x082fe400078e02ff */
[----:B------:R-:W-:Y:S01]  /*13ff0*/  IMAD.MOV.U32 R228, RZ, RZ, R20 ;  /* 0x000000ffffe47224 */ /* 0x000fe200078e0014 */
[----:B------:R-:W-:Y:S01]  /*14000*/  IADD3 R229, R21, R23, RZ ;  /* 0x0000001715e57210 */ /* 0x000fe20007ffe0ff */
[C---:B------:R-:W-:Y:S01]  /*14010*/  IMAD R225, R14.reuse, R11, R4 ;  /* 0x0000000b0ee17224 */ /* 0x040fe200078e0204 */
[----:B------:R-:W-:Y:S01]  /*14020*/  STL [R1+0xac], R23 ;  /* 0x0000ac1701007387 */ /* 0x000fe20000100800 */
[----:B------:R-:W-:-:S03]  /*14030*/  IMAD.WIDE.U32 R4, R14, R10, R228 ;  /* 0x0000000a0e047225 */ /* 0x000fc600078e00e4 */
[----:B------:R0:W-:Y:S01]  /*14040*/  STL.64 [R1+0xb0], R20 ;  /* 0x0000b01401007387 */ /* 0x0001e20000100a00 */
[----:B------:R-:W-:-:S03]  /*14050*/  IMAD.IADD R5, R5, 0x1, R225 ;  /* 0x0000000105057824 */ /* 0x000fc600078e02e1 */
[----:B------:R1:W-:Y:S01]  /*14060*/  STL [R1+0xc8], R225 ;  /* 0x0000c8e101007387 */ /* 0x0003e20000100800 */
[----:B0-----:R-:W-:-:S04]  /*14070*/  LEA R20, P2, R4, R8, 0x1 ;  /* 0x0000000804147211 */ /* 0x001fc800078408ff */
[----:B------:R-:W-:-:S05]  /*14080*/  LEA.HI.X R21, R4, R9, R5, 0x1, P2 ;  /* 0x0000000904157211 */ /* 0x000fca00010f0c05 */
[----:B------:R-:W3:Y:S01]  /*14090*/  @P1 LDG.E.LTC128B.U16 R17, desc[UR6][R20.64] ;  /* 0x0000000614111981 */ /* 0x000ee2000c1e1520 */
[C---:B------:R-:W-:Y:S01]  /*140a0*/  LEA R4, P2, R18.reuse, UR4, 0x1 ;  /* 0x0000000412047c11 */ /* 0x040fe2000f8408ff */
[----:B------:R-:W-:Y:S01]  /*140b0*/  BSSY B1, `(.L_x_34) ;  /* 0x0000012000017945 */ /* 0x000fe20003800000 */
[----:B------:R-:W-:Y:S02]  /*140c0*/  ISETP.GT.AND P3, PT, R3, 0x1, PT ;  /* 0x000000010300780c */ /* 0x000fe40003f64270 */
[----:B------:R-:W-:Y:S01]  /*140d0*/  LEA.HI.X R5, R18, UR5, R22, 0x1, P2 ;  /* 0x0000000512057c11 */ /* 0x000fe200090f0c16 */
[----:B------:R-:W-:-:S04]  /*140e0*/  IMAD.WIDE.U32 R18, R14, R10, R12 ;  /* 0x0000000a0e127225 */ /* 0x000fc800078e000c */
[----:B------:R-:W-:Y:S02]  /*140f0*/  IMAD.IADD R19, R225, 0x1, R19 ;  /* 0x00000001e1137824 */ /* 0x000fe400078e0213 */
[----:B------:R-:W-:-:S05]  /*14100*/  IMAD.WIDE.U32 R18, R226, R227, R18 ;  /* 0x000000e3e2127225 */ /* 0x000fca00078e0012 */
[----:B------:R-:W-:Y:S01]  /*14110*/  IADD3 R19, R23, R19, RZ ;  /* 0x0000001317137210 */ /* 0x000fe20007ffe0ff */
[----:B---3--:R-:W-:-:S05]  /*14120*/  HADD2.F32 R20, -RZ, R17.H0_H0 ;  /* 0x20000011ff147230 */ /* 0x008fca0000004100 */
[----:B------:R-:W-:-:S04]  /*14130*/  FMUL R20, R20, R16 ;  /* 0x0000001014147220 */ /* 0x000fc80000400000 */
[----:B--2---:R-:W-:Y:S01]  /*14140*/  FFMA R22, R224, R2, R20 ;  /* 0x00000002e0167223 */ /* 0x004fe20000000014 */
[----:B------:R-:W-:-:S04]  /*14150*/  LEA R20, P2, R18, R8, 0x1 ;  /* 0x0000000812147211 */ /* 0x000fc800078408ff */
[----:B------:R-:W-:Y:S02]  /*14160*/  LEA.HI.X R21, R18, R9, R19, 0x1, P2 ;  /* 0x0000000912157211 */ /* 0x000fe400010f0c13 */
[----:B------:R-:W-:Y:S02]  /*14170*/  ISETP.GT.AND P2, PT, R0, RZ, P3 ;  /* 0x000000ff0000720c */ /* 0x000fe40001f44270 */
[----:B------:R-:W-:-:S05]  /*14180*/  F2FP.F16.F32.PACK_AB R18, RZ, R22 ;  /* 0x00000016ff12723e */ /* 0x000fca00000000ff */
[----:B------:R1:W-:Y:S06]  /*14190*/  @P1 STG.E.U16 desc[UR6][R4.64], R18 ;  /* 0x0000001204001986 */ /* 0x0003ec000c101506 */
[----:B------:R-:W-:Y:S05]  /*141a0*/  @!P2 BRA `(.L_x_35) ;  /* 0x000000000008a947 */ /* 0x000fea0003800000 */
[----:B------:R-:W-:Y:S02]  /*141b0*/  ULDC.64 UR4, c[0x0][0x208] ;  /* 0x0000820000047ab9 */ /* 0x000fe40000000a00 */
[----:B------:R0:W5:Y:S03]  /*141c0*/  LDG.E.LTC128B.U16 R17, desc[UR4][R20.64+0x2] ;  /* 0x0000020414117981 */ /* 0x000166000c1e1520 */
.L_x_35:
[----:B------:R-:W-:Y:S05]  /*141d0*/  BSYNC B1 ;  /* 0x0000000000017941 */ /* 0x000fea0003800000 */
.L_x_34:
[----:B------:R-:W2:Y:S01]  /*141e0*/  LDL.LU R19, [R1+0x84] ;  /* 0x0000840001137983 */ /* 0x000ea20000300800 */
[----:B-1---5:R-:W-:-:S03]  /*141f0*/  HADD2.F32 R18, -RZ, R17.H0_H0 ;  /* 0x20000011ff127230 */ /* 0x022fc60000004100 */
[----:B------:R-:W-:Y:S02]  /*14200*/  STL [R1+0xf8], R26 ;  /* 0x0000f81a01007387 */ /* 0x000fe40000100800 */
[----:B------:R-:W-:Y:S02]  /*14210*/  FMUL R18, R18, R16 ;  /* 0x0000001012127220 */ /* 0x000fe40000400000 */
[----:B------:R1:W-:Y:S04]  /*14220*/  STL [R1+0xf4], R25 ;  /* 0x0000f41901007387 */ /* 0x0003e80000100800 */
[----:B-1----:R-:W3:Y:S04]  /*14230*/  LDL R25, [R1+0xa8] ;  /* 0x0000a80001197983 */ /* 0x002ee80000100800 */
[----:B------:R1:W-:Y:S04]  /*14240*/  STL [R1+0xf0], R24 ;  /* 0x0000f01801007387 */ /* 0x0003e80000100800 */
[----:B-1----:R-:W3:Y:S04]  /*14250*/  LDL R24, [R1+0xbc] ;  /* 0x0000bc0001187983 */ /* 0x002ee80000100800 */
[----:B------:R0:W-:Y:S04]  /*14260*/  STL [R1+0xec], R21 ;  /* 0x0000ec1501007387 */ /* 0x0001e80000100800 */
[----:B0-----:R-:W4:Y:S04]  /*14270*/  LDL.LU R21, [R1+0x88] ;  /* 0x0000880001157983 */ /* 0x001f280000300800 */
[----:B------:R-:W-:Y:S04]  /*14280*/  STL [R1+0xe8], R20 ;  /* 0x0000e81401007387 */ /* 0x000fe80000100800 */
[----:B------:R-:W-:Y:S01]  /*14290*/  STL [R1+0xe4], R3 ;  /* 0x0000e40301007387 */ /* 0x000fe20000100800 */
[----:B--2---:R-:W-:-:S03]  /*142a0*/  FFMA R224, R19, R2, R18 ;  /* 0x0000000213e07223 */ /* 0x004fc60000000012 */
[----:B------:R-:W2:Y:S01]  /*142b0*/  LDL.64 R18, [R1+0xb0] ;  /* 0x0000b00001127983 */ /* 0x000ea20000100a00 */
[C---:B------:R-:W-:Y:S01]  /*142c0*/  SHF.L.U64.HI R23, R10.reuse, 0x3, R11 ;  /* 0x000000030a177819 */ /* 0x040fe2000001020b */
[----:B------:R-:W-:Y:S01]  /*142d0*/  IMAD.SHL.U32 R22, R10, 0x8, RZ ;  /* 0x000000080a167824 */ /* 0x000fe200078e00ff */
[----:B------:R-:W-:Y:S01]  /*142e0*/  ISETP.GT.AND P1, PT, R0, 0x8, P0 ;  /* 0x000000080000780c */ /* 0x000fe20000724270 */
[----:B------:R-:W-:Y:S01]  /*142f0*/  ULDC.64 UR4, c[0x0][0x208] ;  /* 0x0000820000047ab9 */ /* 0x000fe20000000a00 */
[----:B------:R-:W-:Y:S01]  /*14300*/  F2FP.F16.F32.PACK_AB R224, RZ, R224 ;  /* 0x000000e0ffe0723e */ /* 0x000fe200000000ff */
[----:B------:R-:W-:-:S04]  /*14310*/  IMAD.WIDE.U32 R226, R14, R10, R22 ;  /* 0x0000000a0ee27225 */ /* 0x000fc800078e0016 */
[----:B------:R-:W-:Y:S01]  /*14320*/  IMAD.IADD R26, R225, 0x1, R227 ;  /* 0x00000001e11a7824 */ /* 0x000fe200078e02e3 */
[----:B------:R0:W-:Y:S04]  /*14330*/  @P2 STG.E.U16 desc[UR4][R4.64+0x2], R224 ;  /* 0x000002e004002986 */ /* 0x0001e8000c101504 */
[----:B------:R1:W-:Y:S01]  /*14340*/  STL [R1+0x80], R26 ;  /* 0x0000801a01007387 */ /* 0x0003e20000100800 */
[----:B--2---:R-:W-:-:S05]  /*14350*/  IADD3 R19, P4, R18, R226, RZ ;  /* 0x000000e212137210 */ /* 0x004fca0007f9e0ff */
[----:B------:R-:W-:Y:S01]  /*14360*/  IMAD.X R225, R26, 0x1, R229, P4 ;  /* 0x000000011ae17824 */ /* 0x000fe200020e06e5 */
[----:B------:R-:W-:-:S04]  /*14370*/  LEA R18, P4, R19, R8, 0x1 ;  /* 0x0000000813127211 */ /* 0x000fc800078808ff */
[----:B------:R-:W-:-:S05]  /*14380*/  LEA.HI.X R19, R19, R9, R225, 0x1, P4 ;  /* 0x0000000913137211 */ /* 0x000fca00020f0ce1 */
[----:B------:R-:W2:Y:S04]  /*14390*/  @P1 LDG.E.LTC128B.U16 R17, desc[UR4][R18.64] ;  /* 0x0000000412111981 */ /* 0x000ea8000c1e1520 */
[----:B------:R-:W4:Y:S01]  /*143a0*/  LDL R19, [R1+0xac] ;  /* 0x0000ac0001137983 */ /* 0x000f220000100800 */
[----:B0-----:R-:W-:-:S04]  /*143b0*/  IADD3 R224, P2, R12, R226, RZ ;  /* 0x000000e20ce07210 */ /* 0x001fc80007f5e0ff */
[----:B------:R-:W-:Y:S02]  /*143c0*/  IADD3.X R225, R13, R26, RZ, P2, !PT ;  /* 0x0000001a0de17210 */ /* 0x000fe400017fe4ff */
[----:B-1----:R0:W5:Y:S01]  /*143d0*/  LDL.LU R26, [R1+0xf8] ;  /* 0x0000f800011a7983 */ /* 0x0021620000300800 */
[----:B---3--:R-:W-:-:S03]  /*143e0*/  IMAD.WIDE.U32 R224, R24, R25, R224 ;  /* 0x0000001918e07225 */ /* 0x008fc600078e00e0 */
[----:B------:R0:W5:Y:S04]  /*143f0*/  LDL.LU R25, [R1+0xf4] ;  /* 0x0000f40001197983 */ /* 0x0001680000300800 */
[----:B------:R0:W5:Y:S01]  /*14400*/  LDL.LU R24, [R1+0xf0] ;  /* 0x0000f00001187983 */ /* 0x0001620000300800 */
[----:B--2---:R-:W-:-:S05]  /*14410*/  HADD2.F32 R18, -RZ, R17.H0_H0 ;  /* 0x20000011ff127230 */ /* 0x004fca0000004100 */
[----:B------:R-:W-:-:S04]  /*14420*/  FMUL R18, R18, R16 ;  /* 0x0000001012127220 */ /* 0x000fc80000400000 */
[----:B----4-:R-:W-:Y:S01]  /*14430*/  FFMA R21, R21, R2, R18 ;  /* 0x0000000215157223 */ /* 0x010fe20000000012 */
[----:B------:R-:W-:Y:S01]  /*14440*/  IMAD.IADD R19, R19, 0x1, R225 ;  /* 0x0000000113137824 */ /* 0x000fe200078e02e1 */
[----:B------:R-:W-:Y:S01]  /*14450*/  LEA R18, P2, R224, R8, 0x1 ;  /* 0x00000008e0127211 */ /* 0x000fe200078408ff */
[----:B------:R-:W-:-:S03]  /*14460*/  IMAD.SHL.U32 R225, R6, 0x10, RZ ;  /* 0x0000001006e17824 */ /* 0x000fc600078e00ff */
[----:B------:R-:W-:Y:S02]  /*14470*/  LEA.HI.X R19, R224, R9, R19, 0x1, P2 ;  /* 0x00000009e0137211 */ /* 0x000fe400010f0c13 */
[----:B------:R-:W-:Y:S02]  /*14480*/  F2FP.F16.F32.PACK_AB R224, RZ, R21 ;  /* 0x00000015ffe0723e */ /* 0x000fe400000000ff */
[----:B------:R0:W5:Y:S02]  /*14490*/  LDL.LU R21, [R1+0xec] ;  /* 0x0000ec0001157983 */ /* 0x0001640000300800 */
[----:B------:R-:W-:Y:S02]  /*144a0*/  PRMT R20, R224, 0x7610, R20 ;  /* 0x00007610e0147816 */ /* 0x000fe40000000014 */
[----:B------:R1:W-:Y:S01]  /*144b0*/  STL [R1+0xd8], R225 ;  /* 0x0000d8e101007387 */ /* 0x0003e20000100800 */
[----:B------:R-:W-:Y:S02]  /*144c0*/  IADD3 R224, P4, R225, R4, RZ ;  /* 0x00000004e1e07210 */ /* 0x000fe40007f9e0ff */
[----:B------:R-:W-:-:S02]  /*144d0*/  PRMT R3, R20, 0x7610, R3 ;  /* 0x0000761014037816 */ /* 0x000fc40000000003 */
[----:B-1----:R-:W-:-:S05]  /*144e0*/  SHF.L.U64.HI R225, R6, 0x4, R7 ;  /* 0x0000000406e17819 */ /* 0x002fca0000010207 */
[----:B------:R1:W-:Y:S04]  /*144f0*/  STL [R1+0xd0], R225 ;  /* 0x0000d0e101007387 */ /* 0x0003e80000100800 */
[----:B------:R0:W5:Y:S01]  /*14500*/  LDL.LU R20, [R1+0xe8] ;  /* 0x0000e80001147983 */ /* 0x0001620000300800 */
[----:B-1----:R-:W-:-:S05]  /*14510*/  IMAD.X R225, R225, 0x1, R5, P4 ;  /* 0x00000001e1e17824 */ /* 0x002fca00020e0605 */
[----:B------:R1:W-:Y:S04]  /*14520*/  @P1 STG.E.U16 desc[UR4][R224.64], R3 ;  /* 0x00000003e0001986 */ /* 0x0003e8000c101504 */
[----:B-1----:R0:W5:Y:S01]  /*14530*/  LDL.LU R3, [R1+0xe4] ;  /* 0x0000e40001037983 */ /* 0x0021620000300800 */
[----:B------:R-:W-:Y:S01]  /*14540*/  ISETP.GT.AND P2, PT, R0, 0x8, P3 ;  /* 0x000000080000780c */ /* 0x000fe20001f44270 */
[----:B------:R-:W-:-:S12]  /*14550*/  BSSY B1, `(.L_x_36) ;  /* 0x0000004000017945 */ /* 0x000fd80003800000 */
[----:B0-----:R-:W-:Y:S05]  /*14560*/  @!P2 BRA `(.L_x_37) ;  /* 0x000000000008a947 */ /* 0x001fea0003800000 */
[----:B------:R-:W-:Y:S02]  /*14570*/  ULDC.64 UR4, c[0x0][0x208] ;  /* 0x0000820000047ab9 */ /* 0x000fe40000000a00 */
[----:B------:R0:W5:Y:S03]  /*14580*/  LDG.E.LTC128B.U16 R17, desc[UR4][R18.64+0x2] ;  /* 0x0000020412117981 */ /* 0x000166000c1e1520 */
.L_x_37:
[----:B------:R-:W-:Y:S05]  /*14590*/  BSYNC B1 ;  /* 0x0000000000017941 */ /* 0x000fea0003800000 */
.L_x_36:
[----:B------:R-:W-:Y:S04]  /*145a0*/  STL [R1+0xf4], R8 ;  /* 0x0000f40801007387 */ /* 0x000fe80000100800 */
[----:B------:R1:W-:Y:S04]  /*145b0*/  STL [R1+0xf0], R7 ;  /* 0x0000f00701007387 */ /* 0x0003e80000100800 */
[----:B-1----:R-:W2:Y:S01]  /*145c0*/  LDL.LU R7, [R1+0x8c] ;  /* 0x00008c0001077983 */ /* 0x002ea20000300800 */
[----:B-----5:R-:W-:-:S03]  /*145d0*/  HADD2.F32 R8, -RZ, R17.H0_H0 ;  /* 0x20000011ff087230 */ /* 0x020fc60000004100 */
[----:B------:R1:W-:Y:S02]  /*145e0*/  STL [R1+0xec], R6 ;  /* 0x0000ec0601007387 */ /* 0x0003e40000100800 */
[----:B------:R-:W-:Y:S02]  /*145f0*/  FMUL R8, R8, R16 ;  /* 0x0000001008087220 */ /* 0x000fe40000400000 */
[----:B------:R3:W-:Y:S04]  /*14600*/  STL [R1+0xe8], R5 ;  /* 0x0000e80501007387 */ /* 0x0007e80000100800 */
[----:B------:R4:W-:Y:S01]  /*14610*/  STL [R1+0xe4], R4 ;  /* 0x0000e40401007387 */ /* 0x0009e20000100800 */
[----:B------:R-:W-:Y:S01]  /*14620*/  ULDC.64 UR4, c[0x0][0x208] ;  /* 0x0000820000047ab9 */ /* 0x000fe20000000a00 */
[----:B--2---:R-:W-:-:S02]  /*14630*/  FFMA R7, R7, R2, R8 ;  /* 0x0000000207077223 */ /* 0x004fc40000000008 */
[----:B------:R2:W5:Y:S01]  /*14640*/  LDL.LU R8, [R1+0xf4] ;  /* 0x0000f40001087983 */ /* 0x0005620000300800 */
[----:B------:R-:W-:Y:S02]  /*14650*/  ISETP.GT.AND P1, PT, R3, 0x8, PT ;  /* 0x000000080300780c */ /* 0x000fe40003f24270 */
[----:B-1----:R-:W-:Y:S02]  /*14660*/  F2FP.F16.F32.PACK_AB R6, RZ, R7 ;  /* 0x00000007ff06723e */ /* 0x002fe400000000ff */
[----:B------:R2:W5:Y:S02]  /*14670*/  LDL.LU R7, [R1+0xf0] ;  /* 0x0000f00001077983 */ /* 0x0005640000300800 */
[----:B---3--:R-:W-:Y:S02]  /*14680*/  PRMT R5, R6, 0x7610, R5 ;  /* 0x0000761006057816 */ /* 0x008fe40000000005 */
[----:B------:R2:W5:Y:S01]  /*14690*/  LDL.LU R6, [R1+0xec] ;  /* 0x0000ec0001067983 */ /* 0x0005620000300800 */
[----:B------:R-:W-:-:S02]  /*146a0*/  ISETP.GT.AND P4, PT, R0, RZ, P1 ;  /* 0x000000ff0000720c */ /* 0x000fc40000f84270 */
[----:B----4-:R-:W-:Y:S02]  /*146b0*/  PRMT R4, R5, 0x7610, R4 ;  /* 0x0000761005047816 */ /* 0x010fe40000000004 */
[----:B------:R2:W5:Y:S04]  /*146c0*/  LDL.LU R5, [R1+0xe8] ;  /* 0x0000e80001057983 */ /* 0x0005680000300800 */
[----:B------:R1:W-:Y:S04]  /*146d0*/  @P2 STG.E.U16 desc[UR4][R224.64+0x2], R4 ;  /* 0x00000204e0002986 */ /* 0x0003e8000c101504 */
[----:B-1----:R2:W5:Y:S01]  /*146e0*/  LDL.LU R4, [R1+0xe4] ;  /* 0x0000e40001047983 */ /* 0x0025620000300800 */
[----:B------:R-:W-:Y:S04]  /*146f0*/  BSSY B1, `(.L_x_38) ;  /* 0x0000004000017945 */ /* 0x000fe80003800000 */
[----:B------:R-:W-:Y:S05]  /*14700*/  @!P4 BRA `(.L_x_39) ;  /* 0x000000000008c947 */ /* 0x000fea0003800000 */
[----:B------:R-:W-:Y:S02]  /*14710*/  ULDC.64 UR4, c[0x0][0x208] ;  /* 0x0000820000047ab9 */ /* 0x000fe40000000a00 */
[----:B------:R1:W5:Y:S03]  /*14720*/  LDG.E.LTC128B.U16 R17, desc[UR4][R20.64+0x10] ;  /* 0x0000100414117981 */ /* 0x000366000c1e1520 */
.L_x_39:
[----:B------:R-:W-:Y:S05]  /*14730*/  BSYNC B1 ;  /* 0x0000000000017941 */ /* 0x000fea0003800000 */
.L_x_38:
[----:B------:R-:W-:Y:S04]  /*14740*/  STL [R1+0xf4], R10 ;  /* 0x0000f40a01007387 */ /* 0x000fe80000100800 */
[----:B------:R3:W-:Y:S04]  /*14750*/  STL [R1+0xf0], R9 ;  /* 0x0000f00901007387 */ /* 0x0007e80000100800 */
[----:B---3--:R-:W3:Y:S01]  /*14760*/  LDL.LU R9, [R1+0x90] ;  /* 0x0000900001097983 */ /* 0x008ee20000300800 */
[----:B-----5:R-:W-:-:S03]  /*14770*/  HADD2.F32 R10, -RZ, R17.H0_H0 ;  /* 0x20000011ff0a7230 */ /* 0x020fc60000004100 */
[----:B------:R4:W-:Y:S02]  /*14780*/  STL [R1+0xec], R8 ;  /* 0x0000ec0801007387 */ /* 0x0009e40000100800 */
[----:B------:R-:W-:Y:S02]  /*14790*/  FMUL R10, R10, R16 ;  /* 0x000000100a0a7220 */ /* 0x000fe40000400000 */
[----:B------:R0:W-:Y:S04]  /*147a0*/  STL [R1+0xe8], R7 ;  /* 0x0000e80701007387 */ /* 0x0001e80000100800 */
[----:B------:R2:W-:Y:S01]  /*147b0*/  STL [R1+0xe4], R6 ;  /* 0x0000e40601007387 */ /* 0x0005e20000100800 */
[----:B------:R-:W-:Y:S01]  /*147c0*/  ULDC.64 UR4, c[0x0][0x208] ;  /* 0x0000820000047ab9 */ /* 0x000fe20000000a00 */
[----:B---3--:R-:W-:-:S02]  /*147d0*/  FFMA R9, R9, R2, R10 ;  /* 0x0000000209097223 */ /* 0x008fc4000000000a */
[----:B------:R3:W5:Y:S01]  /*147e0*/  LDL.LU R10, [R1+0xf4] ;  /* 0x0000f400010a7983 */ /* 0x0007620000300800 */
[----:B------:R-:W-:Y:S02]  /*147f0*/  ISETP.GT.AND P2, PT, R3, 0x9, PT ;  /* 0x000000090300780c */ /* 0x000fe40003f44270 */
[----:B----4-:R-:W-:Y:S02]  /*14800*/  F2FP.F16.F32.PACK_AB R8, RZ, R9 ;  /* 0x00000009ff08723e */ /* 0x010fe400000000ff */
[----:B------:R3:W5:Y:S02]  /*14810*/  LDL.LU R9, [R1+0xf0] ;  /* 0x0000f00001097983 */ /* 0x0007640000300800 */
[----:B0-----:R-:W-:Y:S02]  /*14820*/  PRMT R7, R8, 0x7610, R7 ;  /* 0x0000761008077816 */ /* 0x001fe40000000007 */
[----:B------:R3:W5:Y:S01]  /*14830*/  LDL.LU R8, [R1+0xec] ;  /* 0x0000ec0001087983 */ /* 0x0007620000300800 */
[----:B------:R-:W-:-:S02]  /*14840*/  ISETP.GT.AND P5, PT, R0, RZ, P2 ;  /* 0x000000ff0000720c */ /* 0x000fc400017a4270 */
[----:B--2---:R-:W-:Y:S02]  /*14850*/  PRMT R6, R7, 0x7610, R6 ;  /* 0x0000761007067816 */ /* 0x004fe40000000006 */
[----:B------:R3:W5:Y:S04]  /*14860*/  LDL.LU R7, [R1+0xe8] ;  /* 0x0000e80001077983 */ /* 0x0007680000300800 */
[----:B------:R0:W-:Y:S04]  /*14870*/  @P4 STG.E.U16 desc[UR4][R4.64+0x10], R6 ;  /* 0x0000100604004986 */ /* 0x0001e8000c101504 */
[----:B0-----:R3:W5:Y:S01]  /*14880*/  LDL.LU R6, [R1+0xe4] ;  /* 0x0000e40001067983 */ /* 0x0017620000300800 */
[----:B------:R-:W-:Y:S04]  /*14890*/  BSSY B1, `(.L_x_40) ;  /* 0x0000004000017945 */ /* 0x000fe80003800000 */
[----:B------:R-:W-:Y:S05]  /*148a0*/  @!P5 BRA `(.L_x_41) ;  /* 0x000000000008d947 */ /* 0x000fea0003800000 */
[----:B------:R-:W-:Y:S02]  /*148b0*/  ULDC.64 UR4, c[0x0][0x208] ;  /* 0x0000820000047ab9 */ /* 0x000fe40000000a00 */
[----:B------:R0:W5:Y:S03]  /*148c0*/  LDG.E.LTC128B.U16 R17, desc[UR4][R20.64+0x12] ;  /* 0x0000120414117981 */ /* 0x000166000c1e1520 */
.L_x_41:
[----:B------:R-:W-:Y:S05]  /*148d0*/  BSYNC B1 ;  /* 0x0000000000017941 */ /* 0x000fea0003800000 */
.L_x_40:
[----:B-----5:R-:W-:Y:S04]  /*148e0*/  STL [R1+0xf4], R9 ;  /* 0x0000f40901007387 */ /* 0x020fe80000100800 */
[----:B------:R2:W-:Y:S04]  /*148f0*/  STL [R1+0xf0], R8 ;  /* 0x0000f00801007387 */ /* 0x0005e80000100800 */
[----:B--2---:R-:W2:Y:S01]  /*14900*/  LDL.LU R8, [R1+0x94] ;  /* 0x0000940001087983 */ /* 0x004ea20000300800 */
[----:B------:R-:W-:-:S03]  /*14910*/  HADD2.F32 R9, -RZ, R17.H0_H0 ;  /* 0x20000011ff097230 */ /* 0x000fc60000004100 */
[----:B------:R4:W-:Y:S02]  /*14920*/  STL [R1+0xec], R7 ;  /* 0x0000ec0701007387 */ /* 0x0009e40000100800 */
[----:B------:R-:W-:Y:S02]  /*14930*/  FMUL R9, R9, R16 ;  /* 0x0000001009097220 */ /* 0x000fe40000400000 */
[----:B------:R1:W-:Y:S04]  /*14940*/  STL [R1+0xe8], R6 ;  /* 0x0000e80601007387 */ /* 0x0003e80000100800 */
[----:B------:R3:W-:Y:S01]  /*14950*/  STL [R1+0xe4], R3 ;  /* 0x0000e40301007387 */ /* 0x0007e20000100800 */
[----:B------:R-:W-:Y:S01]  /*14960*/  ULDC.64 UR4, c[0x0][0x208] ;  /* 0x0000820000047ab9 */ /* 0x000fe20000000a00 */
[----:B--2---:R-:W-:-:S02]  /*14970*/  FFMA R8, R8, R2, R9 ;  /* 0x0000000208087223 */ /* 0x004fc40000000009 */
[----:B------:R2:W5:Y:S03]  /*14980*/  LDL.LU R9, [R1+0xf4] ;  /* 0x0000f40001097983 */ /* 0x0005660000300800 */
[----:B----4-:R-:W-:Y:S02]  /*14990*/  F2FP.F16.F32.PACK_AB R7, RZ, R8 ;  /* 0x00000008ff07723e */ /* 0x010fe400000000ff */
[----:B------:R2:W5:Y:S02]  /*149a0*/  LDL.LU R8, [R1+0xf0] ;  /* 0x0000f00001087983 */ /* 0x0005640000300800 */
[----:B-1----:R-:W-:Y:S02]  /*149b0*/  PRMT R6, R7, 0x7610, R6 ;  /* 0x0000761007067816 */ /* 0x002fe40000000006 */
[----:B------:R2:W5:Y:S01]  /*149c0*/  LDL.LU R7, [R1+0xec] ;  /* 0x0000ec0001077983 */ /* 0x0005620000300800 */
[----:B------:R-:W-:-:S02]  /*149d0*/  ISETP.GT.AND P4, PT, R0, 0x8, P1 ;  /* 0x000000080000780c */ /* 0x000fc40000f84270 */
[----:B---3--:R-:W-:Y:S02]  /*149e0*/  PRMT R3, R6, 0x7610, R3 ;  /* 0x0000761006037816 */ /* 0x008fe40000000003 */
[----:B------:R2:W5:Y:S04]  /*149f0*/  LDL.LU R6, [R1+0xe8] ;  /* 0x0000e80001067983 */ /* 0x0005680000300800 */
[----:B------:R1:W-:Y:S04]  /*14a00*/  @P5 STG.E.U16 desc[UR4][R4.64+0x12], R3 ;  /* 0x0000120304005986 */ /* 0x0003e8000c101504 */
[----:B-1----:R2:W5:Y:S01]  /*14a10*/  LDL.LU R3, [R1+0xe4] ;  /* 0x0000e40001037983 */ /* 0x0025620000300800 */
[----:B------:R-:W-:Y:S04]  /*14a20*/  BSSY B1, `(.L_x_42) ;  /* 0x0000004000017945 */ /* 0x000fe80003800000 */
[----:B------:R-:W-:Y:S05]  /*14a30*/  @!P4 BRA `(.L_x_43) ;  /* 0x000000000008c947 */ /* 0x000fea0003800000 */
[----:B------:R-:W-:Y:S02]  /*14a40*/  ULDC.64 UR4, c[0x0][0x208] ;  /* 0x0000820000047ab9 */ /* 0x000fe40000000a00 */
[----:B------:R1:W5:Y:S03]  /*14a50*/  LDG.E.LTC128B.U16 R17, desc[UR4][R18.64+0x10] ;  /* 0x0000100412117981 */ /* 0x000366000c1e1520 */
.L_x_43:
[----:B------:R-:W-:Y:S05]  /*14a60*/  BSYNC B1 ;  /* 0x0000000000017941 */ /* 0x000fea0003800000 */
.L_x_42:
[----:B-----5:R-:W-:Y:S04]  /*14a70*/  STL [R1+0xf4], R7 ;  /* 0x0000f40701007387 */ /* 0x020fe80000100800 */
[----:B------:R3:W-:Y:S04]  /*14a80*/  STL [R1+0xf0], R6 ;  /* 0x0000f00601007387 */ /* 0x0007e80000100800 */
[----:B---3--:R-:W3:Y:S01]  /*14a90*/  LDL.LU R6, [R1+0x98] ;  /* 0x0000980001067983 */ /* 0x008ee20000300800 */
[----:B------:R-:W-:-:S03]  /*14aa0*/  HADD2.F32 R7, -RZ, R17.H0_H0 ;  /* 0x20000011ff077230 */ /* 0x000fc60000004100 */
[----:B------:R4:W-:Y:S02]  /*14ab0*/  STL [R1+0xec], R5 ;  /* 0x0000ec0501007387 */ /* 0x0009e40000100800 */
[----:B------:R-:W-:Y:S02]  /*14ac0*/  FMUL R7, R7, R16 ;  /* 0x0000001007077220 */ /* 0x000fe40000400000 */
[----:B------:R0:W-:Y:S04]  /*14ad0*/  STL [R1+0xe8], R4 ;  /* 0x0000e80401007387 */ /* 0x0001e80000100800 */
[----:B------:R2:W-:Y:S01]  /*14ae0*/  STL [R1+0xe4], R3 ;  /* 0x0000e40301007387 */ /* 0x0005e20000100800 */
[----:B------:R-:W-:Y:S01]  /*14af0*/  ULDC.64 UR4, c[0x0][0x208] ;  /* 0x0000820000047ab9 */ /* 0x000fe20000000a00 */
[----:B---3--:R-:W-:-:S02]  /*14b00*/  FFMA R6, R6, R2, R7 ;  /* 0x0000000206067223 */ /* 0x008fc40000000007 */
[----:B------:R3:W5:Y:S03]  /*14b10*/  LDL.LU R7, [R1+0xf4] ;  /* 0x0000f40001077983 */ /* 0x0007660000300800 */
[----:B----4-:R-:W-:Y:S02]  /*14b20*/  F2FP.F16.F32.PACK_AB R5, RZ, R6 ;  /* 0x00000006ff05723e */ /* 0x010fe400000000ff */
[----:B------:R3:W5:Y:S02]  /*14b30*/  LDL.LU R6, [R1+0xf0] ;  /* 0x0000f00001067983 */ /* 0x0007640000300800 */
[----:B0-----:R-:W-:Y:S02]  /*14b40*/  PRMT R4, R5, 0x7610, R4 ;  /* 0x0000761005047816 */ /* 0x001fe40000000004 */
[----:B------:R3:W5:Y:S01]  /*14b50*/  LDL.LU R5, [R1+0xec] ;  /* 0x0000ec0001057983 */ /* 0x0007620000300800 */
[----:B------:R-:W-:-:S02]  /*14b60*/  ISETP.GT.AND P5, PT, R0, 0x8, P2 ;  /* 0x000000080000780c */ /* 0x000fc400017a4270 */
        /* <DEDUP_REMOVED lines=8> */
.L_x_45:
[----:B------:R-:W-:Y:S05]  /*14bf0*/  BSYNC B1 ;  /* 0x0000000000017941 */ /* 0x000fea0003800000 */
.L_x_44:
[----:B------:R0:W-:Y:S04]  /*14c00*/  STL.64 [R1+0xf0], R18 ;  /* 0x0000f01201007387 */ /* 0x0001e80000100a00 */
[----:B01----:R-:W2:Y:S04]  /*14c10*/  LDL.LU R18, [R1+0x9c] ;  /* 0x00009c0001127983 */ /* 0x003ea80000300800 */
[----:B------:R-:W4:Y:S01]  /*14c20*/  LDL.LU R19, [R1+0x80] ;  /* 0x0000800001137983 */ /* 0x000f220000300800 */
[----:B-----5:R-:W-:-:S03]  /*14c30*/  HADD2.F32 R15, -RZ, R17.H0_H0 ;  /* 0x20000011ff0f7230 */ /* 0x020fc60000004100 */
[----:B------:R0:W-:Y:S02]  /*14c40*/  STL.64 [R1+0xe8], R4 ;  /* 0x0000e80401007387 */ /* 0x0001e40000100a00 */
[----:B------:R-:W-:Y:S02]  /*14c50*/  FMUL R15, R15, R16 ;  /* 0x000000100f0f7220 */ /* 0x000fe40000400000 */
[----:B------:R1:W-:Y:S01]  /*14c60*/  STL [R1+0xe4], R3 ;  /* 0x0000e40301007387 */ /* 0x0003e20000100800 */
[----:B----4-:R-:W-:Y:S01]  /*14c70*/  MOV R227, R19 ;  /* 0x0000001300e37202 */ /* 0x010fe20000000f00 */
[----:B--2---:R-:W-:Y:S01]  /*14c80*/  FFMA R15, R18, R2, R15 ;  /* 0x00000002120f7223 */ /* 0x004fe2000000000f */
[----:B------:R-:W-:Y:S01]  /*14c90*/  ULDC.64 UR4, c[0x0][0x208] ;  /* 0x0000820000047ab9 */ /* 0x000fe20000000a00 */
[----:B0-----:R-:W-:Y:S01]  /*14ca0*/  IMAD R4, R11, 0x78, RZ ;  /* 0x000000780b047824 */ /* 0x001fe200078e02ff */
[----:B------:R-:W-:Y:S01]  /*14cb0*/  ISETP.GT.AND P4, PT, R0, 0x80, P0 ;  /* 0x000000800000780c */ /* 0x000fe20000784270 */
[----:B------:R-:W-:Y:S01]  /*14cc0*/  IMAD.WIDE.U32 R18, R10, 0x78, R226 ;  /* 0x000000780a127825 */ /* 0x000fe200078e00e2 */
[----:B-1----:R-:W2:Y:S01]  /*14cd0*/  LDL R3, [R1+0xa8] ;  /* 0x0000a80001037983 */ /* 0x002ea20000100800 */
[----:B------:R-:W-:-:S03]  /*14ce0*/  F2FP.F16.F32.PACK_AB R15, RZ, R15 ;  /* 0x0000000fff0f723e */ /* 0x000fc600000000ff */
[----:B------:R-:W4:Y:S01]  /*14cf0*/  LDL.64 R226, [R1+0xb0] ;  /* 0x0000b00001e27983 */ /* 0x000f220000100a00 */
[----:B------:R-:W-:-:S03]  /*14d00*/  IMAD.IADD R5, R19, 0x1, R4 ;  /* 0x0000000113057824 */ /* 0x000fc600078e0204 */
[----:B------:R-:W-:Y:S04]  /*14d10*/  @P5 STG.E.U16 desc[UR4][R224.64+0x12], R15 ;  /* 0x0000120fe0005986 */ /* 0x000fe8000c101504 */
[----:B------:R0:W-:Y:S01]  /*14d20*/  STL.64 [R1+0x80], R18 ;  /* 0x0000801201007387 */ /* 0x0001e20000100a00 */
[----:B----4-:R-:W-:-:S03]  /*14d30*/  IADD3 R11, P5, R226, R18, RZ ;  /* 0x00000012e20b7210 */ /* 0x010fc60007fbe0ff */
[----:B0-----:R-:W5:Y:S02]  /*14d40*/  LDL.LU.64 R18, [R1+0xf0] ;  /* 0x0000f00001127983 */ /* 0x001f640000300a00 */
[----:B------:R-:W-:Y:S01]  /*14d50*/  IMAD.X R15, R5, 0x1, R229, P5 ;  /* 0x00000001050f7824 */ /* 0x000fe200028e06e5 */
[C---:B------:R-:W-:Y:S01]  /*14d60*/  LEA R226, P5, R11.reuse, R8, 0x1 ;  /* 0x000000080be27211 */ /* 0x040fe200078a08ff */
[----:B------:R0:W-:Y:S03]  /*14d70*/  STL [R1+0x90], R5 ;  /* 0x0000900501007387 */ /* 0x0001e60000100800 */
[----:B------:R-:W-:Y:S02]  /*14d80*/  LEA.HI.X R227, R11, R9, R15, 0x1, P5 ;  /* 0x000000090be37211 */ /* 0x000fe400028f0c0f */
[----:B------:R-:W4:Y:S04]  /*14d90*/  LDL R11, [R1+0xac] ;  /* 0x0000ac00010b7983 */ /* 0x000f280000100800 */
[----:B------:R1:W3:Y:S02]  /*14da0*/  @P4 LDG.E.LTC128B.U16 R17, desc[UR4][R226.64] ;  /* 0x00000004e2114981 */ /* 0x0002e4000c1e1520 */
[----:B-1----:R-:W-:-:S04]  /*14db0*/  IMAD.WIDE.U32 R226, R10, 0x78, R22 ;  /* 0x000000780ae27825 */ /* 0x002fc800078e0016 */
[----:B------:R-:W-:Y:S01]  /*14dc0*/  IMAD.IADD R227, R4, 0x1, R227 ;  /* 0x0000000104e37824 */ /* 0x000fe200078e02e3 */
[----:B------:R-:W-:-:S04]  /*14dd0*/  IADD3 R4, P5, R22, R226, RZ ;  /* 0x000000e216047210 */ /* 0x000fc80007fbe0ff */
[----:B0-----:R-:W-:Y:S01]  /*14de0*/  IADD3.X R5, R227, R23, RZ, P5, !PT ;  /* 0x00000017e3057210 */ /* 0x001fe20002ffe4ff */
[----:B------:R-:W-:-:S04]  /*14df0*/  IMAD.WIDE.U32 R226, R14, R10, R226 ;  /* 0x0000000a0ee27225 */ /* 0x000fc800078e00e2 */
[----:B------:R-:W-:Y:S02]  /*14e00*/  IMAD.WIDE.U32 R14, R14, R10, R4 ;  /* 0x0000000a0e0e7225 */ /* 0x000fe400078e0004 */
[----:B------:R0:W5:Y:S04]  /*14e10*/  LDL.LU.64 R4, [R1+0xe8] ;  /* 0x0000e80001047983 */ /* 0x0001680000300a00 */
[----:B------:R-:W2:Y:S04]  /*14e20*/  LDL R10, [R1+0xc8] ;  /* 0x0000c800010a7983 */ /* 0x000ea80000100800 */
[----:B------:R1:W-:Y:S02]  /*14e30*/  STL.64 [R1+0x88], R14 ;  /* 0x0000880e01007387 */ /* 0x0003e40000100a00 */
[----:B-1----:R-:W-:-:S02]  /*14e40*/  IADD3 R14, P5, R12, R226, RZ ;  /* 0x000000e20c0e7210 */ /* 0x002fc40007fbe0ff */
[----:B------:R-:W4:Y:S02]  /*14e50*/  LDL R226, [R1+0xbc] ;  /* 0x0000bc0001e27983 */ /* 0x000f240000100800 */
[----:B--2---:R-:W-:Y:S02]  /*14e60*/  IADD3.X R15, R13, R10, R227, P5, !PT ;  /* 0x0000000a0d0f7210 */ /* 0x004fe40002ffe4e3 */
[----:B------:R-:W2:Y:S01]  /*14e70*/  LDL.LU R227, [R1+0x60] ;  /* 0x0000600001e37983 */ /* 0x000ea20000300800 */
[----:B---3--:R-:W-:-:S05]  /*14e80*/  HADD2.F32 R10, -RZ, R17.H0_H0 ;  /* 0x20000011ff0a7230 */ /* 0x008fca0000004100 */
[----:B------:R-:W-:Y:S01]  /*14e90*/  FMUL R10, R10, R16 ;  /* 0x000000100a0a7220 */ /* 0x000fe20000400000 */
[----:B----4-:R-:W-:Y:S02]  /*14ea0*/  IMAD.WIDE.U32 R14, R226, R3, R14 ;  /* 0x00000003e20e7225 */ /* 0x010fe400078e000e */
[----:B------:R0:W5:Y:S02]  /*14eb0*/  LDL.LU R3, [R1+0xe4] ;  /* 0x0000e40001037983 */ /* 0x0001640000300800 */
[----:B------:R-:W-:Y:S02]  /*14ec0*/  IMAD.IADD R11, R11, 0x1, R15 ;  /* 0x000000010b0b7824 */ /* 0x000fe400078e020f */
[----:B------:R-:W-:-:S05]  /*14ed0*/  IMAD R15, R7, 0xf0, RZ ;  /* 0x000000f0070f7824 */ /* 0x000fca00078e02ff */
[----:B------:R1:W-:Y:S01]  /*14ee0*/  STL [R1+0x94], R15 ;  /* 0x0000940f01007387 */ /* 0x0003e20000100800 */
[----:B------:R-:W-:Y:S01]  /*14ef0*/  BSSY B1, `(.L_x_46) ;  /* 0x000000e000017945 */ /* 0x000fe20003800000 */
[----:B--2---:R-:W-:Y:S01]  /*14f00*/  FFMA R226, R227, R2, R10 ;  /* 0x00000002e3e27223 */ /* 0x004fe2000000000a */
[----:B------:R-:W-:-:S04]  /*14f10*/  LEA R10, P5, R14, R8, 0x1 ;  /* 0x000000080e0a7211 */ /* 0x000fc800078a08ff */
[----:B------:R-:W-:Y:S02]  /*14f20*/  LEA.HI.X R11, R14, R9, R11, 0x1, P5 ;  /* 0x000000090e0b7211 */ /* 0x000fe400028f0c0b */
[----:B------:R-:W-:Y:S02]  /*14f30*/  ISETP.GT.AND P5, PT, R0, 0x80, P3 ;  /* 0x000000800000780c */ /* 0x000fe40001fa4270 */
[----:B------:R-:W-:Y:S01]  /*14f40*/  F2FP.F16.F32.PACK_AB R14, RZ, R226 ;  /* 0x000000e2ff0e723e */ /* 0x000fe200000000ff */
[----:B------:R-:W-:-:S03]  /*14f50*/  IMAD.WIDE.U32 R226, R6, 0xf0, R224 ;  /* 0x000000f006e27825 */ /* 0x000fc600078e00e0 */
[----:B------:R-:W-:Y:S01]  /*14f60*/  PRMT R7, R14, 0x7610, R7 ;  /* 0x000076100e077816 */ /* 0x000fe20000000007 */
[----:B-1----:R-:W-:Y:S02]  /*14f70*/  IMAD.IADD R15, R227, 0x1, R15 ;  /* 0x00000001e30f7824 */ /* 0x002fe400078e020f */
[----:B------:R-:W-:-:S05]  /*14f80*/  @P4 IMAD.MOV.U32 R14, RZ, RZ, R226 ;  /* 0x000000ffff0e4224 */ /* 0x000fca00078e00e2 */
[----:B------:R0:W-:Y:S01]  /*14f90*/  @P4 STG.E.U16 desc[UR4][R14.64], R7 ;  /* 0x000000070e004986 */ /* 0x0001e2000c101504 */
[----:B------:R-:W-:Y:S05]  /*14fa0*/  @!P5 BRA `(.L_x_47) ;  /* 0x000000000008d947 */ /* 0x000fea0003800000 */
[----:B------:R-:W-:Y:S02]  /*14fb0*/  ULDC.64 UR4, c[0x0][0x208] ;  /* 0x0000820000047ab9 */ /* 0x000fe40000000a00 */
[----:B------:R1:W5:Y:S03]  /*14fc0*/  LDG.E.LTC128B.U16 R17, desc[UR4][R10.64+0x2] ;  /* 0x000002040a117981 */ /* 0x000366000c1e1520 */
.L_x_47:
[----:B------:R-:W-:Y:S05]  /*14fd0*/  BSYNC B1 ;  /* 0x0000000000017941 */ /* 0x000fea0003800000 */
.L_x_46:
[----:B------:R2:W-:Y:S04]  /*14fe0*/  STL.64 [R1+0x100], R20 ;  /* 0x0001001401007387 */ /* 0x0005e80000100a00 */
[----:B--2---:R-:W2:Y:S04]  /*14ff0*/  LDL.LU.64 R20, [R1+0x88] ;  /* 0x0000880001147983 */ /* 0x004ea80000300a00 */
[----:B-----5:R3:W-:Y:S04]  /*15000*/  STL.64 [R1+0xf8], R18 ;  /* 0x0000f81201007387 */ /* 0x0207e80000100a00 */
[----:B---3--:R-:W3:Y:S01]  /*15010*/  LDL.LU R19, [R1+0x64] ;  /* 0x0000640001137983 */ /* 0x008ee20000300800 */
[----:B0-----:R-:W-:-:S03]  /*15020*/  HADD2.F32 R7, -RZ, R17.H0_H0 ;  /* 0x20000011ff077230 */ /* 0x001fc60000004100 */
[----:B------:R1:W-:Y:S02]  /*15030*/  STL.64 [R1+0xf0], R10 ;  /* 0x0000f00a01007387 */ /* 0x0003e40000100a00 */
[----:B------:R-:W-:Y:S02]  /*15040*/  FMUL R7, R7, R16 ;  /* 0x0000001007077220 */ /* 0x000fe40000400000 */
[----:B-1----:R-:W4:Y:S04]  /*15050*/  LDL.LU.64 R10, [R1+0x80] ;  /* 0x00008000010a7983 */ /* 0x002f280000300a00 */
[----:B------:R0:W-:Y:S04]  /*15060*/  STL.64 [R1+0xe8], R4 ;  /* 0x0000e80401007387 */ /* 0x0001e80000100a00 */
[----:B0-----:R-:W4:Y:S01]  /*15070*/  LDL.LU.64 R4, [R1+0xb0] ;  /* 0x0000b00001047983 */ /* 0x001f220000300a00 */
[----:B------:R-:W-:Y:S01]  /*15080*/  ULDC.64 UR4, c[0x0][0x208] ;  /* 0x0000820000047ab9 */ /* 0x000fe20000000a00 */
[----:B--2---:R-:W-:Y:S01]  /*15090*/  IADD3 R18, P4, R12, R20, RZ ;  /* 0x000000140c127210 */ /* 0x004fe20007f9e0ff */
[----:B---3--:R-:W-:-:S02]  /*150a0*/  FFMA R7, R19, R2, R7 ;  /* 0x0000000213077223 */ /* 0x008fc40000000007 */
[----:B------:R-:W2:Y:S01]  /*150b0*/  LDL.LU R19, [R1+0xc8] ;  /* 0x0000c80001137983 */ /* 0x000ea20000300800 */
[----:B------:R-:W-:Y:S02]  /*150c0*/  @P5 MOV R12, R226 ;  /* 0x000000e2000c5202 */ /* 0x000fe40000000f00 */
[----:B------:R-:W-:Y:S02]  /*150d0*/  F2FP.F16.F32.PACK_AB R7, RZ, R7 ;  /* 0x00000007ff07723e */ /* 0x000fe400000000ff */
[----:B--2---:R-:W-:Y:S01]  /*150e0*/  IADD3.X R19, R13, R19, R21, P4, !PT ;  /* 0x000000130d137210 */ /* 0x004fe200027fe415 */
[----:B------:R-:W-:Y:S01]  /*150f0*/  @P5 IMAD.MOV.U32 R13, RZ, RZ, R15 ;  /* 0x000000ffff0d5224 */ /* 0x000fe200078e000f */
[----:B------:R0:W5:Y:S04]  /*15100*/  LDL.LU.64 R20, [R1+0x100] ;  /* 0x0001000001147983 */ /* 0x0001680000300a00 */
[----:B------:R1:W-:Y:S04]  /*15110*/  STL.64 [R1+0x60], R18 ;  /* 0x0000601201007387 */ /* 0x0003e80000100a00 */
[----:B------:R2:W-:Y:S04]  /*15120*/  @P5 STG.E.U16 desc[UR4][R12.64+0x2], R7 ;  /* 0x000002070c005986 */ /* 0x0005e8000c101504 */
[----:B-1----:R0:W5:Y:S04]  /*15130*/  LDL.LU.64 R18, [R1+0xf8] ;  /* 0x0000f80001127983 */ /* 0x0021680000300a00 */
[----:B--2---:R-:W2:Y:S01]  /*15140*/  LDL.LU R13, [R1+0x90] ;  /* 0x00009000010d7983 */ /* 0x004ea20000300800 */
[----:B----4-:R-:W-:-:S03]  /*15150*/  IADD3 R7, P4, P5, R4, R10, R22 ;  /* 0x0000000a04077210 */ /* 0x010fc60007d9e016 */
[----:B------:R0:W5:Y:S04]  /*15160*/  LDL.LU.64 R10, [R1+0xf0] ;  /* 0x0000f000010a7983 */ /* 0x0001680000300a00 */
[----:B------:R0:W5:Y:S01]  /*15170*/  LDL.LU.64 R4, [R1+0xe8] ;  /* 0x0000e80001047983 */ /* 0x0001620000300a00 */
[----:B------:R-:W-:Y:S01]  /*15180*/  ISETP.GT.AND P0, PT, R0, 0x88, P0 ;  /* 0x000000880000780c */ /* 0x000fe20000704270 */
[----:B------:R-:W-:Y:S01]  /*15190*/  BSSY B1, `(.L_x_48) ;  /* 0x0000008000017945 */ /* 0x000fe20003800000 */
[----:B--2---:R-:W-:Y:S02]  /*151a0*/  IADD3.X R22, R229, R13, R23, P4, P5 ;  /* 0x0000000de5167210 */ /* 0x004fe400027ea417 */
[----:B------:R-:W-:-:S04]  /*151b0*/  LEA R12, P4, R7, R8, 0x1 ;  /* 0x00000008070c7211 */ /* 0x000fc800078808ff */
[----:B------:R-:W-:Y:S02]  /*151c0*/  LEA.HI.X R13, R7, R9, R22, 0x1, P4 ;  /* 0x00000009070d7211 */ /* 0x000fe400020f0c16 */
[----:B------:R-:W-:-:S03]  /*151d0*/  PRMT R7, R17, 0x7610, R7 ;  /* 0x0000761011077816 */ /* 0x000fc60000000007 */
[----:B0-----:R-:W-:Y:S05]  /*151e0*/  @!P0 BRA `(.L_x_49) ;  /* 0x0000000000088947 */ /* 0x001fea0003800000 */
[----:B------:R-:W-:Y:S02]  /*151f0*/  ULDC.64 UR4, c[0x0][0x208] ;  /* 0x0000820000047ab9 */ /* 0x000fe40000000a00 */
[----:B------:R0:W5:Y:S03]  /*15200*/  LDG.E.LTC128B.U16 R7, desc[UR4][R12.64] ;  /* 0x000000040c077981 */ /* 0x000166000c1e1520 */
.L_x_49:
[----:B------:R-:W-:Y:S05]  /*15210*/  BSYNC B1 ;  /* 0x0000000000017941 */ /* 0x000fea0003800000 */
.L_x_48:
[----:B-----5:R1:W-:Y:S04]  /*15220*/  STL.64 [R1+0xe8], R4 ;  /* 0x0000e80401007387 */ /* 0x0203e80000100a00 */
[----:B-1----:R-:W2:Y:S04]  /*15230*/  LDL.LU.64 R4, [R1+0x60] ;  /* 0x0000600001047983 */ /* 0x002ea80000300a00 */
[----:B------:R-:W2:Y:S04]  /*15240*/  LDL.LU R23, [R1+0xa8] ;  /* 0x0000a80001177983 */ /* 0x000ea80000300800 */
[----:B------:R-:W2:Y:S04]  /*15250*/  LDL.LU R22, [R1+0xbc] ;  /* 0x0000bc0001167983 */ /* 0x000ea80000300800 */
[----:B------:R-:W3:Y:S04]  /*15260*/  LDL.LU R17, [R1+0x68] ;  /* 0x0000680001117983 */ /* 0x000ee80000300800 */
[----:B------:R1:W-:Y:S04]  /*15270*/  STL [R1+0xe4], R3 ;  /* 0x0000e40301007387 */ /* 0x0003e80000100800 */
[----:B-1----:R-:W4:Y:S01]  /*15280*/  LDL.LU R3, [R1+0xac] ;  /* 0x0000ac0001037983 */ /* 0x002f220000300800 */
[----:B0-----:R-:W-:-:S02]  /*15290*/  HADD2.F32 R12, -RZ, R7.H0_H0 ;  /* 0x20000007ff0c7230 */ /* 0x001fc40000004100 */
[----:B------:R-:W-:-:S03]  /*152a0*/  IMAD.SHL.U32 R13, R6, 0x10, RZ ;  /* 0x00000010060d7824 */ /* 0x000fc600078e00ff */
[----:B------:R-:W-:Y:S01]  /*152b0*/  FMUL R12, R12, R16 ;  /* 0x000000100c0c7220 */ /* 0x000fe20000400000 */
[----:B--2---:R-:W-:Y:S02]  /*152c0*/  IMAD.WIDE.U32 R22, R22, R23, R4 ;  /* 0x0000001716167225 */ /* 0x004fe400078e0004 */
[----:B------:R0:W5:Y:S02]  /*152d0*/  LDL.LU.64 R4, [R1+0xe8] ;  /* 0x0000e80001047983 */ /* 0x0001640000300a00 */
[----:B---3--:R-:W-:Y:S01]  /*152e0*/  FFMA R17, R17, R2, R12 ;  /* 0x0000000211117223 */ /* 0x008fe2000000000c */
[----:B------:R-:W-:Y:S02]  /*152f0*/  IADD3 R12, P4, R13, R226, RZ ;  /* 0x000000e20d0c7210 */ /* 0x000fe40007f9e0ff */
[----:B------:R-:W2:Y:S01]  /*15300*/  LDL R13, [R1+0xd0] ;  /* 0x0000d000010d7983 */ /* 0x000ea20000100800 */
[----:B----4-:R-:W-:-:S03]  /*15310*/  IMAD.IADD R23, R3, 0x1, R23 ;  /* 0x0000000103177824 */ /* 0x010fc600078e0217 */
[----:B------:R0:W5:Y:S01]  /*15320*/  LDL.LU R3, [R1+0xe4] ;  /* 0x0000e40001037983 */ /* 0x0001620000300800 */
[----:B------:R-:W-:Y:S01]  /*15330*/  ISETP.GT.AND P3, PT, R0, 0x88, P3 ;  /* 0x000000880000780c */ /* 0x000fe20001f64270 */
[----:B------:R-:W-:Y:S01]  /*15340*/  ULDC.64 UR4, c[0x0][0x208] ;  /* 0x0000820000047ab9 */ /* 0x000fe20000000a00 */
[----:B------:R-:W-:Y:S01]  /*15350*/  F2FP.F16.F32.PACK_AB R17, RZ, R17 ;  /* 0x00000011ff11723e */ /* 0x000fe200000000ff */
[----:B------:R-:W-:Y:S01]  /*15360*/  BSSY B1, `(.L_x_50) ;  /* 0x0000008000017945 */ /* 0x000fe20003800000 */
[----:B------:R-:W-:-:S04]  /*15370*/  LEA R8, P5, R22, R8, 0x1 ;  /* 0x0000000816087211 */ /* 0x000fc800078a08ff */
[----:B------:R-:W-:Y:S02]  /*15380*/  LEA.HI.X R9, R22, R9, R23, 0x1, P5 ;  /* 0x0000000916097211 */ /* 0x000fe400028f0c17 */
[----:B--2---:R-:W-:-:S05]  /*15390*/  IADD3.X R13, R15, R13, RZ, P4, !PT ;  /* 0x0000000d0f0d7210 */ /* 0x004fca00027fe4ff */
[----:B------:R0:W-:Y:S01]  /*153a0*/  @P0 STG.E.U16 desc[UR4][R12.64], R17 ;  /* 0x000000110c000986 */ /* 0x0001e2000c101504 */
[----:B------:R-:W-:Y:S05]  /*153b0*/  @!P3 BRA `(.L_x_51) ;  /* 0x000000000008b947 */ /* 0x000fea0003800000 */
[----:B------:R-:W-:Y:S02]  /*153c0*/  ULDC.64 UR4, c[0x0][0x208] ;  /* 0x0000820000047ab9 */ /* 0x000fe40000000a00 */
[----:B------:R1:W5:Y:S03]  /*153d0*/  LDG.E.LTC128B.U16 R7, desc[UR4][R8.64+0x2] ;  /* 0x0000020408077981 */ /* 0x000366000c1e1520 */
.L_x_51:
[----:B------:R-:W-:Y:S05]  /*153e0*/  BSYNC B1 ;  /* 0x0000000000017941 */ /* 0x000fea0003800000 */
.L_x_50:
[----:B------:R-:W2:Y:S01]  /*153f0*/  LDL.LU R22, [R1+0x6c] ;  /* 0x00006c0001167983 */ /* 0x000ea20000300800 */
[----:B0----5:R-:W-:Y:S01]  /*15400*/  HADD2.F32 R17, -RZ, R7.H0_H0 ;  /* 0x20000007ff117230 */ /* 0x021fe20000004100 */
[----:B------:R-:W-:Y:S01]  /*15410*/  ISETP.GT.AND P0, PT, R0, 0x80, P1 ;  /* 0x000000800000780c */ /* 0x000fe20000f04270 */
[----:B------:R-:W-:Y:S01]  /*15420*/  ULDC.64 UR4, c[0x0][0x208] ;  /* 0x0000820000047ab9 */ /* 0x000fe20000000a00 */
[----:B------:R-:W-:Y:S02]  /*15430*/  BSSY B1, `(.L_x_52) ;  /* 0x0000008000017945 */ /* 0x000fe40003800000 */
[----:B------:R-:W-:-:S04]  /*15440*/  FMUL R17, R17, R16 ;  /* 0x0000001011117220 */ /* 0x000fc80000400000 */
[----:B--2---:R-:W-:-:S05]  /*15450*/  FFMA R17, R22, R2, R17 ;  /* 0x0000000216117223 */ /* 0x004fca0000000011 */
[----:B------:R-:W-:-:S05]  /*15460*/  F2FP.F16.F32.PACK_AB R17, RZ, R17 ;  /* 0x00000011ff11723e */ /* 0x000fca00000000ff */
[----:B------:R0:W-:Y:S01]  /*15470*/  @P3 STG.E.U16 desc[UR4][R12.64+0x2], R17 ;  /* 0x000002110c003986 */ /* 0x0001e2000c101504 */
[----:B------:R-:W-:Y:S05]  /*15480*/  @!P0 BRA `(.L_x_53) ;  /* 0x0000000000088947 */ /* 0x000fea0003800000 */
[----:B------:R-:W-:Y:S02]  /*15490*/  ULDC.64 UR4, c[0x0][0x208] ;  /* 0x0000820000047ab9 */ /* 0x000fe40000000a00 */
[----:B------:R2:W5:Y:S03]  /*154a0*/  LDG.E.LTC128B.U16 R7, desc[UR4][R10.64+0x10] ;  /* 0x000010040a077981 */ /* 0x000566000c1e1520 */
.L_x_53:
[----:B------:R-:W-:Y:S05]  /*154b0*/  BSYNC B1 ;  /* 0x0000000000017941 */ /* 0x000fea0003800000 */
.L_x_52:
[----:B------:R-:W3:Y:S01]  /*154c0*/  LDL.LU R22, [R1+0x70] ;  /* 0x0000700001167983 */ /* 0x000ee20000300800 */
[----:B0----5:R-:W-:Y:S01]  /*154d0*/  HADD2.F32 R17, -RZ, R7.H0_H0 ;  /* 0x20000007ff117230 */ /* 0x021fe20000004100 */
[----:B------:R-:W-:Y:S01]  /*154e0*/  ISETP.GT.AND P3, PT, R0, 0x80, P2 ;  /* 0x000000800000780c */ /* 0x000fe20001764270 */
[----:B------:R-:W-:Y:S01]  /*154f0*/  @P0 IMAD.MOV.U32 R23, RZ, RZ, R15 ;  /* 0x000000ffff170224 */ /* 0x000fe200078e000f */
[----:B------:R-:W-:Y:S01]  /*15500*/  ULDC.64 UR4, c[0x0][0x208] ;  /* 0x0000820000047ab9 */ /* 0x000fe20000000a00 */
[----:B------:R-:W-:Y:S01]  /*15510*/  BSSY B1, `(.L_x_54) ;  /* 0x0000009000017945 */ /* 0x000fe20003800000 */
[----:B------:R-:W-:-:S04]  /*15520*/  FMUL R17, R17, R16 ;  /* 0x0000001011117220 */ /* 0x000fc80000400000 */
[----:B---3--:R-:W-:Y:S01]  /*15530*/  FFMA R17, R22, R2, R17 ;  /* 0x0000000216117223 */ /* 0x008fe20000000011 */
[----:B------:R-:W-:-:S04]  /*15540*/  @P0 IMAD.MOV.U32 R22, RZ, RZ, R226 ;  /* 0x000000ffff160224 */ /* 0x000fc800078e00e2 */
[----:B------:R-:W-:-:S05]  /*15550*/  F2FP.F16.F32.PACK_AB R17, RZ, R17 ;  /* 0x00000011ff11723e */ /* 0x000fca00000000ff */
[----:B------:R0:W-:Y:S01]  /*15560*/  @P0 STG.E.U16 desc[UR4][R22.64+0x10], R17 ;  /* 0x0000101116000986 */ /* 0x0001e2000c101504 */
[----:B------:R-:W-:Y:S05]  /*15570*/  @!P3 BRA `(.L_x_55) ;  /* 0x000000000008b947 */ /* 0x000fea0003800000 */
[----:B------:R-:W-:Y:S02]  /*15580*/  ULDC.64 UR4, c[0x0][0x208] ;  /* 0x0000820000047ab9 */ /* 0x000fe40000000a00 */
[----:B------:R3:W5:Y:S03]  /*15590*/  LDG.E.LTC128B.U16 R7, desc[UR4][R10.64+0x12] ;  /* 0x000012040a077981 */ /* 0x000766000c1e1520 */
.L_x_55:
[----:B------:R-:W-:Y:S05]  /*155a0*/  BSYNC B1 ;  /* 0x0000000000017941 */ /* 0x000fea0003800000 */
.L_x_54:
[----:B0-----:R-:W4:Y:S01]  /*155b0*/  LDL.LU R22, [R1+0x74] ;  /* 0x0000740001167983 */ /* 0x001f220000300800 */
[----:B-----5:R-:W-:Y:S01]  /*155c0*/  HADD2.F32 R14, -RZ, R7.H0_H0 ;  /* 0x20000007ff0e7230 */ /* 0x020fe20000004100 */
[----:B------:R-:W-:Y:S01]  /*155d0*/  ISETP.GT.AND P1, PT, R0, 0x88, P1 ;  /* 0x000000880000780c */ /* 0x000fe20000f24270 */
[----:B------:R-:W-:Y:S01]  /*155e0*/  ULDC.64 UR4, c[0x0][0x208] ;  /* 0x0000820000047ab9 */ /* 0x000fe20000000a00 */
[----:B------:R-:W-:Y:S02]  /*155f0*/  BSSY B1, `(.L_x_56) ;  /* 0x000000a000017945 */ /* 0x000fe40003800000 */
[----:B------:R-:W-:-:S04]  /*15600*/  FMUL R14, R14, R16 ;  /* 0x000000100e0e7220 */ /* 0x000fc80000400000 */
[----:B----4-:R-:W-:-:S05]  /*15610*/  FFMA R14, R22, R2, R14 ;  /* 0x00000002160e7223 */ /* 0x010fca000000000e */
[----:B------:R-:W-:-:S04]  /*15620*/  F2FP.F16.F32.PACK_AB R14, RZ, R14 ;  /* 0x0000000eff0e723e */ /* 0x000fc800000000ff */
[----:B------:R-:W-:Y:S01]  /*15630*/  PRMT R17, R14, 0x7610, R17 ;  /* 0x000076100e117816 */ /* 0x000fe20000000011 */
[----:B------:R-:W-:-:S05]  /*15640*/  @P3 IMAD.MOV.U32 R14, RZ, RZ, R226 ;  /* 0x000000ffff0e3224 */ /* 0x000fca00078e00e2 */
[----:B------:R0:W-:Y:S01]  /*15650*/  @P3 STG.E.U16 desc[UR4][R14.64+0x12], R17 ;  /* 0x000012110e003986 */ /* 0x0001e2000c101504 */
[----:B------:R-:W-:Y:S05]  /*15660*/  @!P1 BRA `(.L_x_57) ;  /* 0x0000000000089947 */ /* 0x000fea0003800000 */
[----:B------:R-:W-:Y:S02]  /*15670*/  ULDC.64 UR4, c[0x0][0x208] ;  /* 0x0000820000047ab9 */ /* 0x000fe40000000a00 */
[----:B------:R4:W5:Y:S03]  /*15680*/  LDG.E.LTC128B.U16 R7, desc[UR4][R8.64+0x10] ;  /* 0x0000100408077981 */ /* 0x000966000c1e1520 */
.L_x_57:
[----:B------:R-:W-:Y:S05]  /*15690*/  BSYNC B1 ;  /* 0x0000000000017941 */ /* 0x000fea0003800000 */
.L_x_56:
[----:B0-----:R-:W2:Y:S01]  /*156a0*/  LDL.LU R15, [R1+0x78] ;  /* 0x00007800010f7983 */ /* 0x001ea20000300800 */
[----:B-----5:R-:W-:Y:S01]  /*156b0*/  HADD2.F32 R14, -RZ, R7.H0_H0 ;  /* 0x20000007ff0e7230 */ /* 0x020fe20000004100 */
        /* <DEDUP_REMOVED lines=10> */
.L_x_59:
[----:B------:R-:W-:Y:S05]  /*15760*/  BSYNC B1 ;  /* 0x0000000000017941 */ /* 0x000fea0003800000 */
.L_x_58:
[----:B------:R-:W3:Y:S01]  /*15770*/  LDL.LU R15, [R1+0x7c] ;  /* 0x00007c00010f7983 */ /* 0x000ee20000300800 */
[----:B0----5:R-:W-:Y:S01]  /*15780*/  HADD2.F32 R14, -RZ, R7.H0_H0 ;  /* 0x20000007ff0e7230 */ /* 0x021fe20000004100 */
[----:B------:R-:W-:Y:S01]  /*15790*/  ISETP.GT.AND P3, PT, R3, 0x10, PT ;  /* 0x000000100300780c */ /* 0x000fe20003f64270 */
[----:B------:R-:W-:Y:S01]  /*157a0*/  ULDC.64 UR4, c[0x0][0x208] ;  /* 0x0000820000047ab9 */ /* 0x000fe20000000a00 */
[----:B------:R-:W-:Y:S02]  /*157b0*/  BSSY B1, `(.L_x_60) ;  /* 0x0000009000017945 */ /* 0x000fe40003800000 */
[----:B------:R-:W-:Y:S01]  /*157c0*/  FMUL R14, R14, R16 ;  /* 0x000000100e0e7220 */ /* 0x000fe20000400000 */
[----:B------:R-:W-:-:S03]  /*157d0*/  ISETP.GT.AND P0, PT, R0, RZ, P3 ;  /* 0x000000ff0000720c */ /* 0x000fc60001f04270 */
[----:B---3--:R-:W-:-:S05]  /*157e0*/  FFMA R14, R15, R2, R14 ;  /* 0x000000020f0e7223 */ /* 0x008fca000000000e */
[----:B------:R-:W-:-:S05]  /*157f0*/  F2FP.F16.F32.PACK_AB R14, RZ, R14 ;  /* 0x0000000eff0e723e */ /* 0x000fca00000000ff */
[----:B------:R0:W-:Y:S01]  /*15800*/  @P2 STG.E.U16 desc[UR4][R12.64+0x12], R14 ;  /* 0x0000120e0c002986 */ /* 0x0001e2000c101504 */
[----:B------:R-:W-:Y:S05]  /*15810*/  @!P0 BRA `(.L_x_61) ;  /* 0x0000000000088947 */ /* 0x000fea0003800000 */
[----:B------:R-:W-:Y:S02]  /*15820*/  ULDC.64 UR4, c[0x0][0x208] ;  /* 0x0000820000047ab9 */ /* 0x000fe40000000a00 */
[----:B------:R3:W5:Y:S03]  /*15830*/  LDG.E.LTC128B.U16 R7, desc[UR4][R20.64+0x20] ;  /* 0x0000200414077981 */ /* 0x000766000c1e1520 */
.L_x_61:
[----:B------:R-:W-:Y:S05]  /*15840*/  BSYNC B1 ;  /* 0x0000000000017941 */ /* 0x000fea0003800000 */
.L_x_60:
[----:B0-----:R-:W2:Y:S01]  /*15850*/  LDL.LU R13, [R1+0x40] ;  /* 0x00004000010d7983 */ /* 0x001ea20000300800 */
[----:B-----5:R-:W-:Y:S01]  /*15860*/  HADD2.F32 R12, -RZ, R7.H0_H0 ;  /* 0x20000007ff0c7230 */ /* 0x020fe20000004100 */
[----:B------:R-:W-:Y:S01]  /*15870*/  ISETP.GT.AND P2, PT, R3, 0x11, PT ;  /* 0x000000110300780c */ /* 0x000fe20003f44270 */
[----:B------:R-:W-:Y:S01]  /*15880*/  ULDC.64 UR4, c[0x0][0x208] ;  /* 0x0000820000047ab9 */ /* 0x000fe20000000a00 */
[----:B------:R-:W-:Y:S02]  /*15890*/  BSSY B1, `(.L_x_62) ;  /* 0x0000009000017945 */ /* 0x000fe40003800000 */
[----:B------:R-:W-:Y:S01]  /*158a0*/  FMUL R12, R12, R16 ;  /* 0x000000100c0c7220 */ /* 0x000fe20000400000 */
[----:B------:R-:W-:-:S03]  /*158b0*/  ISETP.GT.AND P1, PT, R0, RZ, P2 ;  /* 0x000000ff0000720c */ /* 0x000fc60001724270 */
[----:B--2---:R-:W-:-:S05]  /*158c0*/  FFMA R12, R13, R2, R12 ;  /* 0x000000020d0c7223 */ /* 0x004fca000000000c */
[----:B------:R-:W-:-:S05]  /*158d0*/  F2FP.F16.F32.PACK_AB R12, RZ, R12 ;  /* 0x0000000cff0c723e */ /* 0x000fca00000000ff */
[----:B------:R0:W-:Y:S01]  /*158e0*/  @P0 STG.E.U16 desc[UR4][R4.64+0x20], R12 ;  /* 0x0000200c04000986 */ /* 0x0001e2000c101504 */
[----:B------:R-:W-:Y:S05]  /*158f0*/  @!P1 BRA `(.L_x_63) ;  /* 0x0000000000089947 */ /* 0x000fea0003800000 */
[----:B------:R-:W-:Y:S02]  /*15900*/  ULDC.64 UR4, c[0x0][0x208] ;  /* 0x0000820000047ab9 */ /* 0x000fe40000000a00 */
[----:B------:R2:W5:Y:S03]  /*15910*/  LDG.E.LTC128B.U16 R7, desc[UR4][R20.64+0x22] ;  /* 0x0000220414077981 */ /* 0x000566000c1e1520 */
.L_x_63:
[----:B------:R-:W-:Y:S05]  /*15920*/  BSYNC B1 ;  /* 0x0000000000017941 */ /* 0x000fea0003800000 */
.L_x_62:
[----:B------:R-:W3:Y:S01]  /*15930*/  LDL.LU R13, [R1+0x44] ;  /* 0x00004400010d7983 */ /* 0x000ee20000300800 */
[----:B0----5:R-:W-:Y:S01]  /*15940*/  HADD2.F32 R12, -RZ, R7.H0_H0 ;  /* 0x20000007ff0c7230 */ /* 0x021fe20000004100 */
[----:B------:R-:W-:Y:S01]  /*15950*/  ISETP.GT.AND P0, PT, R0, 0x8, P3 ;  /* 0x000000080000780c */ /* 0x000fe20001f04270 */
[----:B------:R-:W-:Y:S01]  /*15960*/  ULDC.64 UR4, c[0x0][0x208] ;  /* 0x0000820000047ab9 */ /* 0x000fe20000000a00 */
[----:B------:R-:W-:Y:S02]  /*15970*/  BSSY B1, `(.L_x_64) ;  /* 0x0000008000017945 */ /* 0x000fe40003800000 */
[----:B------:R-:W-:-:S04]  /*15980*/  FMUL R12, R12, R16 ;  /* 0x000000100c0c7220 */ /* 0x000fc80000400000 */
[----:B---3--:R-:W-:-:S05]  /*15990*/  FFMA R12, R13, R2, R12 ;  /* 0x000000020d0c7223 */ /* 0x008fca000000000c */
[----:B------:R-:W-:-:S05]  /*159a0*/  F2FP.F16.F32.PACK_AB R12, RZ, R12 ;  /* 0x0000000cff0c723e */ /* 0x000fca00000000ff */
[----:B------:R0:W-:Y:S01]  /*159b0*/  @P1 STG.E.U16 desc[UR4][R4.64+0x22], R12 ;  /* 0x0000220c04001986 */ /* 0x0001e2000c101504 */
[----:B------:R-:W-:Y:S05]  /*159c0*/  @!P0 BRA `(.L_x_65) ;  /* 0x0000000000088947 */ /* 0x000fea0003800000 */
[----:B------:R-:W-:Y:S02]  /*159d0*/  ULDC.64 UR4, c[0x0][0x208] ;  /* 0x0000820000047ab9 */ /* 0x000fe40000000a00 */
[----:B------:R3:W5:Y:S03]  /*159e0*/  LDG.E.LTC128B.U16 R7, desc[UR4][R18.64+0x20] ;  /* 0x0000200412077981 */ /* 0x000766000c1e1520 */
.L_x_65:
[----:B------:R-:W-:Y:S05]  /*159f0*/  BSYNC B1 ;  /* 0x0000000000017941 */ /* 0x000fea0003800000 */
.L_x_64:
[----:B------:R-:W2:Y:S01]  /*15a00*/  LDL.LU R13, [R1+0x48] ;  /* 0x00004800010d7983 */ /* 0x000ea20000300800 */
[----:B0----5:R-:W-:Y:S01]  /*15a10*/  HADD2.F32 R12, -RZ, R7.H0_H0 ;  /* 0x20000007ff0c7230 */ /* 0x021fe20000004100 */
[----:B------:R-:W-:Y:S01]  /*15a20*/  ISETP.GT.AND P4, PT, R0, 0x8, P2 ;  /* 0x000000080000780c */ /* 0x000fe20001784270 */
[----:B------:R-:W-:Y:S01]  /*15a30*/  ULDC.64 UR4, c[0x0][0x208] ;  /* 0x0000820000047ab9 */ /* 0x000fe20000000a00 */
[----:B------:R-:W-:Y:S02]  /*15a40*/  BSSY B1, `(.L_x_66) ;  /* 0x000000b000017945 */ /* 0x000fe40003800000 */
[----:B------:R-:W-:-:S04]  /*15a50*/  FMUL R12, R12, R16 ;  /* 0x000000100c0c7220 */ /* 0x000fc80000400000 */
[----:B--2---:R-:W-:Y:S01]  /*15a60*/  FFMA R12, R13, R2, R12 ;  /* 0x000000020d0c7223 */ /* 0x004fe2000000000c */
[----:B------:R-:W-:-:S04]  /*15a70*/  IMAD.MOV.U32 R13, RZ, RZ, R225 ;  /* 0x000000ffff0d7224 */ /* 0x000fc800078e00e1 */
[----:B------:R-:W-:-:S04]  /*15a80*/  F2FP.F16.F32.PACK_AB R12, RZ, R12 ;  /* 0x0000000cff0c723e */ /* 0x000fc800000000ff */
[----:B------:R-:W-:Y:S02]  /*15a90*/  PRMT R14, R12, 0x7610, R14 ;  /* 0x000076100c0e7816 */ /* 0x000fe4000000000e */
[----:B------:R-:W-:-:S05]  /*15aa0*/  MOV R12, R224 ;  /* 0x000000e0000c7202 */ /* 0x000fca0000000f00 */
[----:B------:R0:W-:Y:S01]  /*15ab0*/  @P0 STG.E.U16 desc[UR4][R12.64+0x20], R14 ;  /* 0x0000200e0c000986 */ /* 0x0001e2000c101504 */
[----:B------:R-:W-:Y:S05]  /*15ac0*/  @!P4 BRA `(.L_x_67) ;  /* 0x000000000008c947 */ /* 0x000fea0003800000 */
[----:B------:R-:W-:Y:S02]  /*15ad0*/  ULDC.64 UR4, c[0x0][0x208] ;  /* 0x0000820000047ab9 */ /* 0x000fe40000000a00 */
[----:B------:R2:W5:Y:S03]  /*15ae0*/  LDG.E.LTC128B.U16 R7, desc[UR4][R18.64+0x22] ;  /* 0x0000220412077981 */ /* 0x000566000c1e1520 */
.L_x_67:
[----:B------:R-:W-:Y:S05]  /*15af0*/  BSYNC B1 ;  /* 0x0000000000017941 */ /* 0x000fea0003800000 */
.L_x_66:
        /* <DEDUP_REMOVED lines=13> */
.L_x_69:
[----:B------:R-:W-:Y:S05]  /*15bd0*/  BSYNC B1 ;  /* 0x0000000000017941 */ /* 0x000fea0003800000 */
.L_x_68:
[----:B------:R-:W2:Y:S01]  /*15be0*/  LDL.LU R15, [R1+0x50] ;  /* 0x00005000010f7983 */ /* 0x000ea20000300800 */
[----:B0----5:R-:W-:Y:S01]  /*15bf0*/  HADD2.F32 R14, -RZ, R7.H0_H0 ;  /* 0x20000007ff0e7230 */ /* 0x021fe20000004100 */
        /* <DEDUP_REMOVED lines=11> */
.L_x_71:
[----:B------:R-:W-:Y:S05]  /*15cb0*/  BSYNC B1 ;  /* 0x0000000000017941 */ /* 0x000fea0003800000 */
.L_x_70:
        /* <DEDUP_REMOVED lines=12> */
.L_x_73:
[----:B------:R-:W-:Y:S05]  /*15d80*/  BSYNC B1 ;  /* 0x0000000000017941 */ /* 0x000fea0003800000 */
.L_x_72:
        /* <DEDUP_REMOVED lines=12> */
.L_x_75:
[----:B------:R-:W-:Y:S05]  /*15e50*/  BSYNC B1 ;  /* 0x0000000000017941 */ /* 0x000fea0003800000 */
.L_x_74:
[----:B------:R-:W3:Y:S01]  /*15e60*/  LDL.LU R15, [R1+0x5c] ;  /* 0x00005c00010f7983 */ /* 0x000ee20000300800 */
[----:B0----5:R-:W-:Y:S01]  /*15e70*/  HADD2.F32 R14, -RZ, R7.H0_H0 ;  /* 0x20000007ff0e7230 */ /* 0x021fe20000004100 */
[----:B------:R-:W-:Y:S01]  /*15e80*/  ISETP.GT.AND P5, PT, R0, 0x80, P3 ;  /* 0x000000800000780c */ /* 0x000fe20001fa4270 */
[----:B------:R-:W-:Y:S01]  /*15e90*/  ULDC.64 UR4, c[0x0][0x208] ;  /* 0x0000820000047ab9 */ /* 0x000fe20000000a00 */
[----:B------:R-:W-:Y:S01]  /*15ea0*/  BSSY B1, `(.L_x_76) ;  /* 0x0000009000017945 */ /* 0x000fe20003800000 */
[----:B------:R-:W-:Y:S01]  /*15eb0*/  PRMT R17, R7, 0x7610, R17 ;  /* 0x0000761007117816 */ /* 0x000fe20000000011 */
[----:B------:R-:W-:-:S04]  /*15ec0*/  FMUL R14, R14, R16 ;  /* 0x000000100e0e7220 */ /* 0x000fc80000400000 */
[----:B---3--:R-:W-:-:S05]  /*15ed0*/  FFMA R14, R15, R2, R14 ;  /* 0x000000020f0e7223 */ /* 0x008fca000000000e */
[----:B------:R-:W-:-:S05]  /*15ee0*/  F2FP.F16.F32.PACK_AB R14, RZ, R14 ;  /* 0x0000000eff0e723e */ /* 0x000fca00000000ff */
[----:B------:R0:W-:Y:S01]  /*15ef0*/  @P4 STG.E.U16 desc[UR4][R12.64+0x32], R14 ;  /* 0x0000320e0c004986 */ /* 0x0001e2000c101504 */
[----:B------:R-:W-:Y:S05]  /*15f00*/  @!P5 BRA `(.L_x_77) ;  /* 0x000000000008d947 */ /* 0x000fea0003800000 */
[----:B------:R-:W-:Y:S02]  /*15f10*/  ULDC.64 UR4, c[0x0][0x208] ;  /* 0x0000820000047ab9 */ /* 0x000fe40000000a00 */
[----:B------:R3:W5:Y:S03]  /*15f20*/  LDG.E.LTC128B.U16 R17, desc[UR4][R10.64+0x20] ;  /* 0x000020040a117981 */ /* 0x000766000c1e1520 */
.L_x_77:
[----:B------:R-:W-:Y:S05]  /*15f30*/  BSYNC B1 ;  /* 0x0000000000017941 */ /* 0x000fea0003800000 */
.L_x_76:
[----:B0-----:R-:W2:Y:S04]  /*15f40*/  LDL.LU R14, [R1+0x20] ;  /* 0x00002000010e7983 */ /* 0x001ea80000300800 */
[----:B------:R-:W4:Y:S01]  /*15f50*/  LDL.LU R23, [R1+0x94] ;  /* 0x0000940001177983 */ /* 0x000f220000300800 */
[----:B-----5:R-:W-:Y:S01]  /*15f60*/  HADD2.F32 R7, -RZ, R17.H0_H0 ;  /* 0x20000011ff077230 */ /* 0x020fe20000004100 */
[----:B------:R-:W-:Y:S01]  /*15f70*/  ISETP.GT.AND P4, PT, R0, 0x80, P2 ;  /* 0x000000800000780c */ /* 0x000fe20001784270 */
[----:B------:R-:W-:Y:S01]  /*15f80*/  ULDC.64 UR4, c[0x0][0x208] ;  /* 0x0000820000047ab9 */ /* 0x000fe20000000a00 */
[----:B------:R-:W-:Y:S02]  /*15f90*/  BSSY B1, `(.L_x_78) ;  /* 0x000000c000017945 */ /* 0x000fe40003800000 */
[----:B------:R-:W-:-:S04]  /*15fa0*/  FMUL R7, R7, R16 ;  /* 0x0000001007077220 */ /* 0x000fc80000400000 */
[----:B--2---:R-:W-:Y:S01]  /*15fb0*/  FFMA R7, R14, R2, R7 ;  /* 0x000000020e077223 */ /* 0x004fe20000000007 */
[----:B------:R-:W-:-:S04]  /*15fc0*/  IMAD.WIDE.U32 R14, R6, 0xf0, R12 ;  /* 0x000000f0060e7825 */ /* 0x000fc800078e000c */
[----:B------:R-:W-:Y:S01]  /*15fd0*/  F2FP.F16.F32.PACK_AB R6, RZ, R7 ;  /* 0x00000007ff06723e */ /* 0x000fe200000000ff */
[----:B----4-:R-:W-:-:S03]  /*15fe0*/  IMAD.IADD R7, R23, 0x1, R15 ;  /* 0x0000000117077824 */ /* 0x010fc600078e020f */
[----:B------:R-:W-:Y:S01]  /*15ff0*/  PRMT R22, R6, 0x7610, R22 ;  /* 0x0000761006167816 */ /* 0x000fe20000000016 */
[----:B------:R-:W-:-:S05]  /*16000*/  IMAD.MOV.U32 R6, RZ, RZ, R14 ;  /* 0x000000ffff067224 */ /* 0x000fca00078e000e */
[----:B------:R0:W-:Y:S01]  /*16010*/  @P5 STG.E.U16 desc[UR4][R6.64+0x20], R22 ;  /* 0x0000201606005986 */ /* 0x0001e2000c101504 */
[----:B------:R-:W-:Y:S05]  /*16020*/  @!P4 BRA `(.L_x_79) ;  /* 0x000000000008c947 */ /* 0x000fea0003800000 */
[----:B------:R-:W-:Y:S02]  /*16030*/  ULDC.64 UR4, c[0x0][0x208] ;  /* 0x0000820000047ab9 */ /* 0x000fe40000000a00 */
[----:B------:R2:W5:Y:S03]  /*16040*/  LDG.E.LTC128B.U16 R17, desc[UR4][R10.64+0x22] ;  /* 0x000022040a117981 */ /* 0x000566000c1e1520 */
.L_x_79:
[----:B------:R-:W-:Y:S05]  /*16050*/  BSYNC B1 ;  /* 0x0000000000017941 */ /* 0x000fea0003800000 */
.L_x_78:
[----:B------:R-:W4:Y:S01]  /*16060*/  LDL.LU R23, [R1+0x24] ;  /* 0x0000240001177983 */ /* 0x000f220000300800 */
[----:B0----5:R-:W-:Y:S01]  /*16070*/  HADD2.F32 R22, -RZ, R17.H0_H0 ;  /* 0x20000011ff167230 */ /* 0x021fe20000004100 */
[----:B------:R-:W-:Y:S01]  /*16080*/  ISETP.GT.AND P3, PT, R0, 0x88, P3 ;  /* 0x000000880000780c */ /* 0x000fe20001f64270 */
[----:B------:R-:W-:Y:S01]  /*16090*/  ULDC.64 UR4, c[0x0][0x208] ;  /* 0x0000820000047ab9 */ /* 0x000fe20000000a00 */
[----:B------:R-:W-:Y:S02]  /*160a0*/  BSSY B1, `(.L_x_80) ;  /* 0x0000008000017945 */ /* 0x000fe40003800000 */
[----:B------:R-:W-:-:S04]  /*160b0*/  FMUL R22, R22, R16 ;  /* 0x0000001016167220 */ /* 0x000fc80000400000 */
[----:B----4-:R-:W-:-:S05]  /*160c0*/  FFMA R22, R23, R2, R22 ;  /* 0x0000000217167223 */ /* 0x010fca0000000016 */
[----:B------:R-:W-:-:S05]  /*160d0*/  F2FP.F16.F32.PACK_AB R22, RZ, R22 ;  /* 0x00000016ff16723e */ /* 0x000fca00000000ff */
[----:B------:R0:W-:Y:S01]  /*160e0*/  @P4 STG.E.U16 desc[UR4][R6.64+0x22], R22 ;  /* 0x0000221606004986 */ /* 0x0001e2000c101504 */
[----:B------:R-:W-:Y:S05]  /*160f0*/  @!P3 BRA `(.L_x_81) ;  /* 0x000000000008b947 */ /* 0x000fea0003800000 */
[----:B------:R-:W-:Y:S02]  /*16100*/  ULDC.64 UR4, c[0x0][0x208] ;  /* 0x0000820000047ab9 */ /* 0x000fe40000000a00 */
[----:B------:R4:W5:Y:S03]  /*16110*/  LDG.E.LTC128B.U16 R17, desc[UR4][R8.64+0x20] ;  /* 0x0000200408117981 */ /* 0x000966000c1e1520 */
.L_x_81:
[----:B------:R-:W-:Y:S05]  /*16120*/  BSYNC B1 ;  /* 0x0000000000017941 */ /* 0x000fea0003800000 */
.L_x_80:
[----:B0-----:R-:W2:Y:S04]  /*16130*/  LDL.LU R22, [R1+0x28] ;  /* 0x0000280001167983 */ /* 0x001ea80000300800 */
[----:B------:R-:W3:Y:S04]  /*16140*/  LDL.LU R224, [R1+0xd8] ;  /* 0x0000d80001e07983 */ /* 0x000ee80000300800 */
[----:B------:R-:W4:Y:S01]  /*16150*/  LDL.LU R23, [R1+0xd0] ;  /* 0x0000d00001177983 */ /* 0x000f220000300800 */
[----:B-----5:R-:W-:Y:S01]  /*16160*/  HADD2.F32 R15, -RZ, R17.H0_H0 ;  /* 0x20000011ff0f7230 */ /* 0x020fe20000004100 */
[----:B------:R-:W-:Y:S01]  /*16170*/  ISETP.GT.AND P2, PT, R0, 0x88, P2 ;  /* 0x000000880000780c */ /* 0x000fe20001744270 */
[----:B------:R-:W-:Y:S01]  /*16180*/  ULDC.64 UR4, c[0x0][0x208] ;  /* 0x0000820000047ab9 */ /* 0x000fe20000000a00 */
[----:B------:R-:W-:Y:S02]  /*16190*/  BSSY B1, `(.L_x_82) ;  /* 0x000000a000017945 */ /* 0x000fe40003800000 */
[----:B------:R-:W-:-:S04]  /*161a0*/  FMUL R15, R15, R16 ;  /* 0x000000100f0f7220 */ /* 0x000fc80000400000 */
[----:B--2---:R-:W-:Y:S01]  /*161b0*/  FFMA R22, R22, R2, R15 ;  /* 0x0000000216167223 */ /* 0x004fe2000000000f */
[----:B---3--:R-:W-:-:S04]  /*161c0*/  IADD3 R14, P4, R224, R14, RZ ;  /* 0x0000000ee00e7210 */ /* 0x008fc80007f9e0ff */
[----:B------:R-:W-:Y:S02]  /*161d0*/  F2FP.F16.F32.PACK_AB R22, RZ, R22 ;  /* 0x00000016ff16723e */ /* 0x000fe400000000ff */
[----:B----4-:R-:W-:-:S05]  /*161e0*/  IADD3.X R15, R23, R7, RZ, P4, !PT ;  /* 0x00000007170f7210 */ /* 0x010fca00027fe4ff */
[----:B------:R0:W-:Y:S01]  /*161f0*/  @P3 STG.E.U16 desc[UR4][R14.64+0x20], R22 ;  /* 0x000020160e003986 */ /* 0x0001e2000c101504 */
[----:B------:R-:W-:Y:S05]  /*16200*/  @!P2 BRA `(.L_x_83) ;  /* 0x000000000008a947 */ /* 0x000fea0003800000 */
[----:B------:R-:W-:Y:S02]  /*16210*/  ULDC.64 UR4, c[0x0][0x208] ;  /* 0x0000820000047ab9 */ /* 0x000fe40000000a00 */
[----:B------:R2:W5:Y:S03]  /*16220*/  LDG.E.LTC128B.U16 R17, desc[UR4][R8.64+0x22] ;  /* 0x0000220408117981 */ /* 0x000566000c1e1520 */
.L_x_83:
[----:B------:R-:W-:Y:S05]  /*16230*/  BSYNC B1 ;  /* 0x0000000000017941 */ /* 0x000fea0003800000 */
.L_x_82:
        /* <DEDUP_REMOVED lines=12> */
.L_x_85:
[----:B------:R-:W-:Y:S05]  /*16300*/  BSYNC B1 ;  /* 0x0000000000017941 */ /* 0x000fea0003800000 */
.L_x_84:
        /* <DEDUP_REMOVED lines=12> */
.L_x_87:
[----:B------:R-:W-:Y:S05]  /*163d0*/  BSYNC B1 ;  /* 0x0000000000017941 */ /* 0x000fea0003800000 */
.L_x_86:
        /* <DEDUP_REMOVED lines=12> */
.L_x_89:
[----:B------:R-:W-:Y:S05]  /*164a0*/  BSYNC B1 ;  /* 0x0000000000017941 */ /* 0x000fea0003800000 */
.L_x_88:
        /* <DEDUP_REMOVED lines=12> */
.L_x_91:
[----:B------:R-:W-:Y:S05]  /*16570*/  BSYNC B1 ;  /* 0x0000000000017941 */ /* 0x000fea0003800000 */
.L_x_90:
        /* <DEDUP_REMOVED lines=13> */
.L_x_93:
[----:B------:R-:W-:Y:S05]  /*16650*/  BSYNC B1 ;  /* 0x0000000000017941 */ /* 0x000fea0003800000 */
.L_x_92:
[----:B------:R-:W3:Y:S01]  /*16660*/  LDL.LU R23, [R1] ;  /* 0x0000000001177983 */ /* 0x000ee20000300800 */
        /* <DEDUP_REMOVED lines=12> */
.L_x_95:
[----:B------:R-:W-:Y:S05]  /*16730*/  BSYNC B1 ;  /* 0x0000000000017941 */ /* 0x000fea0003800000 */
.L_x_94:
        /* <DEDUP_REMOVED lines=12> */
.L_x_97:
[----:B------:R-:W-:Y:S05]  /*16800*/  BSYNC B1 ;  /* 0x0000000000017941 */ /* 0x000fea0003800000 */
.L_x_96:
        /* <DEDUP_REMOVED lines=12> */
.L_x_99:
[----:B------:R-:W-:Y:S05]  /*168d0*/  BSYNC B1 ;  /* 0x0000000000017941 */ /* 0x000fea0003800000 */
.L_x_98:
        /* <DEDUP_REMOVED lines=13> */
.L_x_101:
[----:B------:R-:W-:Y:S05]  /*169b0*/  BSYNC B1 ;  /* 0x0000000000017941 */ /* 0x000fea0003800000 */
.L_x_100:
        /* <DEDUP_REMOVED lines=13> */
.L_x_103:
[----:B------:R-:W-:Y:S05]  /*16a90*/  BSYNC B1 ;  /* 0x0000000000017941 */ /* 0x000fea0003800000 */
.L_x_102:
        /* <DEDUP_REMOVED lines=12> */
.L_x_105:
[----:B------:R-:W-:Y:S05]  /*16b60*/  BSYNC B1 ;  /* 0x0000000000017941 */ /* 0x000fea0003800000 */
.L_x_104:
        /* <DEDUP_REMOVED lines=12> */
.L_x_107:
[----:B------:R-:W-:Y:S05]  /*16c30*/  BSYNC B1 ;  /* 0x0000000000017941 */ /* 0x000fea0003800000 */
.L_x_106:
        /* <DEDUP_REMOVED lines=12> */
.L_x_109:
[----:B------:R-:W-:Y:S05]  /*16d00*/  BSYNC B1 ;  /* 0x0000000000017941 */ /* 0x000fea0003800000 */
.L_x_108:
[----:B0----5:R-:W-:Y:S01]  /*16d10*/  HADD2.F32 R22, -RZ, R17.H0_H0 ;  /* 0x20000011ff167230 */ /* 0x021fe20000004100 */
[----:B------:R-:W-:Y:S01]  /*16d20*/  ISETP.GT.AND P4, PT, R0, 0x80, P2 ;  /* 0x000000800000780c */ /* 0x000fe20001784270 */
[----:B------:R-:W-:Y:S01]  /*16d30*/  ULDC.64 UR4, c[0x0][0x208] ;  /* 0x0000820000047ab9 */ /* 0x000fe20000000a00 */
[----:B------:R-:W-:Y:S02]  /*16d40*/  BSSY B1, `(.L_x_110) ;  /* 0x0000008000017945 */ /* 0x000fe40003800000 */
[----:B------:R-:W-:-:S04]  /*16d50*/  FMUL R22, R22, R16 ;  /* 0x0000001016167220 */ /* 0x000fc80000400000 */
[----:B------:R-:W-:-:S05]  /*16d60*/  FFMA R22, R216, R2, R22 ;  /* 0x00000002d8167223 */ /* 0x000fca0000000016 */
[----:B------:R-:W-:-:S05]  /*16d70*/  F2FP.F16.F32.PACK_AB R22, RZ, R22 ;  /* 0x00000016ff16723e */ /* 0x000fca00000000ff */
[----:B------:R0:W-:Y:S01]  /*16d80*/  @P5 STG.E.U16 desc[UR4][R6.64+0x40], R22 ;  /* 0x0000401606005986 */ /* 0x0001e2000c101504 */
[----:B------:R-:W-:Y:S05]  /*16d90*/  @!P4 BRA `(.L_x_111) ;  /* 0x000000000008c947 */ /* 0x000fea0003800000 */
[----:B------:R-:W-:Y:S02]  /*16da0*/  ULDC.64 UR4, c[0x0][0x208] ;  /* 0x0000820000047ab9 */ /* 0x000fe40000000a00 */
[----:B------:R0:W5:Y:S03]  /*16db0*/  LDG.E.LTC128B.U16 R17, desc[UR4][R10.64+0x42] ;  /* 0x000042040a117981 */ /* 0x000166000c1e1520 */
.L_x_111:
[----:B------:R-:W-:Y:S05]  /*16dc0*/  BSYNC B1 ;  /* 0x0000000000017941 */ /* 0x000fea0003800000 */
.L_x_110:
        /* <DEDUP_REMOVED lines=11> */
.L_x_113:
[----:B------:R-:W-:Y:S05]  /*16e80*/  BSYNC B1 ;  /* 0x0000000000017941 */ /* 0x000fea0003800000 */
.L_x_112:
        /* <DEDUP_REMOVED lines=11> */
.L_x_115:
[----:B------:R-:W-:Y:S05]  /*16f40*/  BSYNC B1 ;  /* 0x0000000000017941 */ /* 0x000fea0003800000 */
.L_x_114:
        /* <DEDUP_REMOVED lines=11> */
.L_x_117:
[----:B------:R-:W-:Y:S05]  /*17000*/  BSYNC B1 ;  /* 0x0000000000017941 */ /* 0x000fea0003800000 */
.L_x_116:
[----:B-----5:R-:W-:Y:S01]  /*17010*/  HADD2.F32 R23, -RZ, R17.H0_H0 ;  /* 0x20000011ff177230 */ /* 0x020fe20000004100 */
        /* <DEDUP_REMOVED lines=10> */
.L_x_119:
[----:B------:R-:W-:Y:S05]  /*170c0*/  BSYNC B1 ;  /* 0x0000000000017941 */ /* 0x000fea0003800000 */
.L_x_118:
        /* <DEDUP_REMOVED lines=11> */
.L_x_121:
[----:B------:R-:W-:Y:S05]  /*17180*/  BSYNC B1 ;  /* 0x0000000000017941 */ /* 0x000fea0003800000 */
.L_x_120:
        /* <DEDUP_REMOVED lines=11> */
.L_x_123:
[----:B------:R-:W-:Y:S05]  /*17240*/  BSYNC B1 ;  /* 0x0000000000017941 */ /* 0x000fea0003800000 */
.L_x_122:
[----:B0----5:R-:W-:Y:S01]  /*17250*/  HADD2.F32 R23, -RZ, R17.H0_H0 ;  /* 0x20000011ff177230 */ /* 0x021fe20000004100 */
[----:B------:R-:W-:Y:S01]  /*17260*/  ISETP.GT.AND P3, PT, R3, 0x30, PT ;  /* 0x000000300300780c */ /* 0x000fe20003f64270 */
[----:B------:R-:W-:Y:S01]  /*17270*/  ULDC.64 UR4, c[0x0][0x208] ;  /* 0x0000820000047ab9 */ /* 0x000fe20000000a00 */
[----:B------:R-:W-:Y:S02]  /*17280*/  BSSY B1, `(.L_x_124) ;  /* 0x0000009000017945 */ /* 0x000fe40003800000 */
[----:B------:R-:W-:Y:S01]  /*17290*/  FMUL R22, R23, R16 ;  /* 0x0000001017167220 */ /* 0x000fe20000400000 */
[----:B------:R-:W-:-:S03]  /*172a0*/  ISETP.GT.AND P1, PT, R0, RZ, P3 ;  /* 0x000000ff0000720c */ /* 0x000fc60001f24270 */
[----:B------:R-:W-:-:S05]  /*172b0*/  FFMA R22, R223, R2, R22 ;  /* 0x00000002df167223 */ /* 0x000fca0000000016 */
[----:B------:R-:W-:-:S05]  /*172c0*/  F2FP.F16.F32.PACK_AB R22, RZ, R22 ;  /* 0x00000016ff16723e */ /* 0x000fca00000000ff */
[----:B------:R0:W-:Y:S01]  /*172d0*/  @P0 STG.E.U16 desc[UR4][R14.64+0x52], R22 ;  /* 0x000052160e000986 */ /* 0x0001e2000c101504 */
[----:B------:R-:W-:Y:S05]  /*172e0*/  @!P1 BRA `(.L_x_125) ;  /* 0x0000000000089947 */ /* 0x000fea0003800000 */
[----:B------:R-:W-:Y:S02]  /*172f0*/  ULDC.64 UR4, c[0x0][0x208] ;  /* 0x0000820000047ab9 */ /* 0x000fe40000000a00 */
[----:B------:R0:W5:Y:S03]  /*17300*/  LDG.E.LTC128B.U16 R17, desc[UR4][R20.64+0x60] ;  /* 0x0000600414117981 */ /* 0x000166000c1e1520 */
.L_x_125:
[----:B------:R-:W-:Y:S05]  /*17310*/  BSYNC B1 ;  /* 0x0000000000017941 */ /* 0x000fea0003800000 */
.L_x_124:
[----:B-----5:R-:W-:Y:S01]  /*17320*/  HADD2.F32 R23, -RZ, R17.H0_H0 ;  /* 0x20000011ff177230 */ /* 0x020fe20000004100 */
        /* <DEDUP_REMOVED lines=11> */
.L_x_127:
[----:B------:R-:W-:Y:S05]  /*173e0*/  BSYNC B1 ;  /* 0x0000000000017941 */ /* 0x000fea0003800000 */
.L_x_126:
        /* <DEDUP_REMOVED lines=11> */
.L_x_129:
[----:B------:R-:W-:Y:S05]  /*174a0*/  BSYNC B1 ;  /* 0x0000000000017941 */ /* 0x000fea0003800000 */
.L_x_128:
        /* <DEDUP_REMOVED lines=11> */
.L_x_131:
[----:B------:R-:W-:Y:S05]  /*17560*/  BSYNC B1 ;  /* 0x0000000000017941 */ /* 0x000fea0003800000 */
.L_x_130:
        /* <DEDUP_REMOVED lines=12> */
.L_x_133:
[----:B------:R-:W-:Y:S05]  /*17630*/  BSYNC B1 ;  /* 0x0000000000017941 */ /* 0x000fea0003800000 */
.L_x_132:
        /* <DEDUP_REMOVED lines=12> */
.L_x_135:
[----:B------:R-:W-:Y:S05]  /*17700*/  BSYNC B1 ;  /* 0x0000000000017941 */ /* 0x000fea0003800000 */
.L_x_134:
        /* <DEDUP_REMOVED lines=11> */
.L_x_137:
[----:B------:R-:W-:Y:S05]  /*177c0*/  BSYNC B1 ;  /* 0x0000000000017941 */ /* 0x000fea0003800000 */
.L_x_136:
        /* <DEDUP_REMOVED lines=11> */
.L_x_139:
[----:B------:R-:W-:Y:S05]  /*17880*/  BSYNC B1 ;  /* 0x0000000000017941 */ /* 0x000fea0003800000 */
.L_x_138:
        /* <DEDUP_REMOVED lines=11> */
.L_x_141:
[----:B------:R-:W-:Y:S05]  /*17940*/  BSYNC B1 ;  /* 0x0000000000017941 */ /* 0x000fea0003800000 */
.L_x_140:
        /* <DEDUP_REMOVED lines=11> */
.L_x_143:
[----:B------:R-:W-:Y:S05]  /*17a00*/  BSYNC B1 ;  /* 0x0000000000017941 */ /* 0x000fea0003800000 */
.L_x_142:
        /* <DEDUP_REMOVED lines=11> */
.L_x_145:
[----:B------:R-:W-:Y:S05]  /*17ac0*/  BSYNC B1 ;  /* 0x0000000000017941 */ /* 0x000fea0003800000 */
.L_x_144:
        /* <DEDUP_REMOVED lines=11> */
.L_x_147:
[----:B------:R-:W-:Y:S05]  /*17b80*/  BSYNC B1 ;  /* 0x0000000000017941 */ /* 0x000fea0003800000 */
.L_x_146:
        /* <DEDUP_REMOVED lines=11> */
.L_x_149:
[----:B------:R-:W-:Y:S05]  /*17c40*/  BSYNC B1 ;  /* 0x0000000000017941 */ /* 0x000fea0003800000 */
.L_x_148:
        /* <DEDUP_REMOVED lines=11> */
.L_x_151:
[----:B------:R-:W-:Y:S05]  /*17d00*/  BSYNC B1 ;  /* 0x0000000000017941 */ /* 0x000fea0003800000 */
.L_x_150:
        /* <DEDUP_REMOVED lines=11> */
.L_x_153:
[----:B------:R-:W-:Y:S05]  /*17dc0*/  BSYNC B1 ;  /* 0x0000000000017941 */ /* 0x000fea0003800000 */
.L_x_152:
        /* <DEDUP_REMOVED lines=11> */
.L_x_155:
[----:B------:R-:W-:Y:S05]  /*17e80*/  BSYNC B1 ;  /* 0x0000000000017941 */ /* 0x000fea0003800000 */
.L_x_154:
        /* <DEDUP_REMOVED lines=12> */
.L_x_157:
[----:B------:R-:W-:Y:S05]  /*17f50*/  BSYNC B1 ;  /* 0x0000000000017941 */ /* 0x000fea0003800000 */
.L_x_156:
        /* <DEDUP_REMOVED lines=12> */
.L_x_159:
[----:B------:R-:W-:Y:S05]  /*18020*/  BSYNC B1 ;  /* 0x0000000000017941 */ /* 0x000fea0003800000 */
.L_x_158:
        /* <DEDUP_REMOVED lines=11> */
.L_x_161:
[----:B------:R-:W-:Y:S05]  /*180e0*/  BSYNC B1 ;  /* 0x0000000000017941 */ /* 0x000fea0003800000 */
.L_x_160:
        /* <DEDUP_REMOVED lines=11> */
.L_x_163:
[----:B------:R-:W-:Y:S05]  /*181a0*/  BSYNC B1 ;  /* 0x0000000000017941 */ /* 0x000fea0003800000 */
.L_x_162:
        /* <DEDUP_REMOVED lines=12> */
.L_x_165:
[----:B------:R-:W-:Y:S05]  /*18270*/  BSYNC B1 ;  /* 0x0000000000017941 */ /* 0x000fea0003800000 */
.L_x_164:
        /* <DEDUP_REMOVED lines=12> */
.L_x_167:
[----:B------:R-:W-:Y:S05]  /*18340*/  BSYNC B1 ;  /* 0x0000000000017941 */ /* 0x000fea0003800000 */
.L_x_166:
        /* <DEDUP_REMOVED lines=11> */
.L_x_169:
[----:B------:R-:W-:Y:S05]  /*18400*/  BSYNC B1 ;  /* 0x0000000000017941 */ /* 0x000fea0003800000 */
.L_x_168:
        /* <DEDUP_REMOVED lines=11> */
.L_x_171:
[----:B------:R-:W-:Y:S05]  /*184c0*/  BSYNC B1 ;  /* 0x0000000000017941 */ /* 0x000fea0003800000 */
.L_x_170:
        /* <DEDUP_REMOVED lines=11> */
.L_x_173:
[----:B------:R-:W-:Y:S05]  /*18580*/  BSYNC B1 ;  /* 0x0000000000017941 */ /* 0x000fea0003800000 */
.L_x_172:
        /* <DEDUP_REMOVED lines=11> */
.L_x_175:
[----:B------:R-:W-:Y:S05]  /*18640*/  BSYNC B1 ;  /* 0x0000000000017941 */ /* 0x000fea0003800000 */
.L_x_174:
        /* <DEDUP_REMOVED lines=11> */
.L_x_177:
[----:B------:R-:W-:Y:S05]  /*18700*/  BSYNC B1 ;  /* 0x0000000000017941 */ /* 0x000fea0003800000 */
.L_x_176:
        /* <DEDUP_REMOVED lines=11> */
.L_x_179:
[----:B------:R-:W-:Y:S05]  /*187c0*/  BSYNC B1 ;  /* 0x0000000000017941 */ /* 0x000fea0003800000 */
.L_x_178:
        /* <DEDUP_REMOVED lines=11> */
.L_x_181:
[----:B------:R-:W-:Y:S05]  /*18880*/  BSYNC B1 ;  /* 0x0000000000017941 */ /* 0x000fea0003800000 */
.L_x_180:
        /* <DEDUP_REMOVED lines=11> */
.L_x_183:
[----:B------:R-:W-:Y:S05]  /*18940*/  BSYNC B1 ;  /* 0x0000000000017941 */ /* 0x000fea0003800000 */
.L_x_182:
        /* <DEDUP_REMOVED lines=11> */
.L_x_185:
[----:B------:R-:W-:Y:S05]  /*18a00*/  BSYNC B1 ;  /* 0x0000000000017941 */ /* 0x000fea0003800000 */
.L_x_184:
        /* <DEDUP_REMOVED lines=11> */
.L_x_187:
[----:B------:R-:W-:Y:S05]  /*18ac0*/  BSYNC B1 ;  /* 0x0000000000017941 */ /* 0x000fea0003800000 */
.L_x_186:
        /* <DEDUP_REMOVED lines=12> */
.L_x_189:
[----:B------:R-:W-:Y:S05]  /*18b90*/  BSYNC B1 ;  /* 0x0000000000017941 */ /* 0x000fea0003800000 */
.L_x_188:
        /* <DEDUP_REMOVED lines=12> */
.L_x_191:
[----:B------:R-:W-:Y:S05]  /*18c60*/  BSYNC B1 ;  /* 0x0000000000017941 */ /* 0x000fea0003800000 */
.L_x_190:
        /* <DEDUP_REMOVED lines=11> */
.L_x_193:
[----:B------:R-:W-:Y:S05]  /*18d20*/  BSYNC B1 ;  /* 0x0000000000017941 */ /* 0x000fea0003800000 */
.L_x_192:
        /* <DEDUP_REMOVED lines=11> */
.L_x_195:
[----:B------:R-:W-:Y:S05]  /*18de0*/  BSYNC B1 ;  /* 0x0000000000017941 */ /* 0x000fea0003800000 */
.L_x_194:
        /* <DEDUP_REMOVED lines=12> */
.L_x_197:
[----:B------:R-:W-:Y:S05]  /*18eb0*/  BSYNC B1 ;  /* 0x0000000000017941 */ /* 0x000fea0003800000 */
.L_x_196:
        /* <DEDUP_REMOVED lines=12> */
.L_x_199:
[----:B------:R-:W-:Y:S05]  /*18f80*/  BSYNC B1 ;  /* 0x0000000000017941 */ /* 0x000fea0003800000 */
.L_x_198:
        /* <DEDUP_REMOVED lines=11> */
.L_x_201:
[----:B------:R-:W-:Y:S05]  /*19040*/  BSYNC B1 ;  /* 0x0000000000017941 */ /* 0x000fea0003800000 */
.L_x_200:
        /* <DEDUP_REMOVED lines=11> */
.L_x_203:
[----:B------:R-:W-:Y:S05]  /*19100*/  BSYNC B1 ;  /* 0x0000000000017941 */ /* 0x000fea0003800000 */
.L_x_202:
        /* <DEDUP_REMOVED lines=11> */
.L_x_205:
[----:B------:R-:W-:Y:S05]  /*191c0*/  BSYNC B1 ;  /* 0x0000000000017941 */ /* 0x000fea0003800000 */
.L_x_204:
        /* <DEDUP_REMOVED lines=11> */
.L_x_207:
[----:B------:R-:W-:Y:S05]  /*19280*/  BSYNC B1 ;  /* 0x0000000000017941 */ /* 0x000fea0003800000 */
.L_x_206:
        /* <DEDUP_REMOVED lines=11> */
.L_x_209:
[----:B------:R-:W-:Y:S05]  /*19340*/  BSYNC B1 ;  /* 0x0000000000017941 */ /* 0x000fea0003800000 */
.L_x_208:
        /* <DEDUP_REMOVED lines=11> */
.L_x_211:
[----:B------:R-:W-:Y:S05]  /*19400*/  BSYNC B1 ;  /* 0x0000000000017941 */ /* 0x000fea0003800000 */
.L_x_210:
        /* <DEDUP_REMOVED lines=11> */
.L_x_213:
[----:B------:R-:W-:Y:S05]  /*194c0*/  BSYNC B1 ;  /* 0x0000000000017941 */ /* 0x000fea0003800000 */
.L_x_212:
        /* <DEDUP_REMOVED lines=11> */
.L_x_215:
[----:B------:R-:W-:Y:S05]  /*19580*/  BSYNC B1 ;  /* 0x0000000000017941 */ /* 0x000fea0003800000 */
.L_x_214:
        /* <DEDUP_REMOVED lines=11> */
.L_x_217:
[----:B------:R-:W-:Y:S05]  /*19640*/  BSYNC B1 ;  /* 0x0000000000017941 */ /* 0x000fea0003800000 */
.L_x_216:
        /* <DEDUP_REMOVED lines=11> */
.L_x_219:
[----:B------:R-:W-:Y:S05]  /*19700*/  BSYNC B1 ;  /* 0x0000000000017941 */ /* 0x000fea0003800000 */
.L_x_218:
        /* <DEDUP_REMOVED lines=12> */
.L_x_221:
[----:B------:R-:W-:Y:S05]  /*197d0*/  BSYNC B1 ;  /* 0x0000000000017941 */ /* 0x000fea0003800000 */
.L_x_220:
        /* <DEDUP_REMOVED lines=12> */
.L_x_223:
[----:B------:R-:W-:Y:S05]  /*198a0*/  BSYNC B1 ;  /* 0x0000000000017941 */ /* 0x000fea0003800000 */
.L_x_222:
        /* <DEDUP_REMOVED lines=11> */
.L_x_225:
[----:B------:R-:W-:Y:S05]  /*19960*/  BSYNC B1 ;  /* 0x0000000000017941 */ /* 0x000fea0003800000 */
.L_x_224:
        /* <DEDUP_REMOVED lines=11> */
.L_x_227:
[----:B------:R-:W-:Y:S05]  /*19a20*/  BSYNC B1 ;  /* 0x0000000000017941 */ /* 0x000fea0003800000 */
.L_x_226:
        /* <DEDUP_REMOVED lines=12> */
.L_x_229:
[----:B------:R-:W-:Y:S05]  /*19af0*/  BSYNC B1 ;  /* 0x0000000000017941 */ /* 0x000fea0003800000 */
.L_x_228:
        /* <DEDUP_REMOVED lines=12> */
.L_x_231:
[----:B------:R-:W-:Y:S05]  /*19bc0*/  BSYNC B1 ;  /* 0x0000000000017941 */ /* 0x000fea0003800000 */
.L_x_230:
        /* <DEDUP_REMOVED lines=11> */
.L_x_233:
[----:B------:R-:W-:Y:S05]  /*19c80*/  BSYNC B1 ;  /* 0x0000000000017941 */ /* 0x000fea0003800000 */
.L_x_232:
        /* <DEDUP_REMOVED lines=11> */
.L_x_235:
[----:B------:R-:W-:Y:S05]  /*19d40*/  BSYNC B1 ;  /* 0x0000000000017941 */ /* 0x000fea0003800000 */
.L_x_234:
        /* <DEDUP_REMOVED lines=11> */
.L_x_237:
[----:B------:R-:W-:Y:S05]  /*19e00*/  BSYNC B1 ;  /* 0x0000000000017941 */ /* 0x000fea0003800000 */
.L_x_236:
        /* <DEDUP_REMOVED lines=11> */
.L_x_239:
[----:B------:R-:W-:Y:S05]  /*19ec0*/  BSYNC B1 ;  /* 0x0000000000017941 */ /* 0x000fea0003800000 */
.L_x_238:
        /* <DEDUP_REMOVED lines=11> */
.L_x_241:
[----:B------:R-:W-:Y:S05]  /*19f80*/  BSYNC B1 ;  /* 0x0000000000017941 */ /* 0x000fea0003800000 */
.L_x_240:
        /* <DEDUP_REMOVED lines=11> */
.L_x_243:
[----:B------:R-:W-:Y:S05]  /*1a040*/  BSYNC B1 ;  /* 0x0000000000017941 */ /* 0x000fea0003800000 */
.L_x_242:
        /* <DEDUP_REMOVED lines=11> */
.L_x_245:
[----:B------:R-:W-:Y:S05]  /*1a100*/  BSYNC B1 ;  /* 0x0000000000017941 */ /* 0x000fea0003800000 */
.L_x_244:
        /* <DEDUP_REMOVED lines=11> */
.L_x_247:
[----:B------:R-:W-:Y:S05]  /*1a1c0*/  BSYNC B1 ;  /* 0x0000000000017941 */ /* 0x000fea0003800000 */
.L_x_246:
        /* <DEDUP_REMOVED lines=11> */
.L_x_249:
[----:B------:R-:W-:Y:S05]  /*1a280*/  BSYNC B1 ;  /* 0x0000000000017941 */ /* 0x000fea0003800000 */
.L_x_248:
        /* <DEDUP_REMOVED lines=11> */
.L_x_251:
[----:B------:R-:W-:Y:S05]  /*1a340*/  BSYNC B1 ;  /* 0x0000000000017941 */ /* 0x000fea0003800000 */
.L_x_250:
        /* <DEDUP_REMOVED lines=12> */
.L_x_253:
[----:B------:R-:W-:Y:S05]  /*1a410*/  BSYNC B1 ;  /* 0x0000000000017941 */ /* 0x000fea0003800000 */
.L_x_252:
        /* <DEDUP_REMOVED lines=12> */
.L_x_255:
[----:B------:R-:W-:Y:S05]  /*1a4e0*/  BSYNC B1 ;  /* 0x0000000000017941 */ /* 0x000fea0003800000 */
.L_x_254:
        /* <DEDUP_REMOVED lines=11> */
.L_x_257:
[----:B------:R-:W-:Y:S05]  /*1a5a0*/  BSYNC B1 ;  /* 0x0000000000017941 */ /* 0x000fea0003800000 */
.L_x_256:
        /* <DEDUP_REMOVED lines=11> */
.L_x_259:
[----:B------:R-:W-:Y:S05]  /*1a660*/  BSYNC B1 ;  /* 0x0000000000017941 */ /* 0x000fea0003800000 */
.L_x_258:
        /* <DEDUP_REMOVED lines=12> */
.L_x_261:
[----:B------:R-:W-:Y:S05]  /*1a730*/  BSYNC B1 ;  /* 0x0000000000017941 */ /* 0x000fea0003800000 */
.L_x_260:
        /* <DEDUP_REMOVED lines=12> */
.L_x_263:
[----:B------:R-:W-:Y:S05]  /*1a800*/  BSYNC B1 ;  /* 0x0000000000017941 */ /* 0x000fea0003800000 */
.L_x_262:
        /* <DEDUP_REMOVED lines=11> */
.L_x_265:
[----:B------:R-:W-:Y:S05]  /*1a8c0*/  BSYNC B1 ;  /* 0x0000000000017941 */ /* 0x000fea0003800000 */
.L_x_264:
        /* <DEDUP_REMOVED lines=11> */
.L_x_267:
[----:B------:R-:W-:Y:S05]  /*1a980*/  BSYNC B1 ;  /* 0x0000000000017941 */ /* 0x000fea0003800000 */
.L_x_266:
        /* <DEDUP_REMOVED lines=11> */
.L_x_269:
[----:B------:R-:W-:Y:S05]  /*1aa40*/  BSYNC B1 ;  /* 0x0000000000017941 */ /* 0x000fea0003800000 */
.L_x_268:
        /* <DEDUP_REMOVED lines=11> */
.L_x_271:
[----:B------:R-:W-:Y:S05]  /*1ab00*/  BSYNC B1 ;  /* 0x0000000000017941 */ /* 0x000fea0003800000 */
.L_x_270:
        /* <DEDUP_REMOVED lines=11> */
.L_x_273:
[----:B------:R-:W-:Y:S05]  /*1abc0*/  BSYNC B1 ;  /* 0x0000000000017941 */ /* 0x000fea0003800000 */
.L_x_272:
        /* <DEDUP_REMOVED lines=11> */
.L_x_275:
[----:B------:R-:W-:Y:S05]  /*1ac80*/  BSYNC B1 ;  /* 0x0000000000017941 */ /* 0x000fea0003800000 */
.L_x_274:
        /* <DEDUP_REMOVED lines=11> */
.L_x_277:
[----:B------:R-:W-:Y:S05]  /*1ad40*/  BSYNC B1 ;  /* 0x0000000000017941 */ /* 0x000fea0003800000 */
.L_x_276:
        /* <DEDUP_REMOVED lines=11> */
.L_x_279:
[----:B------:R-:W-:Y:S05]  /*1ae00*/  BSYNC B1 ;  /* 0x0000000000017941 */ /* 0x000fea0003800000 */
.L_x_278:
        /* <DEDUP_REMOVED lines=11> */
.L_x_281:
[----:B------:R-:W-:Y:S05]  /*1aec0*/  BSYNC B1 ;  /* 0x0000000000017941 */ /* 0x000fea0003800000 */
.L_x_280:
        /* <DEDUP_REMOVED lines=11> */
.L_x_283:
[----:B------:R-:W-:Y:S05]  /*1af80*/  BSYNC B1 ;  /* 0x0000000000017941 */ /* 0x000fea0003800000 */
.L_x_282:
        /* <DEDUP_REMOVED lines=12> */
.L_x_285:
[----:B------:R-:W-:Y:S05]  /*1b050*/  BSYNC B1 ;  /* 0x0000000000017941 */ /* 0x000fea0003800000 */
.L_x_284:
        /* <DEDUP_REMOVED lines=12> */
.L_x_287:
[----:B------:R-:W-:Y:S05]  /*1b120*/  BSYNC B1 ;  /* 0x0000000000017941 */ /* 0x000fea0003800000 */
.L_x_286:
        /* <DEDUP_REMOVED lines=11> */
.L_x_289:
[----:B------:R-:W-:Y:S05]  /*1b1e0*/  BSYNC B1 ;  /* 0x0000000000017941 */ /* 0x000fea0003800000 */
.L_x_288:
        /* <DEDUP_REMOVED lines=11> */
.L_x_291:
[----:B------:R-:W-:Y:S05]  /*1b2a0*/  BSYNC B1 ;  /* 0x0000000000017941 */ /* 0x000fea0003800000 */
.L_x_290:
        /* <DEDUP_REMOVED lines=12> */
.L_x_293:
[----:B------:R-:W-:Y:S05]  /*1b370*/  BSYNC B1 ;  /* 0x0000000000017941 */ /* 0x000fea0003800000 */
.L_x_292:
        /* <DEDUP_REMOVED lines=12> */
.L_x_295:
[----:B------:R-:W-:Y:S05]  /*1b440*/  BSYNC B1 ;  /* 0x0000000000017941 */ /* 0x000fea0003800000 */
.L_x_294:
        /* <DEDUP_REMOVED lines=11> */
.L_x_297:
[----:B------:R-:W-:Y:S05]  /*1b500*/  BSYNC B1 ;  /* 0x0000000000017941 */ /* 0x000fea0003800000 */
.L_x_296:
        /* <DEDUP_REMOVED lines=11> */
.L_x_299:
[----:B------:R-:W-:Y:S05]  /*1b5c0*/  BSYNC B1 ;  /* 0x0000000000017941 */ /* 0x000fea0003800000 */
.L_x_298:
        /* <DEDUP_REMOVED lines=11> */
.L_x_301:
[----:B------:R-:W-:Y:S05]  /*1b680*/  BSYNC B1 ;  /* 0x0000000000017941 */ /* 0x000fea0003800000 */
.L_x_300:
        /* <DEDUP_REMOVED lines=11> */
.L_x_303:
[----:B------:R-:W-:Y:S05]  /*1b740*/  BSYNC B1 ;  /* 0x0000000000017941 */ /* 0x000fea0003800000 */
.L_x_302:
        /* <DEDUP_REMOVED lines=11> */
.L_x_305:
[----:B------:R-:W-:Y:S05]  /*1b800*/  BSYNC B1 ;  /* 0x0000000000017941 */ /* 0x000fea0003800000 */
.L_x_304:
        /* <DEDUP_REMOVED lines=11> */
.L_x_307:
[----:B------:R-:W-:Y:S05]  /*1b8c0*/  BSYNC B1 ;  /* 0x0000000000017941 */ /* 0x000fea0003800000 */
.L_x_306:
        /* <DEDUP_REMOVED lines=11> */
.L_x_309:
[----:B------:R-:W-:Y:S05]  /*1b980*/  BSYNC B1 ;  /* 0x0000000000017941 */ /* 0x000fea0003800000 */
.L_x_308:
        /* <DEDUP_REMOVED lines=11> */
.L_x_311:
[----:B------:R-:W-:Y:S05]  /*1ba40*/  BSYNC B1 ;  /* 0x0000000000017941 */ /* 0x000fea0003800000 */
.L_x_310:
        /* <DEDUP_REMOVED lines=11> */
.L_x_313:
[----:B------:R-:W-:Y:S05]  /*1bb00*/  BSYNC B1 ;  /* 0x0000000000017941 */ /* 0x000fea0003800000 */
.L_x_312:
        /* <DEDUP_REMOVED lines=11> */
.L_x_315:
[----:B------:R-:W-:Y:S05]  /*1bbc0*/  BSYNC B1 ;  /* 0x0000000000017941 */ /* 0x000fea0003800000 */
.L_x_314:
        /* <DEDUP_REMOVED lines=12> */
.L_x_317:
[----:B------:R-:W-:Y:S05]  /*1bc90*/  BSYNC B1 ;  /* 0x0000000000017941 */ /* 0x000fea0003800000 */
.L_x_316:
        /* <DEDUP_REMOVED lines=12> */
.L_x_319:
[----:B------:R-:W-:Y:S05]  /*1bd60*/  BSYNC B1 ;  /* 0x0000000000017941 */ /* 0x000fea0003800000 */
.L_x_318:
        /* <DEDUP_REMOVED lines=11> */
.L_x_321:
[----:B------:R-:W-:Y:S05]  /*1be20*/  BSYNC B1 ;  /* 0x0000000000017941 */ /* 0x000fea0003800000 */
.L_x_320:
        /* <DEDUP_REMOVED lines=11> */
.L_x_323:
[----:B------:R-:W-:Y:S05]  /*1bee0*/  BSYNC B1 ;  /* 0x0000000000017941 */ /* 0x000fea0003800000 */
.L_x_322:
        /* <DEDUP_REMOVED lines=12> */
.L_x_325:
[----:B------:R-:W-:Y:S05]  /*1bfb0*/  BSYNC B1 ;  /* 0x0000000000017941 */ /* 0x000fea0003800000 */
.L_x_324:
        /* <DEDUP_REMOVED lines=12> */
.L_x_327:
[----:B------:R-:W-:Y:S05]  /*1c080*/  BSYNC B1 ;  /* 0x0000000000017941 */ /* 0x000fea0003800000 */
.L_x_326:
        /* <DEDUP_REMOVED lines=11> */
.L_x_329:
[----:B------:R-:W-:Y:S05]  /*1c140*/  BSYNC B1 ;  /* 0x0000000000017941 */ /* 0x000fea0003800000 */
.L_x_328:
        /* <DEDUP_REMOVED lines=11> */
.L_x_331:
[----:B------:R-:W-:Y:S05]  /*1c200*/  BSYNC B1 ;  /* 0x0000000000017941 */ /* 0x000fea0003800000 */
.L_x_330:
        /* <DEDUP_REMOVED lines=11> */
.L_x_333:
[----:B------:R-:W-:Y:S05]  /*1c2c0*/  BSYNC B1 ;  /* 0x0000000000017941 */ /* 0x000fea0003800000 */
.L_x_332:
        /* <DEDUP_REMOVED lines=11> */
.L_x_335:
[----:B------:R-:W-:Y:S05]  /*1c380*/  BSYNC B1 ;  /* 0x0000000000017941 */ /* 0x000fea0003800000 */
.L_x_334:
        /* <DEDUP_REMOVED lines=11> */
.L_x_337:
[----:B------:R-:W-:Y:S05]  /*1c440*/  BSYNC B1 ;  /* 0x0000000000017941 */ /* 0x000fea0003800000 */
.L_x_336:
        /* <DEDUP_REMOVED lines=11> */
.L_x_339:
[----:B------:R-:W-:Y:S05]  /*1c500*/  BSYNC B1 ;  /* 0x0000000000017941 */ /* 0x000fea0003800000 */
.L_x_338:
        /* <DEDUP_REMOVED lines=11> */
.L_x_341:
[----:B------:R-:W-:Y:S05]  /*1c5c0*/  BSYNC B1 ;  /* 0x0000000000017941 */ /* 0x000fea0003800000 */
.L_x_340:
        /* <DEDUP_REMOVED lines=11> */
.L_x_343:
[----:B------:R-:W-:Y:S05]  /*1c680*/  BSYNC B1 ;  /* 0x0000000000017941 */ /* 0x000fea0003800000 */
.L_x_342:
        /* <DEDUP_REMOVED lines=11> */
.L_x_345:
[----:B------:R-:W-:Y:S05]  /*1c740*/  BSYNC B1 ;  /* 0x0000000000017941 */ /* 0x000fea0003800000 */
.L_x_344:
        /* <DEDUP_REMOVED lines=11> */
.L_x_347:
[----:B------:R-:W-:Y:S05]  /*1c800*/  BSYNC B1 ;  /* 0x0000000000017941 */ /* 0x000fea0003800000 */
.L_x_346:
        /* <DEDUP_REMOVED lines=12> */
.L_x_349:
[----:B------:R-:W-:Y:S05]  /*1c8d0*/  BSYNC B1 ;  /* 0x0000000000017941 */ /* 0x000fea0003800000 */
.L_x_348:
        /* <DEDUP_REMOVED lines=12> */
.L_x_351:
[----:B------:R-:W-:Y:S05]  /*1c9a0*/  BSYNC B1 ;  /* 0x0000000000017941 */ /* 0x000fea0003800000 */
.L_x_350:
        /* <DEDUP_REMOVED lines=11> */
.L_x_353:
[----:B------:R-:W-:Y:S05]  /*1ca60*/  BSYNC B1 ;  /* 0x0000000000017941 */ /* 0x000fea0003800000 */
.L_x_352:
        /* <DEDUP_REMOVED lines=11> */
.L_x_355:
[----:B------:R-:W-:Y:S05]  /*1cb20*/  BSYNC B1 ;  /* 0x0000000000017941 */ /* 0x000fea0003800000 */
.L_x_354:
        /* <DEDUP_REMOVED lines=12> */
.L_x_357:
[----:B------:R-:W-:Y:S05]  /*1cbf0*/  BSYNC B1 ;  /* 0x0000000000017941 */ /* 0x000fea0003800000 */
.L_x_356:
        /* <DEDUP_REMOVED lines=12> */
.L_x_359:
[----:B------:R-:W-:Y:S05]  /*1ccc0*/  BSYNC B1 ;  /* 0x0000000000017941 */ /* 0x000fea0003800000 */
.L_x_358:
        /* <DEDUP_REMOVED lines=11> */
.L_x_361:
[----:B------:R-:W-:Y:S05]  /*1cd80*/  BSYNC B1 ;  /* 0x0000000000017941 */ /* 0x000fea0003800000 */
.L_x_360:
        /* <DEDUP_REMOVED lines=11> */
.L_x_363:
[----:B------:R-:W-:Y:S05]  /*1ce40*/  BSYNC B1 ;  /* 0x0000000000017941 */ /* 0x000fea0003800000 */
.L_x_362:
        /* <DEDUP_REMOVED lines=11> */
.L_x_365:
[----:B------:R-:W-:Y:S05]  /*1cf00*/  BSYNC B1 ;  /* 0x0000000000017941 */ /* 0x000fea0003800000 */
.L_x_364:
        /* <DEDUP_REMOVED lines=11> */
.L_x_367:
[----:B------:R-:W-:Y:S05]  /*1cfc0*/  BSYNC B1 ;  /* 0x0000000000017941 */ /* 0x000fea0003800000 */
.L_x_366:
        /* <DEDUP_REMOVED lines=11> */
.L_x_369:
[----:B------:R-:W-:Y:S05]  /*1d080*/  BSYNC B1 ;  /* 0x0000000000017941 */ /* 0x000fea0003800000 */
.L_x_368:
        /* <DEDUP_REMOVED lines=11> */
.L_x_371:
[----:B------:R-:W-:Y:S05]  /*1d140*/  BSYNC B1 ;  /* 0x0000000000017941 */ /* 0x000fea0003800000 */
.L_x_370:
        /* <DEDUP_REMOVED lines=11> */
.L_x_373:
[----:B------:R-:W-:Y:S05]  /*1d200*/  BSYNC B1 ;  /* 0x0000000000017941 */ /* 0x000fea0003800000 */
.L_x_372:
        /* <DEDUP_REMOVED lines=11> */
.L_x_375:
[----:B------:R-:W-:Y:S05]  /*1d2c0*/  BSYNC B1 ;  /* 0x0000000000017941 */ /* 0x000fea0003800000 */
.L_x_374:
        /* <DEDUP_REMOVED lines=11> */
.L_x_377:
[----:B------:R-:W-:Y:S05]  /*1d380*/  BSYNC B1 ;  /* 0x0000000000017941 */ /* 0x000fea0003800000 */
.L_x_376:
        /* <DEDUP_REMOVED lines=11> */
.L_x_379:
[----:B------:R-:W-:Y:S05]  /*1d440*/  BSYNC B1 ;  /* 0x0000000000017941 */ /* 0x000fea0003800000 */
.L_x_378:
        /* <DEDUP_REMOVED lines=12> */
.L_x_381:
[----:B------:R-:W-:Y:S05]  /*1d510*/  BSYNC B1 ;  /* 0x0000000000017941 */ /* 0x000fea0003800000 */
.L_x_380:
        /* <DEDUP_REMOVED lines=12> */
.L_x_383:
[----:B------:R-:W-:Y:S05]  /*1d5e0*/  BSYNC B1 ;  /* 0x0000000000017941 */ /* 0x000fea0003800000 */
.L_x_382:
        /* <DEDUP_REMOVED lines=11> */
.L_x_385:
[----:B------:R-:W-:Y:S05]  /*1d6a0*/  BSYNC B1 ;  /* 0x0000000000017941 */ /* 0x000fea0003800000 */
.L_x_384:
        /* <DEDUP_REMOVED lines=11> */
.L_x_387:
[----:B------:R-:W-:Y:S05]  /*1d760*/  BSYNC B1 ;  /* 0x0000000000017941 */ /* 0x000fea0003800000 */
.L_x_386:
        /* <DEDUP_REMOVED lines=12> */
.L_x_389:
[----:B------:R-:W-:Y:S05]  /*1d830*/  BSYNC B1 ;  /* 0x0000000000017941 */ /* 0x000fea0003800000 */
.L_x_388:
        /* <DEDUP_REMOVED lines=12> */
.L_x_391:
[----:B------:R-:W-:Y:S05]  /*1d900*/  BSYNC B1 ;  /* 0x0000000000017941 */ /* 0x000fea0003800000 */
.L_x_390:
        /* <DEDUP_REMOVED lines=11> */
.L_x_393:
[----:B------:R-:W-:Y:S05]  /*1d9c0*/  BSYNC B1 ;  /* 0x0000000000017941 */ /* 0x000fea0003800000 */
.L_x_392:
        /* <DEDUP_REMOVED lines=11> */
.L_x_395:
[----:B------:R-:W-:Y:S05]  /*1da80*/  BSYNC B1 ;  /* 0x0000000000017941 */ /* 0x000fea0003800000 */
.L_x_394:
        /* <DEDUP_REMOVED lines=11> */
.L_x_397:
[----:B------:R-:W-:Y:S05]  /*1db40*/  BSYNC B1 ;  /* 0x0000000000017941 */ /* 0x000fea0003800000 */
.L_x_396:
        /* <DEDUP_REMOVED lines=11> */
.L_x_399:
[----:B------:R-:W-:Y:S05]  /*1dc00*/  BSYNC B1 ;  /* 0x0000000000017941 */ /* 0x000fea0003800000 */
.L_x_398:
        /* <DEDUP_REMOVED lines=11> */
.L_x_401:
[----:B------:R-:W-:Y:S05]  /*1dcc0*/  BSYNC B1 ;  /* 0x0000000000017941 */ /* 0x000fea0003800000 */
.L_x_400:
        /* <DEDUP_REMOVED lines=11> */
.L_x_403:
[----:B------:R-:W-:Y:S05]  /*1dd80*/  BSYNC B1 ;  /* 0x0000000000017941 */ /* 0x000fea0003800000 */
.L_x_402:
        /* <DEDUP_REMOVED lines=11> */
.L_x_405:
[----:B------:R-:W-:Y:S05]  /*1de40*/  BSYNC B1 ;  /* 0x0000000000017941 */ /* 0x000fea0003800000 */
.L_x_404:
        /* <DEDUP_REMOVED lines=11> */
.L_x_407:
[----:B------:R-:W-:Y:S05]  /*1df00*/  BSYNC B1 ;  /* 0x0000000000017941 */ /* 0x000fea0003800000 */
.L_x_406:
        /* <DEDUP_REMOVED lines=11> */
.L_x_409:
[----:B------:R-:W-:Y:S05]  /*1dfc0*/  BSYNC B1 ;  /* 0x0000000000017941 */ /* 0x000fea0003800000 */
.L_x_408:
        /* <DEDUP_REMOVED lines=11> */
.L_x_411:
[----:B------:R-:W-:Y:S05]  /*1e080*/  BSYNC B1 ;  /* 0x0000000000017941 */ /* 0x000fea0003800000 */
.L_x_410:
        /* <DEDUP_REMOVED lines=12> */
.L_x_413:
[----:B------:R-:W-:Y:S05]  /*1e150*/  BSYNC B1 ;  /* 0x0000000000017941 */ /* 0x000fea0003800000 */
.L_x_412:
        /* <DEDUP_REMOVED lines=12> */
.L_x_415:
[----:B------:R-:W-:Y:S05]  /*1e220*/  BSYNC B1 ;  /* 0x0000000000017941 */ /* 0x000fea0003800000 */
.L_x_414:
        /* <DEDUP_REMOVED lines=11> */
.L_x_417:
[----:B------:R-:W-:Y:S05]  /*1e2e0*/  BSYNC B1 ;  /* 0x0000000000017941 */ /* 0x000fea0003800000 */
.L_x_416:
        /* <DEDUP_REMOVED lines=11> */
.L_x_419:
[----:B------:R-:W-:Y:S05]  /*1e3a0*/  BSYNC B1 ;  /* 0x0000000000017941 */ /* 0x000fea0003800000 */
.L_x_418:
        /* <DEDUP_REMOVED lines=12> */
.L_x_421:
[----:B------:R-:W-:Y:S05]  /*1e470*/  BSYNC B1 ;  /* 0x0000000000017941 */ /* 0x000fea0003800000 */
.L_x_420:
        /* <DEDUP_REMOVED lines=12> */
.L_x_423:
[----:B------:R-:W-:Y:S05]  /*1e540*/  BSYNC B1 ;  /* 0x0000000000017941 */ /* 0x000fea0003800000 */
.L_x_422:
        /* <DEDUP_REMOVED lines=11> */
.L_x_425:
[----:B------:R-:W-:Y:S05]  /*1e600*/  BSYNC B1 ;  /* 0x0000000000017941 */ /* 0x000fea0003800000 */
.L_x_424:
        /* <DEDUP_REMOVED lines=11> */
.L_x_427:
[----:B------:R-:W-:Y:S05]  /*1e6c0*/  BSYNC B1 ;  /* 0x0000000000017941 */ /* 0x000fea0003800000 */
.L_x_426:
        /* <DEDUP_REMOVED lines=11> */
.L_x_429:
[----:B------:R-:W-:Y:S05]  /*1e780*/  BSYNC B1 ;  /* 0x0000000000017941 */ /* 0x000fea0003800000 */
.L_x_428:
        /* <DEDUP_REMOVED lines=11> */
.L_x_431:
[----:B------:R-:W-:Y:S05]  /*1e840*/  BSYNC B1 ;  /* 0x0000000000017941 */ /* 0x000fea0003800000 */
.L_x_430:
        /* <DEDUP_REMOVED lines=11> */
.L_x_433:
[----:B------:R-:W-:Y:S05]  /*1e900*/  BSYNC B1 ;  /* 0x0000000000017941 */ /* 0x000fea0003800000 */
.L_x_432:
        /* <DEDUP_REMOVED lines=11> */
.L_x_435:
[----:B------:R-:W-:Y:S05]  /*1e9c0*/  BSYNC B1 ;  /* 0x0000000000017941 */ /* 0x000fea0003800000 */
.L_x_434:
        /* <DEDUP_REMOVED lines=11> */
.L_x_437:
[----:B------:R-:W-:Y:S05]  /*1ea80*/  BSYNC B1 ;  /* 0x0000000000017941 */ /* 0x000fea0003800000 */
.L_x_436:
        /* <DEDUP_REMOVED lines=11> */
.L_x_439:
[----:B------:R-:W-:Y:S05]  /*1eb40*/  BSYNC B1 ;  /* 0x0000000000017941 */ /* 0x000fea0003800000 */
.L_x_438:
        /* <DEDUP_REMOVED lines=11> */
.L_x_441:
[----:B------:R-:W-:Y:S05]  /*1ec00*/  BSYNC B1 ;  /* 0x0000000000017941 */ /* 0x000fea0003800000 */
.L_x_440:
        /* <DEDUP_REMOVED lines=11> */
.L_x_443:
[----:B------:R-:W-:Y:S05]  /*1ecc0*/  BSYNC B1 ;  /* 0x0000000000017941 */ /* 0x000fea0003800000 */
.L_x_442:
        /* <DEDUP_REMOVED lines=12> */
.L_x_445:
[----:B------:R-:W-:Y:S05]  /*1ed90*/  BSYNC B1 ;  /* 0x0000000000017941 */ /* 0x000fea0003800000 */
.L_x_444:
        /* <DEDUP_REMOVED lines=12> */
.L_x_447:
[----:B------:R-:W-:Y:S05]  /*1ee60*/  BSYNC B1 ;  /* 0x0000000000017941 */ /* 0x000fea0003800000 */
.L_x_446:
        /* <DEDUP_REMOVED lines=11> */
.L_x_449:
[----:B------:R-:W-:Y:S05]  /*1ef20*/  BSYNC B1 ;  /* 0x0000000000017941 */ /* 0x000fea0003800000 */
.L_x_448:
        /* <DEDUP_REMOVED lines=11> */
.L_x_451:
[----:B------:R-:W-:Y:S05]  /*1efe0*/  BSYNC B1 ;  /* 0x0000000000017941 */ /* 0x000fea0003800000 */
.L_x_450:
        /* <DEDUP_REMOVED lines=12> */
.L_x_453:
[----:B------:R-:W-:Y:S05]  /*1f0b0*/  BSYNC B1 ;  /* 0x0000000000017941 */ /* 0x000fea0003800000 */
.L_x_452:
        /* <DEDUP_REMOVED lines=12> */
.L_x_455:
[----:B------:R-:W-:Y:S05]  /*1f180*/  BSYNC B1 ;  /* 0x0000000000017941 */ /* 0x000fea0003800000 */
.L_x_454:
        /* <DEDUP_REMOVED lines=11> */
.L_x_457:
[----:B------:R-:W-:Y:S05]  /*1f240*/  BSYNC B1 ;  /* 0x0000000000017941 */ /* 0x000fea0003800000 */
.L_x_456:
        /* <DEDUP_REMOVED lines=11> */
.L_x_459:
[----:B------:R-:W-:Y:S05]  /*1f300*/  BSYNC B1 ;  /* 0x0000000000017941 */ /* 0x000fea0003800000 */
.L_x_458:
        /* <DEDUP_REMOVED lines=11> */
.L_x_461:
[----:B------:R-:W-:Y:S05]  /*1f3c0*/  BSYNC B1 ;  /* 0x0000000000017941 */ /* 0x000fea0003800000 */
.L_x_460:
        /* <DEDUP_REMOVED lines=11> */
.L_x_463:
[----:B------:R-:W-:Y:S05]  /*1f480*/  BSYNC B1 ;  /* 0x0000000000017941 */ /* 0x000fea0003800000 */
.L_x_462:
        /* <DEDUP_REMOVED lines=11> */
.L_x_465:
[----:B------:R-:W-:Y:S05]  /*1f540*/  BSYNC B1 ;  /* 0x0000000000017941 */ /* 0x000fea0003800000 */
.L_x_464:
        /* <DEDUP_REMOVED lines=11> */
.L_x_467:
[----:B------:R-:W-:Y:S05]  /*1f600*/  BSYNC B1 ;  /* 0x0000000000017941 */ /* 0x000fea0003800000 */
.L_x_466:
        /* <DEDUP_REMOVED lines=11> */
.L_x_469:
[----:B------:R-:W-:Y:S05]  /*1f6c0*/  BSYNC B1 ;  /* 0x0000000000017941 */ /* 0x000fea0003800000 */
.L_x_468:
        /* <DEDUP_REMOVED lines=11> */
.L_x_471:
[----:B------:R-:W-:Y:S05]  /*1f780*/  BSYNC B1 ;  /* 0x0000000000017941 */ /* 0x000fea0003800000 */
.L_x_470:
        /* <DEDUP_REMOVED lines=11> */
.L_x_473:
[----:B------:R-:W-:Y:S05]  /*1f840*/  BSYNC B1 ;  /* 0x0000000000017941 */ /* 0x000fea0003800000 */
.L_x_472:
        /* <DEDUP_REMOVED lines=11> */
.L_x_475:
[----:B------:R-:W-:Y:S05]  /*1f900*/  BSYNC B1 ;  /* 0x0000000000017941 */ /* 0x000fea0003800000 */
.L_x_474:
        /* <DEDUP_REMOVED lines=12> */
.L_x_477:
[----:B------:R-:W-:Y:S05]  /*1f9d0*/  BSYNC B1 ;  /* 0x0000000000017941 */ /* 0x000fea0003800000 */
.L_x_476:
        /* <DEDUP_REMOVED lines=12> */
.L_x_479:
[----:B------:R-:W-:Y:S05]  /*1faa0*/  BSYNC B1 ;  /* 0x0000000000017941 */ /* 0x000fea0003800000 */
.L_x_478:
        /* <DEDUP_REMOVED lines=11> */
.L_x_481:
[----:B------:R-:W-:Y:S05]  /*1fb60*/  BSYNC B1 ;  /* 0x0000000000017941 */ /* 0x000fea0003800000 */
.L_x_480:
        /* <DEDUP_REMOVED lines=11> */
.L_x_483:
[----:B------:R-:W-:Y:S05]  /*1fc20*/  BSYNC B1 ;  /* 0x0000000000017941 */ /* 0x000fea0003800000 */
.L_x_482:
        /* <DEDUP_REMOVED lines=12> */
.L_x_485:
[----:B------:R-:W-:Y:S05]  /*1fcf0*/  BSYNC B1 ;  /* 0x0000000000017941 */ /* 0x000fea0003800000 */
.L_x_484:
        /* <DEDUP_REMOVED lines=12> */
.L_x_487:
[----:B------:R-:W-:Y:S05]  /*1fdc0*/  BSYNC B1 ;  /* 0x0000000000017941 */ /* 0x000fea0003800000 */
.L_x_486:
[----:B-----5:R-:W-:Y:S01]  /*1fdd0*/  HADD2.F32 R3, -RZ, R17.H0_H0 ;  /* 0x20000011ff037230 */ /* 0x020fe20000004100 */
[----:B------:R-:W-:Y:S01]  /*1fde0*/  ISETP.GT.AND P5, PT, R0, 0x8, P1 ;  /* 0x000000080000780c */ /* 0x000fe20000fa4270 */
[----:B------:R-:W-:Y:S01]  /*1fdf0*/  ULDC.64 UR4, c[0x0][0x208] ;  /* 0x0000820000047ab9 */ /* 0x000fe20000000a00 */
[----:B------:R-:W-:Y:S02]  /*1fe00*/  BSSY B1, `(.L_x_488) ;  /* 0x0000008000017945 */ /* 0x000fe40003800000 */
[----:B0-----:R-:W-:-:S04]  /*1fe10*/  FMUL R20, R3, R16 ;  /* 0x0000001003147220 */ /* 0x001fc80000400000 */
[----:B------:R-:W-:-:S05]  /*1fe20*/  FFMA R20, R37, R2, R20 ;  /* 0x0000000225147223 */ /* 0x000fca0000000014 */
[----:B------:R-:W-:-:S05]  /*1fe30*/  F2FP.F16.F32.PACK_AB R20, RZ, R20 ;  /* 0x00000014ff14723e */ /* 0x000fca00000000ff */
[----:B------:R0:W-:Y:S01]  /*1fe40*/  @P4 STG.E.U16 desc[UR4][R4.64+0x1d2], R20 ;  /* 0x0001d21404004986 */ /* 0x0001e2000c101504 */
[----:B------:R-:W-:Y:S05]  /*1fe50*/  @!P5 BRA `(.L_x_489) ;  /* 0x000000000008d947 */ /* 0x000fea0003800000 */
[----:B------:R-:W-:Y:S02]  /*1fe60*/  ULDC.64 UR4, c[0x0][0x208] ;  /* 0x0000820000047ab9 */ /* 0x000fe40000000a00 */
[----:B------:R0:W5:Y:S03]  /*1fe70*/  LDG.E.LTC128B.U16 R17, desc[UR4][R18.64+0x1d0] ;  /* 0x0001d00412117981 */ /* 0x000166000c1e1520 */
.L_x_489:
[----:B------:R-:W-:Y:S05]  /*1fe80*/  BSYNC B1 ;  /* 0x0000000000017941 */ /* 0x000fea0003800000 */
.L_x_488:
        /* <DEDUP_REMOVED lines=11> */
.L_x_491:
[----:B------:R-:W-:Y:S05]  /*1ff40*/  BSYNC B1 ;  /* 0x0000000000017941 */ /* 0x000fea0003800000 */
.L_x_490:
        /* <DEDUP_REMOVED lines=11> */
.L_x_493:
[----:B------:R-:W-:Y:S05]  /*20000*/  BSYNC B1 ;  /* 0x0000000000017941 */ /* 0x000fea0003800000 */
.L_x_492:
        /* <DEDUP_REMOVED lines=11> */
.L_x_495:
[----:B------:R-:W-:Y:S05]  /*200c0*/  BSYNC B1 ;  /* 0x0000000000017941 */ /* 0x000fea0003800000 */
.L_x_494:
        /* <DEDUP_REMOVED lines=11> */
.L_x_497:
[----:B------:R-:W-:Y:S05]  /*20180*/  BSYNC B1 ;  /* 0x0000000000017941 */ /* 0x000fea0003800000 */
.L_x_496:
        /* <DEDUP_REMOVED lines=11> */
.L_x_499:
[----:B------:R-:W-:Y:S05]  /*20240*/  BSYNC B1 ;  /* 0x0000000000017941 */ /* 0x000fea0003800000 */
.L_x_498:
        /* <DEDUP_REMOVED lines=11> */
.L_x_501:
[----:B------:R-:W-:Y:S05]  /*20300*/  BSYNC B1 ;  /* 0x0000000000017941 */ /* 0x000fea0003800000 */
.L_x_500:
        /* <DEDUP_REMOVED lines=11> */
.L_x_503:
[----:B------:R-:W-:Y:S05]  /*203c0*/  BSYNC B1 ;  /* 0x0000000000017941 */ /* 0x000fea0003800000 */
.L_x_502:
        /* <DEDUP_REMOVED lines=11> */
.L_x_505:
[----:B------:R-:W-:Y:S05]  /*20480*/  BSYNC B1 ;  /* 0x0000000000017941 */ /* 0x000fea0003800000 */
.L_x_504:
        /* <DEDUP_REMOVED lines=11> */
.L_x_507:
[----:B------:R-:W-:Y:S05]  /*20540*/  BSYNC B1 ;  /* 0x0000000000017941 */ /* 0x000fea0003800000 */
.L_x_506:
[----:B------:R-:W-:Y:S05]  /*20550*/  @!P0 BRA `(.L_x_508) ;  /* 0x0000004400108947 */ /* 0x000fea0003800000 */
[----:B-----5:R-:W-:Y:S01]  /*20560*/  HADD2.F32 R17, -RZ, R17.H0_H0 ;  /* 0x20000011ff117230 */ /* 0x020fe20000004100 */
[----:B------:R-:W-:-:S04]  /*20570*/  ULDC.64 UR4, c[0x0][0x208] ;  /* 0x0000820000047ab9 */ /* 0x000fc80000000a00 */
[----:B------:R-:W-:-:S04]  /*20580*/  FMUL R0, R17, R16 ;  /* 0x0000001011007220 */ /* 0x000fc80000400000 */
[----:B------:R-:W-:-:S05]  /*20590*/  FFMA R0, R31, R2, R0 ;  /* 0x000000021f007223 */ /* 0x000fca0000000000 */
[----:B------:R-:W-:-:S05]  /*205a0*/  F2FP.F16.F32.PACK_AB R0, RZ, R0 ;  /* 0x00000000ff00723e */ /* 0x000fca00000000ff */
[----:B------:R0:W-:Y:S01]  /*205b0*/  STG.E.U16 desc[UR4][R14.64+0x1d2], R0 ;  /* 0x0001d2000e007986 */ /* 0x0001e2000c101504 */
[----:B------:R-:W-:Y:S05]  /*205c0*/  BRA `(.L_x_508) ;  /* 0x0000004000f47947 */ /* 0x000fea0003800000 */
.L_x_33:
[----:B------:R-:W2:Y:S01]  /*205d0*/  LDL.LU R9, [R1+0x84] ;  /* 0x0000840001097983 */ /* 0x000ea20000300800 */
[----:B------:R-:W-:-:S03]  /*205e0*/  ULDC.64 UR4, c[0x0][0x5c0] ;  /* 0x0001700000047ab9 */ /* 0x000fc60000000a00 */
[----:B------:R-:W3:Y:S04]  /*205f0*/  LDL.LU R15, [R1+0x88] ;  /* 0x00008800010f7983 */ /* 0x000ee80000300800 */
[----:B------:R-:W4:Y:S04]  /*20600*/  LDL.LU R14, [R1+0x8c] ;  /* 0x00008c00010e7983 */ /* 0x000f280000300800 */
[----:B------:R-:W5:Y:S04]  /*20610*/  LDL.LU R8, [R1+0x80] ;  /* 0x0000800001087983 */ /* 0x000f680000300800 */
[----:B------:R-:W5:Y:S04]  /*20620*/  LDL.LU R13, [R1+0x90] ;  /* 0x00009000010d7983 */ /* 0x000f680000300800 */
[----:B------:R-:W5:Y:S04]  /*20630*/  LDL.LU R12, [R1+0x94] ;  /* 0x00009400010c7983 */ /* 0x000f680000300800 */
[----:B------:R-:W5:Y:S04]  /*20640*/  LDL.LU R21, [R1+0x98] ;  /* 0x0000980001157983 */ /* 0x000f680000300800 */
[----:B------:R-:W5:Y:S01]  /*20650*/  LDL.LU R20, [R1+0x9c] ;  /* 0x00009c0001147983 */ /* 0x000f620000300800 */
[----:B------:R-:W-:Y:S01]  /*20660*/  LEA R4, P2, R18, UR4, 0x1 ;  /* 0x0000000412047c11 */ /* 0x000fe2000f8408ff */
[----:B------:R-:W-:-:S03]  /*20670*/  ULDC.64 UR6, c[0x0][0x208] ;  /* 0x0000820000067ab9 */ /* 0x000fc60000000a00 */
[----:B------:R-:W-:Y:S02]  /*20680*/  LEA.HI.X R5, R18, UR5, R22, 0x1, P2 ;  /* 0x0000000512057c11 */ /* 0x000fe400090f0c16 */
[----:B------:R-:W5:Y:S01]  /*20690*/  LDL.LU R18, [R1+0x60] ;  /* 0x0000600001127983 */ /* 0x000f620000300800 */
[----:B------:R-:W-:-:S03]  /*206a0*/  ISETP.GT.AND P2, PT, R3, 0x1, PT ;  /* 0x000000010300780c */ /* 0x000fc60003f44270 */
[----:B------:R-:W5:Y:S01]  /*206b0*/  LDL.LU R22, [R1+0x64] ;  /* 0x0000640001167983 */ /* 0x000f620000300800 */
[----:B------:R-:W-:-:S03]  /*206c0*/  ISETP.GT.AND P3, PT, R0, RZ, P2 ;  /* 0x000000ff0000720c */ /* 0x000fc60001764270 */
[----:B------:R-:W5:Y:S04]  /*206d0*/  LDL.LU R227, [R1+0x68] ;  /* 0x0000680001e37983 */ /* 0x000f680000300800 */
[----:B------:R-:W5:Y:S04]  /*206e0*/  LDL.LU R226, [R1+0x6c] ;  /* 0x00006c0001e27983 */ /* 0x000f680000300800 */
[----:B------:R-:W5:Y:S04]  /*206f0*/  LDL.LU R225, [R1+0x70] ;  /* 0x0000700001e17983 */ /* 0x000f680000300800 */
[----:B------:R-:W5:Y:S04]  /*20700*/  LDL.LU R224, [R1+0x74] ;  /* 0x0000740001e07983 */ /* 0x000f680000300800 */
[----:B------:R-:W5:Y:S01]  /*20710*/  LDL.LU R23, [R1+0x78] ;  /* 0x0000780001177983 */ /* 0x000f620000300800 */
[----:B------:R-:W-:-:S02]  /*20720*/  IMAD.SHL.U32 R19, R6, 0x10, RZ ;  /* 0x0000001006137824 */ /* 0x000fc400078e00ff */
[-C--:B--2---:R-:W-:Y:S01]  /*20730*/  FMUL R9, R9, R2.reuse ;  /* 0x0000000209097220 */ /* 0x084fe20000400000 */
[----:B---3--:R-:W-:-:S04]  /*20740*/  FMUL R15, R15, R2 ;  /* 0x000000020f0f7220 */ /* 0x008fc80000400000 */
[----:B------:R-:W-:Y:S01]  /*20750*/  F2FP.F16.F32.PACK_AB R9, RZ, R9 ;  /* 0x00000009ff09723e */ /* 0x000fe200000000ff */
[----:B----4-:R-:W-:-:S03]  /*20760*/  FMUL R14, R14, R2 ;  /* 0x000000020e0e7220 */ /* 0x010fc60000400000 */
[----:B------:R-:W-:Y:S02]  /*20770*/  PRMT R10, R9, 0x7610, R10 ;  /* 0x00007610090a7816 */ /* 0x000fe4000000000a */
[----:B------:R-:W-:Y:S01]  /*20780*/  F2FP.F16.F32.PACK_AB R15, RZ, R15 ;  /* 0x0000000fff0f723e */ /* 0x000fe200000000ff */
[----:B-----5:R-:W-:Y:S01]  /*20790*/  FMUL R8, R8, R2 ;  /* 0x0000000208087220 */ /* 0x020fe20000400000 */
[----:B------:R-:W-:Y:S01]  /*207a0*/  F2FP.F16.F32.PACK_AB R14, RZ, R14 ;  /* 0x0000000eff0e723e */ /* 0x000fe200000000ff */
[----:B------:R-:W-:-:S03]  /*207b0*/  FMUL R13, R13, R2 ;  /* 0x000000020d0d7220 */ /* 0x000fc60000400000 */
[----:B------:R-:W-:Y:S01]  /*207c0*/  F2FP.F16.F32.PACK_AB R8, RZ, R8 ;  /* 0x00000008ff08723e */ /* 0x000fe200000000ff */
[----:B------:R-:W-:-:S03]  /*207d0*/  FMUL R12, R12, R2 ;  /* 0x000000020c0c7220 */ /* 0x000fc60000400000 */
[----:B------:R-:W-:Y:S01]  /*207e0*/  PRMT R11, R8, 0x7610, R11 ;  /* 0x00007610080b7816 */ /* 0x000fe2000000000b */
[-C--:B------:R-:W-:Y:S01]  /*207f0*/  FMUL R9, R21, R2.reuse ;  /* 0x0000000215097220 */ /* 0x080fe20000400000 */
[----:B------:R0:W-:Y:S01]  /*20800*/  @P3 STG.E.U16 desc[UR6][R4.64+0x2], R10 ;  /* 0x0000020a04003986 */ /* 0x0001e2000c101506 */
[----:B------:R-:W-:Y:S01]  /*20810*/  F2FP.F16.F32.PACK_AB R13, RZ, R13 ;  /* 0x0000000dff0d723e */ /* 0x000fe200000000ff */
[----:B------:R-:W-:Y:S02]  /*20820*/  FMUL R8, R20, R2 ;  /* 0x0000000214087220 */ /* 0x000fe40000400000 */
[----:B------:R-:W2:Y:S01]  /*20830*/  LDL.LU R21, [R1+0x7c] ;  /* 0x00007c0001157983 */ /* 0x000ea20000300800 */
[----:B------:R-:W-:Y:S02]  /*20840*/  SHF.L.U64.HI R20, R6, 0x4, R7 ;  /* 0x0000000406147819 */ /* 0x000fe40000010207 */
[----:B------:R-:W-:Y:S01]  /*20850*/  F2FP.F16.F32.PACK_AB R12, RZ, R12 ;  /* 0x0000000cff0c723e */ /* 0x000fe200000000ff */
[----:B------:R1:W-:Y:S01]  /*20860*/  @P1 STG.E.U16 desc[UR6][R4.64], R11 ;  /* 0x0000000b04001986 */ /* 0x0003e2000c101506 */
[----:B------:R-:W-:-:S02]  /*20870*/  ISETP.GT.AND P3, PT, R0, 0x8, P0 ;  /* 0x000000080000780c */ /* 0x000fc40000764270 */
[----:B0-----:R-:W-:-:S05]  /*20880*/  IADD3 R10, P1, R19, R4, RZ ;  /* 0x00000004130a7210 */ /* 0x001fca0007f3e0ff */
[----:B-1----:R-:W-:Y:S01]  /*20890*/  IMAD.X R11, R20, 0x1, R5, P1 ;  /* 0x00000001140b7824 */ /* 0x002fe200008e0605 */
[----:B------:R-:W-:-:S05]  /*208a0*/  ISETP.GT.AND P1, PT, R0, 0x8, P2 ;  /* 0x000000080000780c */ /* 0x000fca0001724270 */
[----:B------:R-:W-:Y:S01]  /*208b0*/  @P3 STG.E.U16 desc[UR6][R10.64], R15 ;  /* 0x0000000f0a003986 */ /* 0x000fe2000c101506 */
[----:B------:R-:W-:-:S07]  /*208c0*/  ISETP.GT.AND P3, PT, R3, 0x8, PT ;  /* 0x000000080300780c */ /* 0x000fce0003f64270 */
[----:B------:R-:W-:Y:S01]  /*208d0*/  @P1 STG.E.U16 desc[UR6][R10.64+0x2], R14 ;  /* 0x0000020e0a001986 */ /* 0x000fe2000c101506 */
[----:B------:R-:W-:-:S13]  /*208e0*/  ISETP.GT.AND P1, PT, R0, RZ, P3 ;  /* 0x000000ff0000720c */ /* 0x000fda0001f24270 */
[----:B------:R-:W-:Y:S01]  /*208f0*/  @P1 STG.E.U16 desc[UR6][R4.64+0x10], R13 ;  /* 0x0000100d04001986 */ /* 0x000fe2000c101506 */
[----:B------:R-:W-:-:S04]  /*20900*/  ISETP.GT.AND P1, PT, R3, 0x9, PT ;  /* 0x000000090300780c */ /* 0x000fc80003f24270 */
[C---:B------:R-:W-:Y:S02]  /*20910*/  ISETP.GT.AND P4, PT, R0.reuse, RZ, P1 ;  /* 0x000000ff0000720c */ /* 0x040fe40000f84270 */
[----:B------:R-:W-:Y:S02]  /*20920*/  ISETP.GT.AND P5, PT, R0, 0x8, P1 ;  /* 0x000000080000780c */ /* 0x000fe40000fa4270 */
[----:B------:R-:W-:-:S09]  /*20930*/  F2FP.F16.F32.PACK_AB R9, RZ, R9 ;  /* 0x00000009ff09723e */ /* 0x000fd200000000ff */
[----:B------:R0:W-:Y:S01]  /*20940*/  @P4 STG.E.U16 desc[UR6][R4.64+0x12], R12 ;  /* 0x0000120c04004986 */ /* 0x0001e2000c101506 */
[----:B------:R-:W-:Y:S02]  /*20950*/  ISETP.GT.AND P4, PT, R0, 0x8, P3 ;  /* 0x000000080000780c */ /* 0x000fe40001f84270 */
[----:B------:R-:W-:-:S05]  /*20960*/  F2FP.F16.F32.PACK_AB R8, RZ, R8 ;  /* 0x00000008ff08723e */ /* 0x000fca00000000ff */
[----:B------:R-:W-:Y:S06]  /*20970*/  @P5 STG.E.U16 desc[UR6][R10.64+0x12], R8 ;  /* 0x000012080a005986 */ /* 0x000fec000c101506 */
[----:B------:R1:W-:Y:S01]  /*20980*/  @P4 STG.E.U16 desc[UR6][R10.64+0x10], R9 ;  /* 0x000010090a004986 */ /* 0x0003e2000c101506 */
[----:B------:R-:W-:Y:S01]  /*20990*/  ISETP.GT.AND P4, PT, R0, 0x80, P0 ;  /* 0x000000800000780c */ /* 0x000fe20000784270 */
[----:B0-----:R-:W-:Y:S01]  /*209a0*/  FMUL R12, R18, R2 ;  /* 0x00000002120c7220 */ /* 0x001fe20000400000 */
[----:B------:R-:W-:-:S04]  /*209b0*/  IMAD R18, R7, 0xf0, RZ ;  /* 0x000000f007127824 */ /* 0x000fc800078e02ff */
[----:B------:R-:W-:Y:S01]  /*209c0*/  F2FP.F16.F32.PACK_AB R12, RZ, R12 ;  /* 0x0000000cff0c723e */ /* 0x000fe200000000ff */
[----:B-1----:R-:W-:-:S04]  /*209d0*/  IMAD.WIDE.U32 R8, R6, 0xf0, R10 ;  /* 0x000000f006087825 */ /* 0x002fc800078e000a */
[----:B------:R-:W-:Y:S02]  /*209e0*/  IMAD.IADD R9, R18, 0x1, R9 ;  /* 0x0000000112097824 */ /* 0x000fe400078e0209 */
[----:B------:R-:W-:-:S03]  /*209f0*/  FMUL R7, R22, R2 ;  /* 0x0000000216077220 */ /* 0x000fc60000400000 */
[----:B------:R0:W-:Y:S01]  /*20a00*/  @P4 STG.E.U16 desc[UR6][R8.64], R12 ;  /* 0x0000000c08004986 */ /* 0x0001e2000c101506 */
[C---:B------:R-:W-:Y:S02]  /*20a10*/  ISETP.GT.AND P4, PT, R0.reuse, 0x80, P2 ;  /* 0x000000800000780c */ /* 0x040fe40001784270 */
[----:B------:R-:W-:Y:S02]  /*20a20*/  F2FP.F16.F32.PACK_AB R7, RZ, R7 ;  /* 0x00000007ff07723e */ /* 0x000fe400000000ff */
[----:B------:R-:W-:-:S09]  /*20a30*/  ISETP.GT.AND P0, PT, R0, 0x88, P0 ;  /* 0x000000880000780c */ /* 0x000fd20000704270 */
[----:B------:R1:W-:Y:S01]  /*20a40*/  @P4 STG.E.U16 desc[UR6][R8.64+0x2], R7 ;  /* 0x0000020708004986 */ /* 0x0003e2000c101506 */
[----:B0-----:R-:W-:Y:S01]  /*20a50*/  IADD3 R12, P4, R19, R8, RZ ;  /* 0x00000008130c7210 */ /* 0x001fe20007f9e0ff */
[----:B-1----:R-:W-:-:S03]  /*20a60*/  FMUL R7, R227, R2 ;  /* 0x00000002e3077220 */ /* 0x002fc60000400000 */
[----:B------:R-:W-:Y:S02]  /*20a70*/  IADD3.X R13, R20, R9, RZ, P4, !PT ;  /* 0x00000009140d7210 */ /* 0x000fe400027fe4ff */
[----:B------:R-:W-:-:S04]  /*20a80*/  F2FP.F16.F32.PACK_AB R7, RZ, R7 ;  /* 0x00000007ff07723e */ /* 0x000fc800000000ff */
[----:B------:R-:W-:Y:S02]  /*20a90*/  PRMT R17, R7, 0x7610, R17 ;  /* 0x0000761007117816 */ /* 0x000fe40000000011 */
[----:B------:R-:W-:-:S03]  /*20aa0*/  ISETP.GT.AND P2, PT, R0, 0x88, P2 ;  /* 0x000000880000780c */ /* 0x000fc60001744270 */
[----:B------:R-:W-:Y:S01]  /*20ab0*/  @P0 STG.E.U16 desc[UR6][R12.64], R17 ;  /* 0x000000110c000986 */ /* 0x000fe2000c101506 */
[----:B------:R-:W-:Y:S01]  /*20ac0*/  ISETP.GT.AND P0, PT, R0, 0x80, P3 ;  /* 0x000000800000780c */ /* 0x000fe20001f04270 */
[-C--:B------:R-:W-:Y:S01]  /*20ad0*/  FMUL R14, R226, R2.reuse ;  /* 0x00000002e20e7220 */ /* 0x080fe20000400000 */
[----:B------:R-:W-:-:S04]  /*20ae0*/  FMUL R15, R225, R2 ;  /* 0x00000002e10f7220 */ /* 0x000fc80000400000 */
[----:B------:R-:W-:Y:S02]  /*20af0*/  F2FP.F16.F32.PACK_AB R14, RZ, R14 ;  /* 0x0000000eff0e723e */ /* 0x000fe400000000ff */
[----:B------:R-:W-:-:S03]  /*20b00*/  F2FP.F16.F32.PACK_AB R7, RZ, R15 ;  /* 0x0000000fff07723e */ /* 0x000fc600000000ff */
[----:B------:R0:W-:Y:S04]  /*20b10*/  @P2 STG.E.U16 desc[UR6][R12.64+0x2], R14 ;  /* 0x0000020e0c002986 */ /* 0x0001e8000c101506 */
[----:B------:R1:W-:Y:S01]  /*20b20*/  @P0 STG.E.U16 desc[UR6][R8.64+0x10], R7 ;  /* 0x0000100708000986 */ /* 0x0003e2000c101506 */
[C---:B------:R-:W-:Y:S02]  /*20b30*/  ISETP.GT.AND P0, PT, R0.reuse, 0x80, P1 ;  /* 0x000000800000780c */ /* 0x040fe40000f04270 */
[----:B------:R-:W-:Y:S01]  /*20b40*/  ISETP.GT.AND P3, PT, R0, 0x88, P3 ;  /* 0x000000880000780c */ /* 0x000fe20001f64270 */
[----:B0-----:R-:W3:Y:S01]  /*20b50*/  LDL.LU R14, [R1+0x50] ;  /* 0x00005000010e7983 */ /* 0x001ee20000300800 */
[----:B-1----:R-:W-:-:S05]  /*20b60*/  FMUL R7, R224, R2 ;  /* 0x00000002e0077220 */ /* 0x002fca0000400000 */
[----:B------:R-:W-:-:S05]  /*20b70*/  F2FP.F16.F32.PACK_AB R7, RZ, R7 ;  /* 0x00000007ff07723e */ /* 0x000fca00000000ff */
[----:B------:R0:W-:Y:S01]  /*20b80*/  @P0 STG.E.U16 desc[UR6][R8.64+0x12], R7 ;  /* 0x0000120708000986 */ /* 0x0001e2000c101506 */
[----:B------:R-:W-:Y:S01]  /*20b90*/  ISETP.GT.AND P1, PT, R0, 0x88, P1 ;  /* 0x000000880000780c */ /* 0x000fe20000f24270 */
[----:B0-----:R-:W-:Y:S01]  /*20ba0*/  FMUL R7, R23, R2 ;  /* 0x0000000217077220 */ /* 0x001fe20000400000 */
[----:B------:R-:W-:Y:S02]  /*20bb0*/  @P3 IMAD.MOV.U32 R8, RZ, RZ, R12 ;  /* 0x000000ffff083224 */ /* 0x000fe400078e000c */
[----:B------:R-:W-:Y:S02]  /*20bc0*/  @P3 IMAD.MOV.U32 R9, RZ, RZ, R13 ;  /* 0x000000ffff093224 */ /* 0x000fe400078e000d */
[----:B------:R-:W-:-:S05]  /*20bd0*/  F2FP.F16.F32.PACK_AB R7, RZ, R7 ;  /* 0x00000007ff07723e */ /* 0x000fca00000000ff */
[----:B------:R0:W-:Y:S04]  /*20be0*/  @P3 STG.E.U16 desc[UR6][R8.64+0x10], R7 ;  /* 0x0000100708003986 */ /* 0x0001e8000c101506 */
[----:B0-----:R-:W4:Y:S04]  /*20bf0*/  LDL.LU R8, [R1+0x40] ;  /* 0x0000400001087983 */ /* 0x001f280000300800 */
[----:B------:R-:W5:Y:S04]  /*20c00*/  LDL.LU R9, [R1+0x48] ;  /* 0x0000480001097983 */ /* 0x000f680000300800 */
[----:B------:R-:W3:Y:S04]  /*20c10*/  LDL.LU R22, [R1+0x54] ;  /* 0x0000540001167983 */ /* 0x000ee80000300800 */
[----:B------:R-:W3:Y:S01]  /*20c20*/  LDL.LU R23, [R1+0x58] ;  /* 0x0000580001177983 */ /* 0x000ee20000300800 */
[----:B--2---:R-:W-:-:S03]  /*20c30*/  FMUL R7, R21, R2 ;  /* 0x0000000215077220 */ /* 0x004fc60000400000 */
[----:B------:R-:W2:Y:S02]  /*20c40*/  LDL.LU R21, [R1+0x5c] ;  /* 0x00005c0001157983 */ /* 0x000ea40000300800 */
[----:B------:R-:W-:Y:S02]  /*20c50*/  F2FP.F16.F32.PACK_AB R7, RZ, R7 ;  /* 0x00000007ff07723e */ /* 0x000fe400000000ff */
[----:B------:R-:W2:Y:S04]  /*20c60*/  LDL.LU R17, [R1+0x20] ;  /* 0x0000200001117983 */ /* 0x000ea80000300800 */
[----:B------:R-:W2:Y:S04]  /*20c70*/  LDL.LU R15, [R1+0x24] ;  /* 0x00002400010f7983 */ /* 0x000ea80000300800 */
[----:B------:R-:W2:Y:S04]  /*20c80*/  LDL.LU R227, [R1+0x28] ;  /* 0x0000280001e37983 */ /* 0x000ea80000300800 */
[----:B------:R-:W2:Y:S04]  /*20c90*/  LDL.LU R226, [R1+0x2c] ;  /* 0x00002c0001e27983 */ /* 0x000ea80000300800 */
[----:B------:R-:W2:Y:S04]  /*20ca0*/  LDL.LU R225, [R1+0x30] ;  /* 0x0000300001e17983 */ /* 0x000ea80000300800 */
[----:B------:R-:W2:Y:S04]  /*20cb0*/  LDL.LU R224, [R1+0x34] ;  /* 0x0000340001e07983 */ /* 0x000ea80000300800 */
[----:B------:R0:W-:Y:S04]  /*20cc0*/  @P1 STG.E.U16 desc[UR6][R12.64+0x12], R7 ;  /* 0x000012070c001986 */ /* 0x0001e8000c101506 */
[----:B0-----:R-:W3:Y:S04]  /*20cd0*/  LDL.LU R12, [R1+0x44] ;  /* 0x00004400010c7983 */ /* 0x001ee80000300800 */
[----:B------:R-:W2:Y:S01]  /*20ce0*/  LDL.LU R13, [R1+0x4c] ;  /* 0x00004c00010d7983 */ /* 0x000ea20000300800 */
[----:B------:R-:W-:-:S02]  /*20cf0*/  ISETP.GT.AND P3, PT, R3, 0x10, PT ;  /* 0x000000100300780c */ /* 0x000fc40003f64270 */
[----:B------:R-:W-:Y:S02]  /*20d00*/  ISETP.GT.AND P2, PT, R3, 0x11, PT ;  /* 0x000000110300780c */ /* 0x000fe40003f44270 */
[C---:B------:R-:W-:Y:S02]  /*20d10*/  ISETP.GT.AND P0, PT, R0.reuse, RZ, P3 ;  /* 0x000000ff0000720c */ /* 0x040fe40001f04270 */
[C---:B------:R-:W-:Y:S02]  /*20d20*/  ISETP.GT.AND P1, PT, R0.reuse, RZ, P2 ;  /* 0x000000ff0000720c */ /* 0x040fe40001724270 */
[----:B------:R-:W-:Y:S01]  /*20d30*/  ISETP.GT.AND P4, PT, R0, 0x8, P2 ;  /* 0x000000080000780c */ /* 0x000fe20001784270 */
[----:B----4-:R-:W-:-:S05]  /*20d40*/  FMUL R8, R8, R2 ;  /* 0x0000000208087220 */ /* 0x010fca0000400000 */
[----:B------:R-:W-:-:S05]  /*20d50*/  F2FP.F16.F32.PACK_AB R8, RZ, R8 ;  /* 0x00000008ff08723e */ /* 0x000fca00000000ff */
[----:B------:R2:W-:Y:S01]  /*20d60*/  @P0 STG.E.U16 desc[UR6][R4.64+0x20], R8 ;  /* 0x0000200804000986 */ /* 0x0005e2000c101506 */
[----:B------:R-:W-:Y:S01]  /*20d70*/  ISETP.GT.AND P0, PT, R3, 0x18, PT ;  /* 0x000000180300780c */ /* 0x000fe20003f04270 */
[----:B-----5:R-:W-:-:S03]  /*20d80*/  FMUL R9, R9, R2 ;  /* 0x0000000209097220 */ /* 0x020fc60000400000 */
[----:B------:R-:W-:Y:S02]  /*20d90*/  ISETP.GT.AND P5, PT, R0, RZ, P0 ;  /* 0x000000ff0000720c */ /* 0x000fe400007a4270 */
[----:B------:R-:W-:Y:S01]  /*20da0*/  F2FP.F16.F32.PACK_AB R9, RZ, R9 ;  /* 0x00000009ff09723e */ /* 0x000fe200000000ff */
[----:B---3--:R-:W-:-:S05]  /*20db0*/  FMUL R7, R12, R2 ;  /* 0x000000020c077220 */ /* 0x008fca0000400000 */
[----:B------:R-:W-:Y:S01]  /*20dc0*/  F2FP.F16.F32.PACK_AB R7, RZ, R7 ;  /* 0x00000007ff07723e */ /* 0x000fe200000000ff */
[----:B--2---:R-:W-:-:S04]  /*20dd0*/  FMUL R8, R13, R2 ;  /* 0x000000020d087220 */ /* 0x004fc80000400000 */
[----:B------:R0:W-:Y:S01]  /*20de0*/  @P1 STG.E.U16 desc[UR6][R4.64+0x22], R7 ;  /* 0x0000220704001986 */ /* 0x0001e2000c101506 */
[----:B------:R-:W-:Y:S02]  /*20df0*/  ISETP.GT.AND P1, PT, R0, 0x8, P3 ;  /* 0x000000080000780c */ /* 0x000fe40001f24270 */
[----:B------:R-:W-:-:S05]  /*20e00*/  F2FP.F16.F32.PACK_AB R8, RZ, R8 ;  /* 0x00000008ff08723e */ /* 0x000fca00000000ff */
[----:B------:R1:W-:Y:S01]  /*20e10*/  @P4 STG.E.U16 desc[UR6][R10.64+0x22], R8 ;  /* 0x000022080a004986 */ /* 0x0003e2000c101506 */
[----:B0-----:R-:W-:-:S05]  /*20e20*/  FMUL R7, R14, R2 ;  /* 0x000000020e077220 */ /* 0x001fca0000400000 */
[----:B------:R-:W-:Y:S01]  /*20e30*/  F2FP.F16.F32.PACK_AB R7, RZ, R7 ;  /* 0x00000007ff07723e */ /* 0x000fe200000000ff */
[----:B-1----:R-:W-:Y:S01]  /*20e40*/  FMUL R8, R22, R2 ;  /* 0x0000000216087220 */ /* 0x002fe20000400000 */
[----:B------:R0:W-:Y:S04]  /*20e50*/  @P1 STG.E.U16 desc[UR6][R10.64+0x20], R9 ;  /* 0x000020090a001986 */ /* 0x0001e8000c101506 */
[----:B------:R1:W-:Y:S01]  /*20e60*/  @P5 STG.E.U16 desc[UR6][R4.64+0x30], R7 ;  /* 0x0000300704005986 */ /* 0x0003e2000c101506 */
[----:B------:R-:W-:-:S04]  /*20e70*/  F2FP.F16.F32.PACK_AB R8, RZ, R8 ;  /* 0x00000008ff08723e */ /* 0x000fc800000000ff */
[----:B0-----:R-:W-:Y:S01]  /*20e80*/  PRMT R9, R8, 0x7610, R9 ;  /* 0x0000761008097816 */ /* 0x001fe20000000009 */
[-C--:B-1----:R-:W-:Y:S02]  /*20e90*/  FMUL R7, R23, R2.reuse ;  /* 0x0000000217077220 */ /* 0x082fe40000400000 */
[----:B------:R-:W2:Y:S01]  /*20ea0*/  LDL.LU R23, [R1+0x38] ;  /* 0x0000380001177983 */ /* 0x000ea20000300800 */
[----:B------:R-:W-:-:S03]  /*20eb0*/  FMUL R8, R21, R2 ;  /* 0x0000000215087220 */ /* 0x000fc60000400000 */
[----:B------:R-:W3:Y:S01]  /*20ec0*/  LDL.LU R21, [R1+0x3c] ;  /* 0x00003c0001157983 */ /* 0x000ee20000300800 */
[----:B------:R-:W-:Y:S02]  /*20ed0*/  ISETP.GT.AND P1, PT, R3, 0x19, PT ;  /* 0x000000190300780c */ /* 0x000fe40003f24270 */
[C---:B------:R-:W-:Y:S01]  /*20ee0*/  ISETP.GT.AND P4, PT, R0.reuse, 0x8, P0 ;  /* 0x000000080000780c */ /* 0x040fe20000784270 */
[----:B------:R-:W4:Y:S01]  /*20ef0*/  LDL.LU R22, [R1+0x4] ;  /* 0x0000040001167983 */ /* 0x000f220000300800 */
[----:B------:R-:W-:Y:S02]  /*20f00*/  ISETP.GT.AND P5, PT, R0, RZ, P1 ;  /* 0x000000ff0000720c */ /* 0x000fe40000fa4270 */
[----:B------:R-:W-:Y:S02]  /*20f10*/  F2FP.F16.F32.PACK_AB R7, RZ, R7 ;  /* 0x00000007ff07723e */ /* 0x000fe400000000ff */
[----:B------:R-:W-:-:S09]  /*20f20*/  F2FP.F16.F32.PACK_AB R8, RZ, R8 ;  /* 0x00000008ff08723e */ /* 0x000fd200000000ff */
[----:B------:R0:W-:Y:S01]  /*20f30*/  @P5 STG.E.U16 desc[UR6][R4.64+0x32], R9 ;  /* 0x0000320904005986 */ /* 0x0001e2000c101506 */
[----:B------:R-:W-:-:S03]  /*20f40*/  ISETP.GT.AND P5, PT, R0, 0x8, P1 ;  /* 0x000000080000780c */ /* 0x000fc60000fa4270 */
[----:B------:R1:W-:Y:S01]  /*20f50*/  @P4 STG.E.U16 desc[UR6][R10.64+0x30], R7 ;  /* 0x000030070a004986 */ /* 0x0003e2000c101506 */
[----:B------:R-:W-:Y:S01]  /*20f60*/  ISETP.GT.AND P4, PT, R0, 0x80, P3 ;  /* 0x000000800000780c */ /* 0x000fe20001f84270 */
[----:B0-----:R-:W-:Y:S01]  /*20f70*/  FMUL R9, R17, R2 ;  /* 0x0000000211097220 */ /* 0x001fe20000400000 */
[----:B-1----:R-:W-:-:S04]  /*20f80*/  IMAD.WIDE.U32 R6, R6, 0xf0, R10 ;  /* 0x000000f006067825 */ /* 0x002fc800078e000a */
[----:B------:R-:W-:-:S03]  /*20f90*/  F2FP.F16.F32.PACK_AB R9, RZ, R9 ;  /* 0x00000009ff09723e */ /* 0x000fc600000000ff */
[----:B------:R0:W-:Y:S01]  /*20fa0*/  @P5 STG.E.U16 desc[UR6][R10.64+0x32], R8 ;  /* 0x000032080a005986 */ /* 0x0001e2000c101506 */
[----:B------:R-:W-:Y:S02]  /*20fb0*/  IMAD.IADD R7, R18, 0x1, R7 ;  /* 0x0000000112077824 */ /* 0x000fe400078e0207 */
[-C--:B------:R-:W-:Y:S01]  /*20fc0*/  FMUL R12, R227, R2.reuse ;  /* 0x00000002e30c7220 */ /* 0x080fe20000400000 */
[----:B------:R-:W-:Y:S02]  /*20fd0*/  FMUL R14, R226, R2 ;  /* 0x00000002e20e7220 */ /* 0x000fe40000400000 */
[----:B------:R1:W-:Y:S01]  /*20fe0*/  @P4 STG.E.U16 desc[UR6][R6.64+0x20], R9 ;  /* 0x0000200906004986 */ /* 0x0003e2000c101506 */
[----:B0-----:R-:W-:-:S04]  /*20ff0*/  IADD3 R8, P5, R19, R6, RZ ;  /* 0x0000000613087210 */ /* 0x001fc80007fbe0ff */
[----:B-1----:R-:W-:Y:S02]  /*21000*/  IADD3.X R9, R20, R7, RZ, P5, !PT ;  /* 0x0000000714097210 */ /* 0x002fe40002ffe4ff */
[----:B------:R-:W5:Y:S04]  /*21010*/  LDL.LU R20, [R1] ;  /* 0x0000000001147983 */ /* 0x000f680000300800 */
[----:B------:R-:W4:Y:S04]  /*21020*/  LDL.LU R227, [R1+0x8] ;  /* 0x0000080001e37983 */ /* 0x000f280000300800 */
[----:B------:R-:W4:Y:S01]  /*21030*/  LDL.LU R226, [R1+0xc] ;  /* 0x00000c0001e27983 */ /* 0x000f220000300800 */
[-C--:B------:R-:W-:Y:S01]  /*21040*/  FMUL R13, R15, R2.reuse ;  /* 0x000000020f0d7220 */ /* 0x080fe20000400000 */
[----:B------:R-:W-:-:S02]  /*21050*/  FMUL R15, R225, R2 ;  /* 0x00000002e10f7220 */ /* 0x000fc40000400000 */
[----:B------:R-:W4:Y:S01]  /*21060*/  LDL.LU R225, [R1+0x10] ;  /* 0x0000100001e17983 */ /* 0x000f220000300800 */
[----:B------:R-:W-:-:S03]  /*21070*/  FMUL R18, R224, R2 ;  /* 0x00000002e0127220 */ /* 0x000fc60000400000 */
[----:B------:R-:W4:Y:S01]  /*21080*/  LDL.LU R224, [R1+0x14] ;  /* 0x0000140001e07983 */ /* 0x000f220000300800 */
[----:B------:R-:W-:-:S04]  /*21090*/  F2FP.F16.F32.PACK_AB R13, RZ, R13 ;  /* 0x0000000dff0d723e */ /* 0x000fc800000000ff */
[----:B------:R-:W-:Y:S01]  /*210a0*/  PRMT R19, R13, 0x7610, R19 ;  /* 0x000076100d137816 */ /* 0x000fe20000000013 */
[-C--:B--2---:R-:W-:Y:S02]  /*210b0*/  FMUL R13, R23, R2.reuse ;  /* 0x00000002170d7220 */ /* 0x084fe40000400000 */
[----:B------:R-:W2:Y:S01]  /*210c0*/  LDL.LU R23, [R1+0x18] ;  /* 0x0000180001177983 */ /* 0x000ea20000300800 */
[----:B---3--:R-:W-:-:S03]  /*210d0*/  FMUL R17, R21, R2 ;  /* 0x0000000215117220 */ /* 0x008fc60000400000 */
[----:B------:R-:W3:Y:S01]  /*210e0*/  LDL.LU R21, [R1+0x1c] ;  /* 0x00001c0001157983 */ /* 0x000ee20000300800 */
[C---:B------:R-:W-:Y:S02]  /*210f0*/  ISETP.GT.AND P4, PT, R0.reuse, 0x80, P2 ;  /* 0x000000800000780c */ /* 0x040fe40001784270 */
[C---:B------:R-:W-:Y:S02]  /*21100*/  ISETP.GT.AND P3, PT, R0.reuse, 0x88, P3 ;  /* 0x000000880000780c */ /* 0x040fe40001f64270 */
[----:B------:R-:W-:Y:S02]  /*21110*/  F2FP.F16.F32.PACK_AB R12, RZ, R12 ;  /* 0x0000000cff0c723e */ /* 0x000fe400000000ff */
[----:B------:R-:W-:Y:S02]  /*21120*/  ISETP.GT.AND P2, PT, R0, 0x88, P2 ;  /* 0x000000880000780c */ /* 0x000fe40001744270 */
[----:B------:R-:W-:-:S05]  /*21130*/  F2FP.F16.F32.PACK_AB R14, RZ, R14 ;  /* 0x0000000eff0e723e */ /* 0x000fca00000000ff */
[----:B------:R-:W-:Y:S04]  /*21140*/  @P4 STG.E.U16 desc[UR6][R6.64+0x22], R19 ;  /* 0x0000221306004986 */ /* 0x000fe8000c101506 */
[----:B------:R0:W-:Y:S01]  /*21150*/  @P3 STG.E.U16 desc[UR6][R8.64+0x20], R12 ;  /* 0x0000200c08003986 */ /* 0x0001e2000c101506 */
[C---:B------:R-:W-:Y:S02]  /*21160*/  ISETP.GT.AND P3, PT, R0.reuse, 0x80, P1 ;  /* 0x000000800000780c */ /* 0x040fe40000f64270 */
[C---:B------:R-:W-:Y:S02]  /*21170*/  ISETP.GT.AND P4, PT, R0.reuse, 0x80, P0 ;  /* 0x000000800000780c */ /* 0x040fe40000784270 */
[C---:B------:R-:W-:Y:S02]  /*21180*/  ISETP.GT.AND P0, PT, R0.reuse, 0x88, P0 ;  /* 0x000000880000780c */ /* 0x040fe40000704270 */
[----:B------:R-:W-:-:S02]  /*21190*/  ISETP.GT.AND P1, PT, R0, 0x88, P1 ;  /* 0x000000880000780c */ /* 0x000fc40000f24270 */
[----:B0-----:R-:W-:Y:S02]  /*211a0*/  F2FP.F16.F32.PACK_AB R12, RZ, R18 ;  /* 0x00000012ff0c723e */ /* 0x001fe400000000ff */
[----:B------:R-:W-:Y:S02]  /*211b0*/  PRMT R18, R14, 0x7610, R18 ;  /* 0x000076100e127816 */ /* 0x000fe40000000012 */
[----:B------:R-:W-:Y:S02]  /*211c0*/  F2FP.F16.F32.PACK_AB R15, RZ, R15 ;  /* 0x0000000fff0f723e */ /* 0x000fe400000000ff */
[----:B------:R-:W-:Y:S01]  /*211d0*/  F2FP.F16.F32.PACK_AB R13, RZ, R13 ;  /* 0x0000000dff0d723e */ /* 0x000fe200000000ff */
[----:B------:R-:W-:Y:S01]  /*211e0*/  @P2 STG.E.U16 desc[UR6][R8.64+0x22], R18 ;  /* 0x0000221208002986 */ /* 0x000fe2000c101506 */
[----:B------:R-:W-:Y:S02]  /*211f0*/  F2FP.F16.F32.PACK_AB R14, RZ, R17 ;  /* 0x00000011ff0e723e */ /* 0x000fe400000000ff */
[C---:B------:R-:W-:Y:S01]  /*21200*/  ISETP.GT.AND P2, PT, R3.reuse, 0x21, PT ;  /* 0x000000210300780c */ /* 0x040fe20003f44270 */
[----:B------:R5:W-:Y:S01]  /*21210*/  @P3 STG.E.U16 desc[UR6][R6.64+0x32], R12 ;  /* 0x0000320c06003986 */ /* 0x000be2000c101506 */
[----:B------:R-:W-:-:S03]  /*21220*/  ISETP.GT.AND P3, PT, R3, 0x20, PT ;  /* 0x000000200300780c */ /* 0x000fc60003f64270 */
[----:B------:R-:W-:Y:S01]  /*21230*/  @P4 STG.E.U16 desc[UR6][R6.64+0x30], R15 ;  /* 0x0000300f06004986 */ /* 0x000fe2000c101506 */
[----:B------:R-:W-:-:S03]  /*21240*/  ISETP.GT.AND P4, PT, R0, RZ, P2 ;  /* 0x000000ff0000720c */ /* 0x000fc60001784270 */
[----:B------:R4:W-:Y:S01]  /*21250*/  @P0 STG.E.U16 desc[UR6][R8.64+0x30], R13 ;  /* 0x0000300d08000986 */ /* 0x0009e2000c101506 */
[----:B------:R-:W-:-:S03]  /*21260*/  ISETP.GT.AND P0, PT, R0, RZ, P3 ;  /* 0x000000ff0000720c */ /* 0x000fc60001f04270 */
[----:B------:R0:W-:Y:S01]  /*21270*/  @P1 STG.E.U16 desc[UR6][R8.64+0x32], R14 ;  /* 0x0000320e08001986 */ /* 0x0001e2000c101506 */
[----:B------:R-:W-:Y:S01]  /*21280*/  ISETP.GT.AND P1, PT, R0, 0x8, P2 ;  /* 0x000000080000780c */ /* 0x000fe20001724270 */
[-C--:B-----5:R-:W-:Y:S01]  /*21290*/  FMUL R12, R20, R2.reuse ;  /* 0x00000002140c7220 */ /* 0x0a0fe20000400000 */
[----:B------:R-:W-:Y:S01]  /*212a0*/  ISETP.GT.AND P5, PT, R0, 0x8, P3 ;  /* 0x000000080000780c */ /* 0x000fe20001fa4270 */
[-C--:B----4-:R-:W-:Y:S01]  /*212b0*/  FMUL R13, R22, R2.reuse ;  /* 0x00000002160d7220 */ /* 0x090fe20000400000 */
[----:B------:R-:W-:Y:S02]  /*212c0*/  FMUL R15, R226, R2 ;  /* 0x00000002e20f7220 */ /* 0x000fe40000400000 */
[----:B------:R-:W-:Y:S01]  /*212d0*/  F2FP.F16.F32.PACK_AB R12, RZ, R12 ;  /* 0x0000000cff0c723e */ /* 0x000fe200000000ff */
[----:B0-----:R-:W-:Y:S01]  /*212e0*/  FMUL R14, R227, R2 ;  /* 0x00000002e30e7220 */ /* 0x001fe20000400000 */
[----:B------:R-:W-:Y:S02]  /*212f0*/  F2FP.F16.F32.PACK_AB R13, RZ, R13 ;  /* 0x0000000dff0d723e */ /* 0x000fe400000000ff */
[----:B------:R-:W-:Y:S01]  /*21300*/  F2FP.F16.F32.PACK_AB R15, RZ, R15 ;  /* 0x0000000fff0f723e */ /* 0x000fe200000000ff */
[----:B------:R-:W-:Y:S01]  /*21310*/  @P0 STG.E.U16 desc[UR6][R4.64+0x40], R12 ;  /* 0x0000400c04000986 */ /* 0x000fe2000c101506 */
[----:B------:R-:W-:-:S03]  /*21320*/  F2FP.F16.F32.PACK_AB R14, RZ, R14 ;  /* 0x0000000eff0e723e */ /* 0x000fc600000000ff */
[----:B------:R0:W-:Y:S01]  /*21330*/  @P4 STG.E.U16 desc[UR6][R4.64+0x42], R13 ;  /* 0x0000420d04004986 */ /* 0x0001e2000c101506 */
[----:B------:R-:W-:-:S03]  /*21340*/  ISETP.GT.AND P0, PT, R3, 0x28, PT ;  /* 0x000000280300780c */ /* 0x000fc60003f04270 */
[----:B------:R-:W-:Y:S01]  /*21350*/  @P1 STG.E.U16 desc[UR6][R10.64+0x42], R15 ;  /* 0x0000420f0a001986 */ /* 0x000fe2000c101506 */
[----:B------:R-:W-:Y:S01]  /*21360*/  ISETP.GT.AND P1, PT, R3, 0x29, PT ;  /* 0x000000290300780c */ /* 0x000fe20003f24270 */
[-C--:B------:R-:W-:Y:S02]  /*21370*/  FMUL R17, R225, R2.reuse ;  /* 0x00000002e1117220 */ /* 0x080fe40000400000 */
[----:B------:R3:W-:Y:S01]  /*21380*/  @P5 STG.E.U16 desc[UR6][R10.64+0x40], R14 ;  /* 0x0000400e0a005986 */ /* 0x0007e2000c101506 */
[C---:B------:R-:W-:Y:S02]  /*21390*/  ISETP.GT.AND P5, PT, R0.reuse, RZ, P0 ;  /* 0x000000ff0000720c */ /* 0x040fe400007a4270 */
[----:B------:R-:W-:Y:S01]  /*213a0*/  ISETP.GT.AND P4, PT, R0, RZ, P1 ;  /* 0x000000ff0000720c */ /* 0x000fe20000f84270 */
[----:B------:R-:W-:Y:S01]  /*213b0*/  FMUL R18, R224, R2 ;  /* 0x00000002e0127220 */ /* 0x000fe20000400000 */
[----:B------:R-:W-:-:S04]  /*213c0*/  F2FP.F16.F32.PACK_AB R17, RZ, R17 ;  /* 0x00000011ff11723e */ /* 0x000fc800000000ff */
[----:B------:R-:W-:Y:S02]  /*213d0*/  F2FP.F16.F32.PACK_AB R18, RZ, R18 ;  /* 0x00000012ff12723e */ /* 0x000fe400000000ff */
[----:B0-----:R-:W-:-:S05]  /*213e0*/  PRMT R13, R17, 0x7610, R13 ;  /* 0x00007610110d7816 */ /* 0x001fca000000000d */
[----:B------:R0:W-:Y:S01]  /*213f0*/  @P5 STG.E.U16 desc[UR6][R4.64+0x50], R13 ;  /* 0x0000500d04005986 */ /* 0x0001e2000c101506 */
[----:B------:R-:W-:-:S03]  /*21400*/  ISETP.GT.AND P5, PT, R0, 0x8, P0 ;  /* 0x000000080000780c */ /* 0x000fc600007a4270 */
[----:B------:R0:W-:Y:S01]  /*21410*/  @P4 STG.E.U16 desc[UR6][R4.64+0x52], R18 ;  /* 0x0000521204004986 */ /* 0x0001e2000c101506 */
[----:B------:R-:W-:Y:S01]  /*21420*/  ISETP.GT.AND P4, PT, R0, 0x8, P1 ;  /* 0x000000080000780c */ /* 0x000fe20000f84270 */
[-C--:B------:R-:W-:Y:S01]  /*21430*/  FMUL R217, R217, R2.reuse ;  /* 0x00000002d9d97220 */ /* 0x080fe20000400000 */
[----:B------:R-:W-:-:S04]  /*21440*/  FMUL R218, R218, R2 ;  /* 0x00000002dada7220 */ /* 0x000fc80000400000 */
[----:B------:R-:W-:Y:S02]  /*21450*/  F2FP.F16.F32.PACK_AB R217, RZ, R217 ;  /* 0x000000d9ffd9723e */ /* 0x000fe400000000ff */
[----:B------:R-:W-:Y:S01]  /*21460*/  F2FP.F16.F32.PACK_AB R218, RZ, R218 ;  /* 0x000000daffda723e */ /* 0x000fe200000000ff */
[-C--:B------:R-:W-:Y:S01]  /*21470*/  FMUL R219, R219, R2.reuse ;  /* 0x00000002dbdb7220 */ /* 0x080fe20000400000 */
[-C--:B------:R-:W-:Y:S01]  /*21480*/  FMUL R221, R221, R2.reuse ;  /* 0x00000002dddd7220 */ /* 0x080fe20000400000 */
[-C--:B------:R-:W-:Y:S01]  /*21490*/  FMUL R220, R220, R2.reuse ;  /* 0x00000002dcdc7220 */ /* 0x080fe20000400000 */
[-C--:B------:R-:W-:Y:S01]  /*214a0*/  FMUL R222, R222, R2.reuse ;  /* 0x00000002dede7220 */ /* 0x080fe20000400000 */
[----:B------:R-:W-:Y:S01]  /*214b0*/  FMUL R223, R223, R2 ;  /* 0x00000002dfdf7220 */ /* 0x000fe20000400000 */
[----:B------:R-:W-:Y:S02]  /*214c0*/  F2FP.F16.F32.PACK_AB R219, RZ, R219 ;  /* 0x000000dbffdb723e */ /* 0x000fe400000000ff */
[----:B------:R-:W-:-:S02]  /*214d0*/  F2FP.F16.F32.PACK_AB R221, RZ, R221 ;  /* 0x000000ddffdd723e */ /* 0x000fc400000000ff */
[----:B------:R-:W-:Y:S02]  /*214e0*/  F2FP.F16.F32.PACK_AB R220, RZ, R220 ;  /* 0x000000dcffdc723e */ /* 0x000fe400000000ff */
[----:B------:R-:W-:Y:S02]  /*214f0*/  F2FP.F16.F32.PACK_AB R222, RZ, R222 ;  /* 0x000000deffde723e */ /* 0x000fe400000000ff */
[----:B------:R-:W-:Y:S01]  /*21500*/  F2FP.F16.F32.PACK_AB R223, RZ, R223 ;  /* 0x000000dfffdf723e */ /* 0x000fe200000000ff */
[-C--:B------:R-:W-:Y:S01]  /*21510*/  FMUL R208, R208, R2.reuse ;  /* 0x00000002d0d07220 */ /* 0x080fe20000400000 */
[-C--:B------:R-:W-:Y:S01]  /*21520*/  FMUL R209, R209, R2.reuse ;  /* 0x00000002d1d17220 */ /* 0x080fe20000400000 */
[-C--:B------:R-:W-:Y:S01]  /*21530*/  FMUL R211, R211, R2.reuse ;  /* 0x00000002d3d37220 */ /* 0x080fe20000400000 */
[----:B------:R-:W-:Y:S02]  /*21540*/  FMUL R210, R210, R2 ;  /* 0x00000002d2d27220 */ /* 0x000fe40000400000 */
[----:B------:R-:W-:-:S02]  /*21550*/  F2FP.F16.F32.PACK_AB R208, RZ, R208 ;  /* 0x000000d0ffd0723e */ /* 0x000fc400000000ff */
[----:B------:R-:W-:Y:S02]  /*21560*/  F2FP.F16.F32.PACK_AB R209, RZ, R209 ;  /* 0x000000d1ffd1723e */ /* 0x000fe400000000ff */
[----:B------:R-:W-:Y:S02]  /*21570*/  F2FP.F16.F32.PACK_AB R211, RZ, R211 ;  /* 0x000000d3ffd3723e */ /* 0x000fe400000000ff */
[----:B------:R-:W-:Y:S01]  /*21580*/  F2FP.F16.F32.PACK_AB R210, RZ, R210 ;  /* 0x000000d2ffd2723e */ /* 0x000fe200000000ff */
[-C--:B------:R-:W-:Y:S01]  /*21590*/  FMUL R212, R212, R2.reuse ;  /* 0x00000002d4d47220 */ /* 0x080fe20000400000 */
[----:B------:R-:W-:-:S04]  /*215a0*/  FMUL R213, R213, R2 ;  /* 0x00000002d5d57220 */ /* 0x000fc80000400000 */
[----:B------:R-:W-:Y:S02]  /*215b0*/  F2FP.F16.F32.PACK_AB R212, RZ, R212 ;  /* 0x000000d4ffd4723e */ /* 0x000fe400000000ff */
[----:B------:R-:W-:Y:S01]  /*215c0*/  F2FP.F16.F32.PACK_AB R213, RZ, R213 ;  /* 0x000000d5ffd5723e */ /* 0x000fe200000000ff */
[-C--:B------:R-:W-:Y:S01]  /*215d0*/  FMUL R214, R214, R2.reuse ;  /* 0x00000002d6d67220 */ /* 0x080fe20000400000 */
[----:B------:R-:W-:-:S04]  /*215e0*/  FMUL R215, R215, R2 ;  /* 0x00000002d7d77220 */ /* 0x000fc80000400000 */
[----:B------:R-:W-:Y:S02]  /*215f0*/  F2FP.F16.F32.PACK_AB R214, RZ, R214 ;  /* 0x000000d6ffd6723e */ /* 0x000fe400000000ff */
[----:B------:R-:W-:Y:S01]  /*21600*/  F2FP.F16.F32.PACK_AB R215, RZ, R215 ;  /* 0x000000d7ffd7723e */ /* 0x000fe200000000ff */
[-C--:B------:R-:W-:Y:S01]  /*21610*/  FMUL R200, R200, R2.reuse ;  /* 0x00000002c8c87220 */ /* 0x080fe20000400000 */
[-C--:B------:R-:W-:Y:S01]  /*21620*/  FMUL R201, R201, R2.reuse ;  /* 0x00000002c9c97220 */ /* 0x080fe20000400000 */
[----:B------:R-:W-:-:S03]  /*21630*/  FMUL R202, R202, R2 ;  /* 0x00000002caca7220 */ /* 0x000fc60000400000 */
[----:B------:R-:W-:Y:S02]  /*21640*/  F2FP.F16.F32.PACK_AB R200, RZ, R200 ;  /* 0x000000c8ffc8723e */ /* 0x000fe400000000ff */
[----:B------:R-:W-:Y:S02]  /*21650*/  F2FP.F16.F32.PACK_AB R201, RZ, R201 ;  /* 0x000000c9ffc9723e */ /* 0x000fe400000000ff */
[----:B------:R-:W-:Y:S01]  /*21660*/  F2FP.F16.F32.PACK_AB R202, RZ, R202 ;  /* 0x000000caffca723e */ /* 0x000fe200000000ff */
[-C--:B------:R-:W-:Y:S01]  /*21670*/  FMUL R203, R203, R2.reuse ;  /* 0x00000002cbcb7220 */ /* 0x080fe20000400000 */
[-C--:B------:R-:W-:Y:S01]  /*21680*/  FMUL R205, R205, R2.reuse ;  /* 0x00000002cdcd7220 */ /* 0x080fe20000400000 */
[-C--:B------:R-:W-:Y:S01]  /*21690*/  FMUL R204, R204, R2.reuse ;  /* 0x00000002cccc7220 */ /* 0x080fe20000400000 */
[-C--:B------:R-:W-:Y:S01]  /*216a0*/  FMUL R206, R206, R2.reuse ;  /* 0x00000002cece7220 */ /* 0x080fe20000400000 */
[----:B------:R-:W-:Y:S01]  /*216b0*/  FMUL R207, R207, R2 ;  /* 0x00000002cfcf7220 */ /* 0x000fe20000400000 */
[----:B------:R-:W-:-:S02]  /*216c0*/  F2FP.F16.F32.PACK_AB R203, RZ, R203 ;  /* 0x000000cbffcb723e */ /* 0x000fc400000000ff */
[----:B------:R-:W-:Y:S02]  /*216d0*/  F2FP.F16.F32.PACK_AB R205, RZ, R205 ;  /* 0x000000cdffcd723e */ /* 0x000fe400000000ff */
[----:B------:R-:W-:Y:S02]  /*216e0*/  F2FP.F16.F32.PACK_AB R204, RZ, R204 ;  /* 0x000000ccffcc723e */ /* 0x000fe400000000ff */
[----:B------:R-:W-:Y:S01]  /*216f0*/  F2FP.F16.F32.PACK_AB R206, RZ, R206 ;  /* 0x000000ceffce723e */ /* 0x000fe200000000ff */
[-C--:B--2---:R-:W-:Y:S01]  /*21700*/  FMUL R12, R23, R2.reuse ;  /* 0x00000002170c7220 */ /* 0x084fe20000400000 */
[----:B---3--:R-:W-:-:S04]  /*21710*/  FMUL R14, R21, R2 ;  /* 0x00000002150e7220 */ /* 0x008fc80000400000 */
[----:B------:R-:W-:Y:S02]  /*21720*/  F2FP.F16.F32.PACK_AB R12, RZ, R12 ;  /* 0x0000000cff0c723e */ /* 0x000fe400000000ff */
[----:B------:R-:W-:Y:S02]  /*21730*/  F2FP.F16.F32.PACK_AB R14, RZ, R14 ;  /* 0x0000000eff0e723e */ /* 0x000fe400000000ff */
[----:B------:R-:W-:-:S03]  /*21740*/  PRMT R15, R12, 0x7610, R15 ;  /* 0x000076100c0f7816 */ /* 0x000fc6000000000f */
[----:B------:R0:W-:Y:S01]  /*21750*/  @P4 STG.E.U16 desc[UR6][R10.64+0x52], R14 ;  /* 0x0000520e0a004986 */ /* 0x0001e2000c101506 */
[----:B------:R-:W-:-:S03]  /*21760*/  ISETP.GT.AND P4, PT, R0, 0x80, P2 ;  /* 0x000000800000780c */ /* 0x000fc60001784270 */
[----:B------:R0:W-:Y:S01]  /*21770*/  @P5 STG.E.U16 desc[UR6][R10.64+0x50], R15 ;  /* 0x0000500f0a005986 */ /* 0x0001e2000c101506 */
[C---:B------:R-:W-:Y:S02]  /*21780*/  ISETP.GT.AND P5, PT, R0.reuse, 0x80, P3 ;  /* 0x000000800000780c */ /* 0x040fe40001fa4270 */
[----:B------:R-:W-:Y:S01]  /*21790*/  ISETP.GT.AND P3, PT, R0, 0x88, P3 ;  /* 0x000000880000780c */ /* 0x000fe20001f64270 */
[----:B------:R-:W-:-:S05]  /*217a0*/  FMUL R12, R216, R2 ;  /* 0x00000002d80c7220 */ /* 0x000fca0000400000 */
[----:B------:R-:W-:Y:S01]  /*217b0*/  F2FP.F16.F32.PACK_AB R12, RZ, R12 ;  /* 0x0000000cff0c723e */ /* 0x000fe200000000ff */
[----:B------:R0:W-:Y:S01]  /*217c0*/  @P4 STG.E.U16 desc[UR6][R6.64+0x42], R217 ;  /* 0x000042d906004986 */ /* 0x0001e2000c101506 */
[----:B------:R-:W-:-:S03]  /*217d0*/  ISETP.GT.AND P2, PT, R0, 0x88, P2 ;  /* 0x000000880000780c */ /* 0x000fc60001744270 */
[----:B------:R0:W-:Y:S04]  /*217e0*/  @P5 STG.E.U16 desc[UR6][R6.64+0x40], R12 ;  /* 0x0000400c06005986 */ /* 0x0001e8000c101506 */
[----:B------:R0:W-:Y:S01]  /*217f0*/  @P3 STG.E.U16 desc[UR6][R8.64+0x40], R218 ;  /* 0x000040da08003986 */ /* 0x0001e2000c101506 */
[C---:B------:R-:W-:Y:S02]  /*21800*/  ISETP.GT.AND P3, PT, R0.reuse, 0x80, P1 ;  /* 0x000000800000780c */ /* 0x040fe40000f64270 */
[C---:B------:R-:W-:Y:S02]  /*21810*/  ISETP.GT.AND P4, PT, R0.reuse, 0x80, P0 ;  /* 0x000000800000780c */ /* 0x040fe40000784270 */
[C---:B------:R-:W-:Y:S02]  /*21820*/  ISETP.GT.AND P0, PT, R0.reuse, 0x88, P0 ;  /* 0x000000880000780c */ /* 0x040fe40000704270 */
[----:B------:R-:W-:Y:S01]  /*21830*/  ISETP.GT.AND P1, PT, R0, 0x88, P1 ;  /* 0x000000880000780c */ /* 0x000fe20000f24270 */
[----:B------:R0:W-:Y:S01]  /*21840*/  @P2 STG.E.U16 desc[UR6][R8.64+0x42], R219 ;  /* 0x000042db08002986 */ /* 0x0001e2000c101506 */
[----:B------:R-:W-:-:S05]  /*21850*/  ISETP.GT.AND P2, PT, R3, 0x31, PT ;  /* 0x000000310300780c */ /* 0x000fca0003f44270 */
[----:B------:R0:W-:Y:S01]  /*21860*/  @P3 STG.E.U16 desc[UR6][R6.64+0x52], R221 ;  /* 0x000052dd06003986 */ /* 0x0001e2000c101506 */
[----:B------:R-:W-:-:S03]  /*21870*/  ISETP.GT.AND P3, PT, R3, 0x30, PT ;  /* 0x000000300300780c */ /* 0x000fc60003f64270 */
[----:B------:R0:W-:Y:S01]  /*21880*/  @P4 STG.E.U16 desc[UR6][R6.64+0x50], R220 ;  /* 0x000050dc06004986 */ /* 0x0001e2000c101506 */
[----:B------:R-:W-:-:S03]  /*21890*/  ISETP.GT.AND P4, PT, R0, RZ, P2 ;  /* 0x000000ff0000720c */ /* 0x000fc60001784270 */
[----:B------:R0:W-:Y:S01]  /*218a0*/  @P0 STG.E.U16 desc[UR6][R8.64+0x50], R222 ;  /* 0x000050de08000986 */ /* 0x0001e2000c101506 */
[----:B------:R-:W-:-:S03]  /*218b0*/  ISETP.GT.AND P0, PT, R0, RZ, P3 ;  /* 0x000000ff0000720c */ /* 0x000fc60001f04270 */
[----:B------:R0:W-:Y:S01]  /*218c0*/  @P1 STG.E.U16 desc[UR6][R8.64+0x52], R223 ;  /* 0x000052df08001986 */ /* 0x0001e2000c101506 */
[C---:B------:R-:W-:Y:S02]  /*218d0*/  ISETP.GT.AND P1, PT, R0.reuse, 0x8, P2 ;  /* 0x000000080000780c */ /* 0x040fe40001724270 */
[----:B------:R-:W-:-:S03]  /*218e0*/  ISETP.GT.AND P5, PT, R0, 0x8, P3 ;  /* 0x000000080000780c */ /* 0x000fc60001fa4270 */
[----:B------:R0:W-:Y:S04]  /*218f0*/  @P4 STG.E.U16 desc[UR6][R4.64+0x62], R209 ;  /* 0x000062d104004986 */ /* 0x0001e8000c101506 */
[----:B------:R0:W-:Y:S01]  /*21900*/  @P0 STG.E.U16 desc[UR6][R4.64+0x60], R208 ;  /* 0x000060d004000986 */ /* 0x0001e2000c101506 */
[----:B------:R-:W-:-:S03]  /*21910*/  ISETP.GT.AND P0, PT, R3, 0x38, PT ;  /* 0x000000380300780c */ /* 0x000fc60003f04270 */
[----:B------:R0:W-:Y:S01]  /*21920*/  @P1 STG.E.U16 desc[UR6][R10.64+0x62], R211 ;  /* 0x000062d30a001986 */ /* 0x0001e2000c101506 */
[----:B------:R-:W-:-:S03]  /*21930*/  ISETP.GT.AND P1, PT, R3, 0x39, PT ;  /* 0x000000390300780c */ /* 0x000fc60003f24270 */
[----:B------:R0:W-:Y:S01]  /*21940*/  @P5 STG.E.U16 desc[UR6][R10.64+0x60], R210 ;  /* 0x000060d20a005986 */ /* 0x0001e2000c101506 */
[C---:B------:R-:W-:Y:S02]  /*21950*/  ISETP.GT.AND P5, PT, R0.reuse, RZ, P0 ;  /* 0x000000ff0000720c */ /* 0x040fe400007a4270 */
[----:B------:R-:W-:-:S11]  /*21960*/  ISETP.GT.AND P4, PT, R0, RZ, P1 ;  /* 0x000000ff0000720c */ /* 0x000fd60000f84270 */
[----:B------:R0:W-:Y:S01]  /*21970*/  @P5 STG.E.U16 desc[UR6][R4.64+0x70], R212 ;  /* 0x000070d404005986 */ /* 0x0001e2000c101506 */
[----:B------:R-:W-:-:S03]  /*21980*/  ISETP.GT.AND P5, PT, R0, 0x8, P0 ;  /* 0x000000080000780c */ /* 0x000fc600007a4270 */
[----:B------:R0:W-:Y:S01]  /*21990*/  @P4 STG.E.U16 desc[UR6][R4.64+0x72], R213 ;  /* 0x000072d504004986 */ /* 0x0001e2000c101506 */
[----:B------:R-:W-:-:S09]  /*219a0*/  ISETP.GT.AND P4, PT, R0, 0x8, P1 ;  /* 0x000000080000780c */ /* 0x000fd20000f84270 */
[----:B------:R0:W-:Y:S01]  /*219b0*/  @P5 STG.E.U16 desc[UR6][R10.64+0x70], R214 ;  /* 0x000070d60a005986 */ /* 0x0001e2000c101506 */
[----:B------:R-:W-:-:S03]  /*219c0*/  ISETP.GT.AND P5, PT, R0, 0x80, P3 ;  /* 0x000000800000780c */ /* 0x000fc60001fa4270 */
[----:B------:R0:W-:Y:S01]  /*219d0*/  @P4 STG.E.U16 desc[UR6][R10.64+0x72], R215 ;  /* 0x000072d70a004986 */ /* 0x0001e2000c101506 */
[C---:B------:R-:W-:Y:S02]  /*219e0*/  ISETP.GT.AND P4, PT, R0.reuse, 0x80, P2 ;  /* 0x000000800000780c */ /* 0x040fe40001784270 */
[C---:B------:R-:W-:Y:S02]  /*219f0*/  ISETP.GT.AND P3, PT, R0.reuse, 0x88, P3 ;  /* 0x000000880000780c */ /* 0x040fe40001f64270 */
[----:B------:R-:W-:-:S05]  /*21a00*/  ISETP.GT.AND P2, PT, R0, 0x88, P2 ;  /* 0x000000880000780c */ /* 0x000fca0001744270 */
[----:B------:R0:W-:Y:S04]  /*21a10*/  @P5 STG.E.U16 desc[UR6][R6.64+0x60], R200 ;  /* 0x000060c806005986 */ /* 0x0001e8000c101506 */
[----:B------:R0:W-:Y:S04]  /*21a20*/  @P4 STG.E.U16 desc[UR6][R6.64+0x62], R201 ;  /* 0x000062c906004986 */ /* 0x0001e8000c101506 */
[----:B------:R0:W-:Y:S01]  /*21a30*/  @P3 STG.E.U16 desc[UR6][R8.64+0x60], R202 ;  /* 0x000060ca08003986 */ /* 0x0001e2000c101506 */
[C---:B------:R-:W-:Y:S02]  /*21a40*/  ISETP.GT.AND P3, PT, R0.reuse, 0x80, P1 ;  /* 0x000000800000780c */ /* 0x040fe40000f64270 */
[----:B------:R-:W-:-:S02]  /*21a50*/  ISETP.GT.AND P4, PT, R0, 0x80, P0 ;  /* 0x000000800000780c */ /* 0x000fc40000784270 */
[C---:B------:R-:W-:Y:S02]  /*21a60*/  ISETP.GT.AND P0, PT, R0.reuse, 0x88, P0 ;  /* 0x000000880000780c */ /* 0x040fe40000704270 */
[----:B------:R-:W-:Y:S01]  /*21a70*/  ISETP.GT.AND P1, PT, R0, 0x88, P1 ;  /* 0x000000880000780c */ /* 0x000fe20000f24270 */
[----:B------:R0:W-:Y:S01]  /*21a80*/  @P2 STG.E.U16 desc[UR6][R8.64+0x62], R203 ;  /* 0x000062cb08002986 */ /* 0x0001e2000c101506 */
[----:B------:R-:W-:Y:S02]  /*21a90*/  F2FP.F16.F32.PACK_AB R207, RZ, R207 ;  /* 0x000000cfffcf723e */ /* 0x000fe400000000ff */
[----:B------:R-:W-:-:S03]  /*21aa0*/  ISETP.GT.AND P2, PT, R3, 0x41, PT ;  /* 0x000000410300780c */ /* 0x000fc60003f44270 */
[----:B------:R0:W-:Y:S01]  /*21ab0*/  @P3 STG.E.U16 desc[UR6][R6.64+0x72], R205 ;  /* 0x000072cd06003986 */ /* 0x0001e2000c101506 */
[----:B------:R-:W-:-:S03]  /*21ac0*/  ISETP.GT.AND P3, PT, R3, 0x40, PT ;  /* 0x000000400300780c */ /* 0x000fc60003f64270 */
[----:B------:R0:W-:Y:S01]  /*21ad0*/  @P4 STG.E.U16 desc[UR6][R6.64+0x70], R204 ;  /* 0x000070cc06004986 */ /* 0x0001e2000c101506 */
[----:B------:R-:W-:-:S03]  /*21ae0*/  ISETP.GT.AND P4, PT, R0, RZ, P2 ;  /* 0x000000ff0000720c */ /* 0x000fc60001784270 */
[----:B------:R0:W-:Y:S01]  /*21af0*/  @P0 STG.E.U16 desc[UR6][R8.64+0x70], R206 ;  /* 0x000070ce08000986 */ /* 0x0001e2000c101506 */
[----:B------:R-:W-:-:S03]  /*21b00*/  ISETP.GT.AND P0, PT, R0, RZ, P3 ;  /* 0x000000ff0000720c */ /* 0x000fc60001f04270 */
[----:B------:R0:W-:Y:S01]  /*21b10*/  @P1 STG.E.U16 desc[UR6][R8.64+0x72], R207 ;  /* 0x000072cf08001986 */ /* 0x0001e2000c101506 */
[----:B------:R-:W-:Y:S01]  /*21b20*/  ISETP.GT.AND P1, PT, R0, 0x8, P2 ;  /* 0x000000080000780c */ /* 0x000fe20001724270 */
[-C--:B------:R-:W-:Y:S01]  /*21b30*/  FMUL R192, R192, R2.reuse ;  /* 0x00000002c0c07220 */ /* 0x080fe20000400000 */
[-C--:B------:R-:W-:Y:S01]  /*21b40*/  FMUL R193, R193, R2.reuse ;  /* 0x00000002c1c17220 */ /* 0x080fe20000400000 */
[-C--:B------:R-:W-:Y:S01]  /*21b50*/  FMUL R195, R195, R2.reuse ;  /* 0x00000002c3c37220 */ /* 0x080fe20000400000 */
[----:B------:R-:W-:Y:S01]  /*21b60*/  ISETP.GT.AND P5, PT, R0, 0x8, P3 ;  /* 0x000000080000780c */ /* 0x000fe20001fa4270 */
[----:B------:R-:W-:Y:S01]  /*21b70*/  FMUL R194, R194, R2 ;  /* 0x00000002c2c27220 */ /* 0x000fe20000400000 */
[----:B------:R-:W-:Y:S02]  /*21b80*/  F2FP.F16.F32.PACK_AB R192, RZ, R192 ;  /* 0x000000c0ffc0723e */ /* 0x000fe400000000ff */
[----:B------:R-:W-:Y:S02]  /*21b90*/  F2FP.F16.F32.PACK_AB R193, RZ, R193 ;  /* 0x000000c1ffc1723e */ /* 0x000fe400000000ff */
[----:B------:R-:W-:Y:S01]  /*21ba0*/  F2FP.F16.F32.PACK_AB R195, RZ, R195 ;  /* 0x000000c3ffc3723e */ /* 0x000fe200000000ff */
[----:B------:R0:W-:Y:S01]  /*21bb0*/  @P0 STG.E.U16 desc[UR6][R4.64+0x80], R192 ;  /* 0x000080c004000986 */ /* 0x0001e2000c101506 */
[----:B------:R-:W-:-:S03]  /*21bc0*/  F2FP.F16.F32.PACK_AB R194, RZ, R194 ;  /* 0x000000c2ffc2723e */ /* 0x000fc600000000ff */
[----:B------:R0:W-:Y:S01]  /*21bd0*/  @P4 STG.E.U16 desc[UR6][R4.64+0x82], R193 ;  /* 0x000082c104004986 */ /* 0x0001e2000c101506 */
[----:B------:R-:W-:-:S03]  /*21be0*/  ISETP.GT.AND P0, PT, R3, 0x48, PT ;  /* 0x000000480300780c */ /* 0x000fc60003f04270 */
[----:B------:R0:W-:Y:S01]  /*21bf0*/  @P1 STG.E.U16 desc[UR6][R10.64+0x82], R195 ;  /* 0x000082c30a001986 */ /* 0x0001e2000c101506 */
[----:B------:R-:W-:-:S03]  /*21c00*/  ISETP.GT.AND P1, PT, R3, 0x49, PT ;  /* 0x000000490300780c */ /* 0x000fc60003f24270 */
[----:B------:R0:W-:Y:S01]  /*21c10*/  @P5 STG.E.U16 desc[UR6][R10.64+0x80], R194 ;  /* 0x000080c20a005986 */ /* 0x0001e2000c101506 */
[C---:B------:R-:W-:Y:S02]  /*21c20*/  ISETP.GT.AND P5, PT, R0.reuse, RZ, P0 ;  /* 0x000000ff0000720c */ /* 0x040fe400007a4270 */
[----:B------:R-:W-:Y:S01]  /*21c30*/  ISETP.GT.AND P4, PT, R0, RZ, P1 ;  /* 0x000000ff0000720c */ /* 0x000fe20000f84270 */
[-C--:B------:R-:W-:Y:S01]  /*21c40*/  FMUL R196, R196, R2.reuse ;  /* 0x00000002c4c47220 */ /* 0x080fe20000400000 */
[----:B------:R-:W-:-:S04]  /*21c50*/  FMUL R197, R197, R2 ;  /* 0x00000002c5c57220 */ /* 0x000fc80000400000 */
[----:B------:R-:W-:Y:S02]  /*21c60*/  F2FP.F16.F32.PACK_AB R196, RZ, R196 ;  /* 0x000000c4ffc4723e */ /* 0x000fe400000000ff */
[----:B------:R-:W-:-:S03]  /*21c70*/  F2FP.F16.F32.PACK_AB R197, RZ, R197 ;  /* 0x000000c5ffc5723e */ /* 0x000fc600000000ff */
[----:B------:R0:W-:Y:S01]  /*21c80*/  @P5 STG.E.U16 desc[UR6][R4.64+0x90], R196 ;  /* 0x000090c404005986 */ /* 0x0001e2000c101506 */
[----:B------:R-:W-:-:S03]  /*21c90*/  ISETP.GT.AND P5, PT, R0, 0x8, P0 ;  /* 0x000000080000780c */ /* 0x000fc600007a4270 */
[----:B------:R0:W-:Y:S01]  /*21ca0*/  @P4 STG.E.U16 desc[UR6][R4.64+0x92], R197 ;  /* 0x000092c504004986 */ /* 0x0001e2000c101506 */
[----:B------:R-:W-:Y:S01]  /*21cb0*/  ISETP.GT.AND P4, PT, R0, 0x8, P1 ;  /* 0x000000080000780c */ /* 0x000fe20000f84270 */
[-C--:B------:R-:W-:Y:S01]  /*21cc0*/  FMUL R198, R198, R2.reuse ;  /* 0x00000002c6c67220 */ /* 0x080fe20000400000 */
[----:B------:R-:W-:-:S04]  /*21cd0*/  FMUL R199, R199, R2 ;  /* 0x00000002c7c77220 */ /* 0x000fc80000400000 */
[----:B------:R-:W-:Y:S02]  /*21ce0*/  F2FP.F16.F32.PACK_AB R198, RZ, R198 ;  /* 0x000000c6ffc6723e */ /* 0x000fe400000000ff */
[----:B------:R-:W-:-:S03]  /*21cf0*/  F2FP.F16.F32.PACK_AB R199, RZ, R199 ;  /* 0x000000c7ffc7723e */ /* 0x000fc600000000ff */
[----:B------:R0:W-:Y:S01]  /*21d00*/  @P5 STG.E.U16 desc[UR6][R10.64+0x90], R198 ;  /* 0x000090c60a005986 */ /* 0x0001e2000c101506 */
[----:B------:R-:W-:-:S03]  /*21d10*/  ISETP.GT.AND P5, PT, R0, 0x80, P3 ;  /* 0x000000800000780c */ /* 0x000fc60001fa4270 */
[----:B------:R0:W-:Y:S01]  /*21d20*/  @P4 STG.E.U16 desc[UR6][R10.64+0x92], R199 ;  /* 0x000092c70a004986 */ /* 0x0001e2000c101506 */
[C---:B------:R-:W-:Y:S02]  /*21d30*/  ISETP.GT.AND P4, PT, R0.reuse, 0x80, P2 ;  /* 0x000000800000780c */ /* 0x040fe40001784270 */
[----:B------:R-:W-:Y:S01]  /*21d40*/  ISETP.GT.AND P3, PT, R0, 0x88, P3 ;  /* 0x000000880000780c */ /* 0x000fe20001f64270 */
[-C--:B------:R-:W-:Y:S01]  /*21d50*/  FMUL R184, R184, R2.reuse ;  /* 0x00000002b8b87220 */ /* 0x080fe20000400000 */
[-C--:B------:R-:W-:Y:S01]  /*21d60*/  FMUL R185, R185, R2.reuse ;  /* 0x00000002b9b97220 */ /* 0x080fe20000400000 */
[----:B------:R-:W-:-:S03]  /*21d70*/  FMUL R186, R186, R2 ;  /* 0x00000002baba7220 */ /* 0x000fc60000400000 */
[----:B------:R-:W-:Y:S02]  /*21d80*/  F2FP.F16.F32.PACK_AB R184, RZ, R184 ;  /* 0x000000b8ffb8723e */ /* 0x000fe400000000ff */
[----:B------:R-:W-:Y:S02]  /*21d90*/  F2FP.F16.F32.PACK_AB R185, RZ, R185 ;  /* 0x000000b9ffb9723e */ /* 0x000fe400000000ff */
[----:B------:R-:W-:Y:S01]  /*21da0*/  F2FP.F16.F32.PACK_AB R186, RZ, R186 ;  /* 0x000000baffba723e */ /* 0x000fe200000000ff */
[----:B------:R0:W-:Y:S01]  /*21db0*/  @P5 STG.E.U16 desc[UR6][R6.64+0x80], R184 ;  /* 0x000080b806005986 */ /* 0x0001e2000c101506 */
[----:B------:R-:W-:-:S03]  /*21dc0*/  ISETP.GT.AND P2, PT, R0, 0x88, P2 ;  /* 0x000000880000780c */ /* 0x000fc60001744270 */
[----:B------:R0:W-:Y:S01]  /*21dd0*/  @P4 STG.E.U16 desc[UR6][R6.64+0x82], R185 ;  /* 0x000082b906004986 */ /* 0x0001e2000c101506 */
[----:B------:R-:W-:-:S03]  /*21de0*/  FMUL R187, R187, R2 ;  /* 0x00000002bbbb7220 */ /* 0x000fc60000400000 */
[----:B------:R0:W-:Y:S01]  /*21df0*/  @P3 STG.E.U16 desc[UR6][R8.64+0x80], R186 ;  /* 0x000080ba08003986 */ /* 0x0001e2000c101506 */
[C---:B------:R-:W-:Y:S01]  /*21e00*/  ISETP.GT.AND P3, PT, R0.reuse, 0x80, P1 ;  /* 0x000000800000780c */ /* 0x040fe20000f64270 */
[-C--:B------:R-:W-:Y:S01]  /*21e10*/  FMUL R189, R189, R2.reuse ;  /* 0x00000002bdbd7220 */ /* 0x080fe20000400000 */
[C---:B------:R-:W-:Y:S02]  /*21e20*/  ISETP.GT.AND P4, PT, R0.reuse, 0x80, P0 ;  /* 0x000000800000780c */ /* 0x040fe40000784270 */
[----:B------:R-:W-:Y:S01]  /*21e30*/  ISETP.GT.AND P0, PT, R0, 0x88, P0 ;  /* 0x000000880000780c */ /* 0x000fe20000704270 */
[-C--:B------:R-:W-:Y:S01]  /*21e40*/  FMUL R188, R188, R2.reuse ;  /* 0x00000002bcbc7220 */ /* 0x080fe20000400000 */
[----:B------:R-:W-:Y:S01]  /*21e50*/  ISETP.GT.AND P1, PT, R0, 0x88, P1 ;  /* 0x000000880000780c */ /* 0x000fe20000f24270 */
[-C--:B------:R-:W-:Y:S01]  /*21e60*/  FMUL R190, R190, R2.reuse ;  /* 0x00000002bebe7220 */ /* 0x080fe20000400000 */
[----:B------:R-:W-:Y:S01]  /*21e70*/  F2FP.F16.F32.PACK_AB R187, RZ, R187 ;  /* 0x000000bbffbb723e */ /* 0x000fe200000000ff */
[----:B------:R-:W-:Y:S01]  /*21e80*/  FMUL R191, R191, R2 ;  /* 0x00000002bfbf7220 */ /* 0x000fe20000400000 */
[----:B------:R-:W-:-:S02]  /*21e90*/  F2FP.F16.F32.PACK_AB R189, RZ, R189 ;  /* 0x000000bdffbd723e */ /* 0x000fc400000000ff */
[----:B------:R-:W-:Y:S01]  /*21ea0*/  F2FP.F16.F32.PACK_AB R188, RZ, R188 ;  /* 0x000000bcffbc723e */ /* 0x000fe200000000ff */
[----:B------:R0:W-:Y:S01]  /*21eb0*/  @P2 STG.E.U16 desc[UR6][R8.64+0x82], R187 ;  /* 0x000082bb08002986 */ /* 0x0001e2000c101506 */
[----:B------:R-:W-:Y:S02]  /*21ec0*/  F2FP.F16.F32.PACK_AB R190, RZ, R190 ;  /* 0x000000beffbe723e */ /* 0x000fe400000000ff */
[----:B------:R-:W-:Y:S01]  /*21ed0*/  F2FP.F16.F32.PACK_AB R191, RZ, R191 ;  /* 0x000000bfffbf723e */ /* 0x000fe200000000ff */
[----:B------:R0:W-:Y:S01]  /*21ee0*/  @P3 STG.E.U16 desc[UR6][R6.64+0x92], R189 ;  /* 0x000092bd06003986 */ /* 0x0001e2000c101506 */
[C---:B------:R-:W-:Y:S02]  /*21ef0*/  ISETP.GT.AND P3, PT, R3.reuse, 0x50, PT ;  /* 0x000000500300780c */ /* 0x040fe40003f64270 */
[----:B------:R-:W-:Y:S01]  /*21f00*/  ISETP.GT.AND P2, PT, R3, 0x51, PT ;  /* 0x000000510300780c */ /* 0x000fe20003f44270 */
[----:B------:R0:W-:Y:S03]  /*21f10*/  @P4 STG.E.U16 desc[UR6][R6.64+0x90], R188 ;  /* 0x000090bc06004986 */ /* 0x0001e6000c101506 */
[C---:B------:R-:W-:Y:S01]  /*21f20*/  ISETP.GT.AND P4, PT, R0.reuse, RZ, P2 ;  /* 0x000000ff0000720c */ /* 0x040fe20001784270 */
        /* <DEDUP_REMOVED lines=557> */
[----:B------:R-:W-:-:S02]  /*24200*/  F2FP.F16.F32.PACK_AB R51, RZ, R51 ;  /* 0x00000033ff33723e */ /* 0x000fc400000000ff */
[C---:B------:R-:W-:Y:S01]  /*24210*/  ISETP.GT.AND P0, PT, R3.reuse, 0xd8, PT ;  /* 0x000000d80300780c */ /* 0x040fe20003f04270 */
[----:B------:R0:W-:Y:S04]  /*24220*/  @P4 STG.E.U16 desc[UR6][R4.64+0x1a2], R49 ;  /* 0x0001a23104004986 */ /* 0x0001e8000c101506 */
[----:B------:R0:W-:Y:S01]  /*24230*/  @P1 STG.E.U16 desc[UR6][R10.64+0x1a0], R50 ;  /* 0x0001a0320a001986 */ /* 0x0001e2000c101506 */
[----:B------:R-:W-:Y:S02]  /*24240*/  ISETP.GT.AND P1, PT, R3, 0xd9, PT ;  /* 0x000000d90300780c */ /* 0x000fe40003f24270 */
[C---:B------:R-:W-:Y:S01]  /*24250*/  ISETP.GT.AND P4, PT, R0.reuse, RZ, P0 ;  /* 0x000000ff0000720c */ /* 0x040fe20000784270 */
[----:B------:R0:W-:Y:S01]  /*24260*/  @P5 STG.E.U16 desc[UR6][R10.64+0x1a2], R51 ;  /* 0x0001a2330a005986 */ /* 0x0001e2000c101506 */
        /* <DEDUP_REMOVED lines=32> */
[C---:B------:R-:W-:Y:S02]  /*24470*/  ISETP.GT.AND P0, PT, R0.reuse, 0x88, P0 ;  /* 0x000000880000780c */ /* 0x040fe40000704270 */
[----:B------:R-:W-:Y:S01]  /*24480*/  ISETP.GT.AND P1, PT, R0, 0x88, P1 ;  /* 0x000000880000780c */ /* 0x000fe20000f24270 */
[-C--:B------:R-:W-:Y:S01]  /*24490*/  FMUL R44, R44, R2.reuse ;  /* 0x000000022c2c7220 */ /* 0x080fe20000400000 */
[-C--:B------:R-:W-:Y:S01]  /*244a0*/  FMUL R46, R46, R2.reuse ;  /* 0x000000022e2e7220 */ /* 0x080fe20000400000 */
[----:B------:R-:W-:Y:S01]  /*244b0*/  FMUL R47, R47, R2 ;  /* 0x000000022f2f7220 */ /* 0x000fe20000400000 */
[----:B------:R-:W-:-:S02]  /*244c0*/  F2FP.F16.F32.PACK_AB R43, RZ, R43 ;  /* 0x0000002bff2b723e */ /* 0x000fc400000000ff */
[----:B------:R-:W-:Y:S02]  /*244d0*/  F2FP.F16.F32.PACK_AB R45, RZ, R45 ;  /* 0x0000002dff2d723e */ /* 0x000fe400000000ff */
[----:B------:R-:W-:Y:S01]  /*244e0*/  F2FP.F16.F32.PACK_AB R44, RZ, R44 ;  /* 0x0000002cff2c723e */ /* 0x000fe200000000ff */
[----:B------:R0:W-:Y:S01]  /*244f0*/  @P2 STG.E.U16 desc[UR6][R8.64+0x1a2], R43 ;  /* 0x0001a22b08002986 */ /* 0x0001e2000c101506 */
[----:B------:R-:W-:Y:S02]  /*24500*/  F2FP.F16.F32.PACK_AB R46, RZ, R46 ;  /* 0x0000002eff2e723e */ /* 0x000fe400000000ff */
[----:B------:R-:W-:Y:S01]  /*24510*/  F2FP.F16.F32.PACK_AB R47, RZ, R47 ;  /* 0x0000002fff2f723e */ /* 0x000fe200000000ff */
[----:B------:R0:W-:Y:S01]  /*24520*/  @P3 STG.E.U16 desc[UR6][R6.64+0x1b2], R45 ;  /* 0x0001b22d06003986 */ /* 0x0001e2000c101506 */
[C---:B------:R-:W-:Y:S02]  /*24530*/  ISETP.GT.AND P2, PT, R3.reuse, 0xe0, PT ;  /* 0x000000e00300780c */ /* 0x040fe40003f44270 */
[----:B------:R-:W-:Y:S01]  /*24540*/  ISETP.GT.AND P3, PT, R3, 0xe1, PT ;  /* 0x000000e10300780c */ /* 0x000fe20003f64270 */
[----:B------:R0:W-:Y:S04]  /*24550*/  @P4 STG.E.U16 desc[UR6][R6.64+0x1b0], R44 ;  /* 0x0001b02c06004986 */ /* 0x0001e8000c101506 */
[----:B------:R0:W-:Y:S01]  /*24560*/  @P0 STG.E.U16 desc[UR6][R8.64+0x1b0], R46 ;  /* 0x0001b02e08000986 */ /* 0x0001e2000c101506 */
[----:B------:R-:W-:-:S03]  /*24570*/  ISETP.GT.AND P0, PT, R0, RZ, P2 ;  /* 0x000000ff0000720c */ /* 0x000fc60001704270 */
[----:B------:R0:W-:Y:S01]  /*24580*/  @P1 STG.E.U16 desc[UR6][R8.64+0x1b2], R47 ;  /* 0x0001b22f08001986 */ /* 0x0001e2000c101506 */
[----:B------:R-:W-:Y:S01]  /*24590*/  ISETP.GT.AND P1, PT, R0, RZ, P3 ;  /* 0x000000ff0000720c */ /* 0x000fe20001f24270 */
[-C--:B------:R-:W-:Y:S01]  /*245a0*/  FMUL R32, R32, R2.reuse ;  /* 0x0000000220207220 */ /* 0x080fe20000400000 */
[-C--:B------:R-:W-:Y:S01]  /*245b0*/  FMUL R33, R33, R2.reuse ;  /* 0x0000000221217220 */ /* 0x080fe20000400000 */
[C---:B------:R-:W-:Y:S02]  /*245c0*/  ISETP.GT.AND P4, PT, R0.reuse, 0x8, P2 ;  /* 0x000000080000780c */ /* 0x040fe40001784270 */
[----:B------:R-:W-:Y:S01]  /*245d0*/  ISETP.GT.AND P5, PT, R0, 0x8, P3 ;  /* 0x000000080000780c */ /* 0x000fe20001fa4270 */
[-C--:B------:R-:W-:Y:S01]  /*245e0*/  FMUL R34, R34, R2.reuse ;  /* 0x0000000222227220 */ /* 0x080fe20000400000 */
[----:B------:R-:W-:Y:S01]  /*245f0*/  FMUL R35, R35, R2 ;  /* 0x0000000223237220 */ /* 0x000fe20000400000 */
[----:B------:R-:W-:Y:S02]  /*24600*/  F2FP.F16.F32.PACK_AB R32, RZ, R32 ;  /* 0x00000020ff20723e */ /* 0x000fe400000000ff */
[----:B------:R-:W-:-:S02]  /*24610*/  F2FP.F16.F32.PACK_AB R33, RZ, R33 ;  /* 0x00000021ff21723e */ /* 0x000fc400000000ff */
[----:B------:R-:W-:Y:S01]  /*24620*/  F2FP.F16.F32.PACK_AB R34, RZ, R34 ;  /* 0x00000022ff22723e */ /* 0x000fe200000000ff */
[----:B------:R0:W-:Y:S01]  /*24630*/  @P0 STG.E.U16 desc[UR6][R4.64+0x1c0], R32 ;  /* 0x0001c02004000986 */ /* 0x0001e2000c101506 */
[----:B------:R-:W-:Y:S02]  /*24640*/  F2FP.F16.F32.PACK_AB R35, RZ, R35 ;  /* 0x00000023ff23723e */ /* 0x000fe400000000ff */
[C---:B------:R-:W-:Y:S01]  /*24650*/  ISETP.GT.AND P0, PT, R3.reuse, 0xe9, PT ;  /* 0x000000e90300780c */ /* 0x040fe20003f04270 */
[----:B------:R0:W-:Y:S01]  /*24660*/  @P1 STG.E.U16 desc[UR6][R4.64+0x1c2], R33 ;  /* 0x0001c22104001986 */ /* 0x0001e2000c101506 */
[----:B------:R-:W-:-:S03]  /*24670*/  ISETP.GT.AND P1, PT, R3, 0xe8, PT ;  /* 0x000000e80300780c */ /* 0x000fc60003f24270 */
[----:B------:R0:W-:Y:S01]  /*24680*/  @P4 STG.E.U16 desc[UR6][R10.64+0x1c0], R34 ;  /* 0x0001c0220a004986 */ /* 0x0001e2000c101506 */
[----:B------:R-:W-:-:S03]  /*24690*/  ISETP.GT.AND P4, PT, R0, RZ, P0 ;  /* 0x000000ff0000720c */ /* 0x000fc60000784270 */
[----:B------:R0:W-:Y:S01]  /*246a0*/  @P5 STG.E.U16 desc[UR6][R10.64+0x1c2], R35 ;  /* 0x0001c2230a005986 */ /* 0x0001e2000c101506 */
[----:B------:R-:W-:Y:S01]  /*246b0*/  ISETP.GT.AND P5, PT, R0, RZ, P1 ;  /* 0x000000ff0000720c */ /* 0x000fe20000fa4270 */
[-C--:B------:R-:W-:Y:S01]  /*246c0*/  FMUL R36, R36, R2.reuse ;  /* 0x0000000224247220 */ /* 0x080fe20000400000 */
[----:B------:R-:W-:-:S04]  /*246d0*/  FMUL R37, R37, R2 ;  /* 0x0000000225257220 */ /* 0x000fc80000400000 */
[----:B------:R-:W-:Y:S02]  /*246e0*/  F2FP.F16.F32.PACK_AB R36, RZ, R36 ;  /* 0x00000024ff24723e */ /* 0x000fe400000000ff */
[----:B------:R-:W-:Y:S01]  /*246f0*/  F2FP.F16.F32.PACK_AB R37, RZ, R37 ;  /* 0x00000025ff25723e */ /* 0x000fe200000000ff */
[----:B------:R-:W-:-:S04]  /*24700*/  FMUL R38, R38, R2 ;  /* 0x0000000226267220 */ /* 0x000fc80000400000 */
[----:B------:R0:W-:Y:S01]  /*24710*/  @P5 STG.E.U16 desc[UR6][R4.64+0x1d0], R36 ;  /* 0x0001d02404005986 */ /* 0x0001e2000c101506 */
[----:B------:R-:W-:-:S03]  /*24720*/  ISETP.GT.AND P5, PT, R0, 0x8, P1 ;  /* 0x000000080000780c */ /* 0x000fc60000fa4270 */
[----:B------:R0:W-:Y:S01]  /*24730*/  @P4 STG.E.U16 desc[UR6][R4.64+0x1d2], R37 ;  /* 0x0001d22504004986 */ /* 0x0001e2000c101506 */
[----:B------:R-:W-:Y:S01]  /*24740*/  ISETP.GT.AND P4, PT, R0, 0x8, P0 ;  /* 0x000000080000780c */ /* 0x000fe20000784270 */
[----:B------:R-:W-:Y:S01]  /*24750*/  FMUL R39, R39, R2 ;  /* 0x0000000227277220 */ /* 0x000fe20000400000 */
[----:B------:R-:W-:-:S04]  /*24760*/  F2FP.F16.F32.PACK_AB R38, RZ, R38 ;  /* 0x00000026ff26723e */ /* 0x000fc800000000ff */
        /* <DEDUP_REMOVED lines=8> */
[----:B------:R-:W-:Y:S02]  /*247f0*/  F2FP.F16.F32.PACK_AB R25, RZ, R25 ;  /* 0x00000019ff19723e */ /* 0x000fe400000000ff */
[C---:B------:R-:W-:Y:S02]  /*24800*/  ISETP.GT.AND P2, PT, R0.reuse, 0x88, P2 ;  /* 0x000000880000780c */ /* 0x040fe40001744270 */
[C---:B------:R-:W-:Y:S01]  /*24810*/  ISETP.GT.AND P3, PT, R0.reuse, 0x88, P3 ;  /* 0x000000880000780c */ /* 0x040fe20001f64270 */
[----:B------:R0:W-:Y:S01]  /*24820*/  @P4 STG.E.U16 desc[UR6][R6.64+0x1c0], R24 ;  /* 0x0001c01806004986 */ /* 0x0001e2000c101506 */
[----:B------:R-:W-:-:S03]  /*24830*/  ISETP.GT.AND P4, PT, R0, 0x80, P0 ;  /* 0x000000800000780c */ /* 0x000fc60000784270 */
[----:B------:R0:W-:Y:S01]  /*24840*/  @P5 STG.E.U16 desc[UR6][R6.64+0x1c2], R25 ;  /* 0x0001c21906005986 */ /* 0x0001e2000c101506 */
[----:B------:R-:W-:Y:S01]  /*24850*/  ISETP.GT.AND P5, PT, R0, 0x80, P1 ;  /* 0x000000800000780c */ /* 0x000fe20000fa4270 */
[-C--:B------:R-:W-:Y:S01]  /*24860*/  FMUL R26, R26, R2.reuse ;  /* 0x000000021a1a7220 */ /* 0x080fe20000400000 */
[C---:B------:R-:W-:Y:S01]  /*24870*/  ISETP.GT.AND P1, PT, R0.reuse, 0x88, P1 ;  /* 0x000000880000780c */ /* 0x040fe20000f24270 */
[-C--:B------:R-:W-:Y:S01]  /*24880*/  FMUL R27, R27, R2.reuse ;  /* 0x000000021b1b7220 */ /* 0x080fe20000400000 */
[----:B------:R-:W-:Y:S01]  /*24890*/  ISETP.GT.AND P0, PT, R0, 0x88, P0 ;  /* 0x000000880000780c */ /* 0x000fe20000704270 */
[-C--:B------:R-:W-:Y:S01]  /*248a0*/  FMUL R28, R28, R2.reuse ;  /* 0x000000021c1c7220 */ /* 0x080fe20000400000 */
[-C--:B------:R-:W-:Y:S01]  /*248b0*/  FMUL R29, R29, R2.reuse ;  /* 0x000000021d1d7220 */ /* 0x080fe20000400000 */
[-C--:B------:R-:W-:Y:S01]  /*248c0*/  FMUL R30, R30, R2.reuse ;  /* 0x000000021e1e7220 */ /* 0x080fe20000400000 */
[----:B------:R-:W-:Y:S01]  /*248d0*/  FMUL R31, R31, R2 ;  /* 0x000000021f1f7220 */ /* 0x000fe20000400000 */
[----:B------:R-:W-:-:S02]  /*248e0*/  F2FP.F16.F32.PACK_AB R26, RZ, R26 ;  /* 0x0000001aff1a723e */ /* 0x000fc400000000ff */
[----:B------:R-:W-:Y:S02]  /*248f0*/  F2FP.F16.F32.PACK_AB R27, RZ, R27 ;  /* 0x0000001bff1b723e */ /* 0x000fe400000000ff */
[----:B------:R-:W-:Y:S02]  /*24900*/  F2FP.F16.F32.PACK_AB R28, RZ, R28 ;  /* 0x0000001cff1c723e */ /* 0x000fe400000000ff */
[----:B------:R-:W-:Y:S02]  /*24910*/  F2FP.F16.F32.PACK_AB R29, RZ, R29 ;  /* 0x0000001dff1d723e */ /* 0x000fe400000000ff */
[----:B------:R-:W-:Y:S02]  /*24920*/  F2FP.F16.F32.PACK_AB R30, RZ, R30 ;  /* 0x0000001eff1e723e */ /* 0x000fe400000000ff */
[----:B------:R-:W-:Y:S01]  /*24930*/  F2FP.F16.F32.PACK_AB R31, RZ, R31 ;  /* 0x0000001fff1f723e */ /* 0x000fe200000000ff */
[----:B------:R0:W-:Y:S04]  /*24940*/  @P2 STG.E.U16 desc[UR6][R8.64+0x1c0], R26 ;  /* 0x0001c01a08002986 */ /* 0x0001e8000c101506 */
[----:B------:R0:W-:Y:S04]  /*24950*/  @P3 STG.E.U16 desc[UR6][R8.64+0x1c2], R27 ;  /* 0x0001c21b08003986 */ /* 0x0001e8000c101506 */
[----:B------:R0:W-:Y:S04]  /*24960*/  @P5 STG.E.U16 desc[UR6][R6.64+0x1d0], R28 ;  /* 0x0001d01c06005986 */ /* 0x0001e8000c101506 */
[----:B------:R0:W-:Y:S04]  /*24970*/  @P4 STG.E.U16 desc[UR6][R6.64+0x1d2], R29 ;  /* 0x0001d21d06004986 */ /* 0x0001e8000c101506 */
[----:B------:R0:W-:Y:S04]  /*24980*/  @P1 STG.E.U16 desc[UR6][R8.64+0x1d0], R30 ;  /* 0x0001d01e08001986 */ /* 0x0001e8000c101506 */
[----:B------:R0:W-:Y:S02]  /*24990*/  @P0 STG.E.U16 desc[UR6][R8.64+0x1d2], R31 ;  /* 0x0001d21f08000986 */ /* 0x0001e4000c101506 */
.L_x_508:
[----:B------:R-:W-:Y:S05]  /*249a0*/  BSYNC B0 ;  /* 0x0000000000007941 */ /* 0x000fea0003800000 */
.L_x_32:
[----:B0-----:R-:W2:Y:S04]  /*249b0*/  LDL.LU R5, [R1+0xc0] ;  /* 0x0000c00001057983 */ /* 0x001ea80000300800 */
[----:B------:R-:W2:Y:S01]  /*249c0*/  LDL.LU R4, [R1+0xc4] ;  /* 0x0000c40001047983 */ /* 0x000ea20000300800 */
[----:B------:R-:W-:Y:S01]  /*249d0*/  ULDC UR4, c[0x0][0xc] ;  /* 0x0000030000047ab9 */ /* 0x000fe20000000800 */
[----:B------:R-:W-:Y:S01]  /*249e0*/  ULDC UR5, c[0x0][0x10] ;  /* 0x0000040000057ab9 */ /* 0x000fe20000000800 */
[----:B------:R-:W2:Y:S01]  /*249f0*/  LDC R3, c[0x0][0x14] ;  /* 0x00000500ff037b82 */ /* 0x000ea20000000800 */
[----:B------:R-:W-:Y:S01]  /*24a00*/  UIMAD.WIDE.U32 UR4, UR4, UR5, URZ ;  /* 0x00000005040472a5 */ /* 0x000fe2000f8e003f */
[----:B------:R0:W5:Y:S01]  /*24a10*/  LDL R28, [R1+0xdc] ;  /* 0x0000dc00011c7983 */ /* 0x0001620000100800 */
[----:B------:R-:W-:Y:S01]  /*24a20*/  PRMT R0, RZ, 0x7610, R0 ;  /* 0x00007610ff007816 */ /* 0x000fe20000000000 */
[----:B---3--:R-:W-:-:S03]  /*24a30*/  IMAD.MOV.U32 R19, RZ, RZ, -0x1 ;  /* 0xffffffffff137424 */ /* 0x008fc600078e00ff */
[----:B--2---:R-:W-:-:S04]  /*24a40*/  IMAD.WIDE.U32 R4, R3, UR4, R4 ;  /* 0x0000000403047c25 */ /* 0x004fc8000f8e0004 */
[----:B------:R-:W-:Y:S01]  /*24a50*/  IMAD R3, R3, UR5, RZ ;  /* 0x0000000503037c24 */ /* 0x000fe2000f8e02ff */
[----:B------:R-:W-:Y:S01]  /*24a60*/  ULDC.64 UR4, c[0x0][0x650] ;  /* 0x0001940000047ab9 */ /* 0x000fe20000000a00 */
[----:B------:R-:W-:Y:S01]  /*24a70*/  IMAD.MOV.U32 R21, RZ, RZ, R4 ;  /* 0x000000ffff157224 */ /* 0x000fe200078e0004 */
[----:B------:R-:W-:Y:S01]  /*24a80*/  ISETP.GE.U32.AND P0, PT, R4, UR4, PT ;  /* 0x0000000404007c0c */ /* 0x000fe2000bf06070 */
[----:B------:R-:W-:Y:S01]  /*24a90*/  IMAD.IADD R23, R5, 0x1, R3 ;  /* 0x0000000105177824 */ /* 0x000fe200078e0203 */
[----:B------:R-:W-:-:S04]  /*24aa0*/  MOV R3, 0xffffffff ;  /* 0xffffffff00037802 */ /* 0x000fc80000000f00 */
[----:B------:R0:W-:Y:S01]  /*24ab0*/  STL [R1+0xc0], R23 ;  /* 0x0000c01701007387 */ /* 0x0001e20000100800 */
[----:B------:R-:W-:-:S03]  /*24ac0*/  ISETP.GE.U32.AND.EX P0, PT, R23, UR5, PT, P0 ;  /* 0x0000000517007c0c */ /* 0x000fc6000bf06100 */
[----:B------:R0:W-:Y:S04]  /*24ad0*/  STL [R1+0xc4], R21 ;  /* 0x0000c41501007387 */ /* 0x0001e80000100800 */
[----:B------:R0:W-:Y:S06]  /*24ae0*/  STL [R1+0xbc], R3 ;  /* 0x0000bc0301007387 */ /* 0x0001ec0000100800 */
[----:B------:R-:W-:Y:S05]  /*24af0*/  @P0 BRA `(.L_x_509) ;  /* 0x0000000400780947 */ /* 0x000fea0003800000 */
[----:B-----5:R-:W2:Y:S01]  /*24b00*/  S2R R17, SR_CTAID.X ;  /* 0x0000000000117919 */ /* 0x020ea20000002500 */
[----:B----4-:R-:W3:Y:S01]  /*24b10*/  LDC.64 R10, c[0x0][0x628] ;  /* 0x00018a00ff0a7b82 */ /* 0x010ee20000000a00 */
[----:B------:R-:W-:Y:S01]  /*24b20*/  ULDC UR4, c[0x0][0x150] ;  /* 0x0000540000047ab9 */ /* 0x000fe20000000800 */
[----:B-1----:R-:W-:Y:S01]  /*24b30*/  IMAD.MOV.U32 R8, RZ, RZ, R21 ;  /* 0x000000ffff087224 */ /* 0x002fe200078e0015 */
[----:B------:R-:W1:Y:S01]  /*24b40*/  S2R R19, SR_CTAID.Y ;  /* 0x0000000000137919 */ /* 0x000e620000002600 */
[----:B------:R-:W-:-:S04]  /*24b50*/  IMAD.MOV.U32 R9, RZ, RZ, R23 ;  /* 0x000000ffff097224 */ /* 0x000fc800078e0017 */
[----:B------:R-:W4:Y:S08]  /*24b60*/  LDC R20, c[0x0][0x144] ;  /* 0x00005100ff147b82 */ /* 0x000f300000000800 */
[----:B------:R-:W0:Y:S08]  /*24b70*/  LDC R12, c[0x0][0x630] ;  /* 0x00018c00ff0c7b82 */ /* 0x000e300000000800 */
[----:B------:R-:W0:Y:S01]  /*24b80*/  LDC.64 R14, c[0x0][0x620] ;  /* 0x00018800ff0e7b82 */ /* 0x000e220000000a00 */
[----:B---3--:R-:W-:-:S04]  /*24b90*/  ISETP.NE.U32.AND P0, PT, R10, RZ, PT ;  /* 0x000000ff0a00720c */ /* 0x008fc80003f05070 */
[----:B------:R-:W-:Y:S02]  /*24ba0*/  ISETP.NE.AND.EX P0, PT, R11, RZ, PT, P0 ;  /* 0x000000ff0b00720c */ /* 0x000fe40003f05300 */
[----:B--2---:R-:W-:-:S05]  /*24bb0*/  I2FP.F32.U32 R0, R17 ;  /* 0x0000001100007245 */ /* 0x004fca0000201000 */
[----:B------:R-:W-:-:S04]  /*24bc0*/  FMUL R0, R0, UR4 ;  /* 0x0000000400007c20 */ /* 0x000fc80008400000 */
[----:B------:R2:W3:Y:S02]  /*24bd0*/  F2I.U32.TRUNC.NTZ R18, R0 ;  /* 0x0000000000127305 */ /* 0x0004e4000020f000 */
[----:B-1--4-:R-:W-:Y:S05]  /*24be0*/  @!P0 BRA `(.L_x_510) ;  /* 0x0000000000288947 */ /* 0x012fea0003800000 */
[----:B--2---:R-:W0:Y:S02]  /*24bf0*/  LDC R0, c[0x0][0x634] ;  /* 0x00018d00ff007b82 */ /* 0x004e240000000800 */
[----:B0-----:R-:W-:-:S05]  /*24c00*/  IADD3 R3, P0, R21, R0, RZ ;  /* 0x0000000015037210 */ /* 0x001fca0007f1e0ff */
[----:B------:R-:W-:-:S04]  /*24c10*/  IMAD.X R13, RZ, RZ, R23, P0 ;  /* 0x000000ffff0d7224 */ /* 0x000fc800000e0617 */
[----:B------:R-:W-:-:S04]  /*24c20*/  IMAD.WIDE.U32 R4, R13, R10, RZ ;  /* 0x0000000a0d047225 */ /* 0x000fc800078e00ff */
[----:B------:R-:W-:-:S04]  /*24c30*/  IMAD.WIDE.U32 R6, P0, R3, R11, R4 ;  /* 0x0000000b03067225 */ /* 0x000fc80007800004 */
[----:B------:R-:W-:Y:S01]  /*24c40*/  IMAD.WIDE.U32 R4, R3, R10, RZ ;  /* 0x0000000a03047225 */ /* 0x000fe200078e00ff */
[----:B------:R-:W-:-:S03]  /*24c50*/  IADD3.X R9, RZ, RZ, RZ, P0, !PT ;  /* 0x000000ffff097210 */ /* 0x000fc600007fe4ff */
[----:B------:R-:W-:Y:S01]  /*24c60*/  IMAD.MOV.U32 R8, RZ, RZ, R7 ;  /* 0x000000ffff087224 */ /* 0x000fe200078e0007 */
[----:B------:R-:W-:-:S05]  /*24c70*/  IADD3 RZ, P0, R5, R6, RZ ;  /* 0x0000000605ff7210 */ /* 0x000fca0007f1e0ff */
[----:B------:R-:W-:-:S08]  /*24c80*/  IMAD.WIDE.U32.X R8, R13, R11, R8, P0 ;  /* 0x0000000b0d087225 */ /* 0x000fd000000e0408 */
.L_x_510:
[-CC-:B0-----:R-:W-:Y:S01]  /*24c90*/  SHF.R.U64 R13, R8, R12.reuse, R9.reuse ;  /* 0x0000000c080d7219 */ /* 0x181fe20000001209 */
[----:B------:R-:W0:Y:S01]  /*24ca0*/  LDC.64 R24, c[0x0][0x640] ;  /* 0x00019000ff187b82 */ /* 0x000e220000000a00 */
[----:B--2---:R-:W-:Y:S01]  /*24cb0*/  SHF.R.U32.HI R0, RZ, R12, R9 ;  /* 0x0000000cff007219 */ /* 0x004fe20000011609 */
[----:B---3--:R-:W-:Y:S01]  /*24cc0*/  IMAD.MOV R18, RZ, RZ, -R18 ;  /* 0x000000ffff127224 */ /* 0x008fe200078e0a12 */
[----:B------:R-:W-:Y:S01]  /*24cd0*/  IADD3 R3, P0, RZ, -R13, RZ ;  /* 0x8000000dff037210 */ /* 0x000fe20007f1e0ff */
[----:B------:R-:W-:Y:S01]  /*24ce0*/  ULDC UR4, c[0x0][0x154] ;  /* 0x0000550000047ab9 */ /* 0x000fe20000000800 */
[----:B------:R-:W-:Y:S01]  /*24cf0*/  MOV R4, R21 ;  /* 0x0000001500047202 */ /* 0x000fe20000000f00 */
[----:B------:R-:W-:Y:S01]  /*24d00*/  IMAD R20, R20, R18, R17 ;  /* 0x0000001214147224 */ /* 0x000fe200078e0211 */
[----:B------:R-:W-:Y:S01]  /*24d10*/  MOV R7, 0x1 ;  /* 0x0000000100077802 */ /* 0x000fe20000000f00 */
[----:B------:R-:W1:Y:S01]  /*24d20*/  LDC R6, c[0x0][0x618] ;  /* 0x00018600ff067b82 */ /* 0x000e620000000800 */
[----:B------:R-:W-:-:S04]  /*24d30*/  IMAD.X R5, RZ, RZ, ~R0, P0 ;  /* 0x000000ffff057224 */ /* 0x000fc800000e0e00 */
[-C--:B------:R-:W-:Y:S02]  /*24d40*/  IMAD R0, R5, R14.reuse, RZ ;  /* 0x0000000e05007224 */ /* 0x080fe400078e02ff */
[----:B------:R-:W-:Y:S01]  /*24d50*/  IMAD.MOV.U32 R5, RZ, RZ, R23 ;  /* 0x000000ffff057224 */ /* 0x000fe200078e0017 */
[----:B------:R-:W2:Y:S01]  /*24d60*/  LDC R8, c[0x0][0x608] ;  /* 0x00018200ff087b82 */ /* 0x000ea20000000800 */
[----:B------:R-:W-:-:S04]  /*24d70*/  IMAD.WIDE.U32 R4, R3, R14, R4 ;  /* 0x0000000e03047225 */ /* 0x000fc800078e0004 */
[----:B------:R-:W-:-:S03]  /*24d80*/  IMAD R3, R3, R15, R0 ;  /* 0x0000000f03037224 */ /* 0x000fc600078e0200 */
[----:B------:R-:W3:Y:S01]  /*24d90*/  LDC R22, c[0x0][0x658] ;  /* 0x00019600ff167b82 */ /* 0x000ee20000000800 */
[----:B------:R-:W-:Y:S01]  /*24da0*/  I2FP.F32.U32 R0, R19 ;  /* 0x0000001300007245 */ /* 0x000fe20000201000 */
[----:B------:R-:W-:Y:S01]  /*24db0*/  IMAD.IADD R3, R5, 0x1, R3 ;  /* 0x0000000105037824 */ /* 0x000fe200078e0203 */
[----:B0-----:R-:W-:Y:S01]  /*24dc0*/  ISETP.NE.U32.AND P0, PT, R24, RZ, PT ;  /* 0x000000ff1800720c */ /* 0x001fe20003f05070 */
[----:B------:R-:W-:Y:S02]  /*24dd0*/  IMAD.MOV.U32 R5, RZ, RZ, -0x1 ;  /* 0xffffffffff057424 */ /* 0x000fe400078e00ff */
[----:B------:R-:W-:Y:S02]  /*24de0*/  FMUL R0, R0, UR4 ;  /* 0x0000000400007c20 */ /* 0x000fe40008400000 */
[----:B------:R-:W0:Y:S01]  /*24df0*/  LDC R18, c[0x0][0x148] ;  /* 0x00005200ff127b82 */ /* 0x000e220000000800 */
[----:B-1----:R-:W-:Y:S01]  /*24e00*/  SHF.R.U64 R12, R4, R6, R3 ;  /* 0x00000006040c7219 */ /* 0x002fe20000001203 */
[----:B------:R1:W4:Y:S01]  /*24e10*/  F2I.U32.TRUNC.NTZ R14, R0 ;  /* 0x00000000000e7305 */ /* 0x000322000020f000 */
[----:B------:R-:W-:-:S02]  /*24e20*/  ISETP.NE.AND.EX P0, PT, R25, RZ, PT, P0 ;  /* 0x000000ff1900720c */ /* 0x000fc40003f05300 */
[----:B------:R-:W-:-:S03]  /*24e30*/  SHF.R.U32.HI R3, RZ, R6, R3 ;  /* 0x00000006ff037219 */ /* 0x000fc60000011603 */
[----:B------:R-:W0:Y:S01]  /*24e40*/  LDC R17, c[0x0][0x600] ;  /* 0x00018000ff117b82 */ /* 0x000e220000000800 */
[-CC-:B--2---:R-:W-:Y:S02]  /*24e50*/  SHF.R.U64 R10, R12, R8.reuse, R3.reuse ;  /* 0x000000080c0a7219 */ /* 0x184fe40000001203 */
[----:B------:R-:W-:-:S05]  /*24e60*/  SHF.R.U32.HI R3, RZ, R8, R3 ;  /* 0x00000008ff037219 */ /* 0x000fca0000011603 */
[----:B------:R-:W2:Y:S01]  /*24e70*/  LDC R23, c[0x0][0x648] ;  /* 0x00019200ff177b82 */ /* 0x000ea20000000800 */
[-C--:B---3--:R-:W-:Y:S02]  /*24e80*/  SHF.L.U32 R4, R5, R22.reuse, RZ ;  /* 0x0000001605047219 */ /* 0x088fe400000006ff */
[-CC-:B------:R-:W-:Y:S02]  /*24e90*/  SHF.R.U64 R15, R10, R22.reuse, R3.reuse ;  /* 0x000000160a0f7219 */ /* 0x180fe40000001203 */
[----:B------:R-:W-:Y:S02]  /*24ea0*/  SHF.R.U32.HI R5, RZ, R22, R3 ;  /* 0x00000016ff057219 */ /* 0x000fe40000011603 */
[----:B------:R-:W-:Y:S01]  /*24eb0*/  LOP3.LUT R21, RZ, R4, RZ, 0x33, !PT ;  /* 0x00000004ff157212 */ /* 0x000fe200078e33ff */
[----:B------:R-:W3:Y:S01]  /*24ec0*/  LDC R26, c[0x0][0x638] ;  /* 0x00018e00ff1a7b82 */ /* 0x000ee20000000800 */
[----:B------:R-:W-:Y:S01]  /*24ed0*/  SHF.L.U32 R22, R7, R22, RZ ;  /* 0x0000001607167219 */ /* 0x000fe200000006ff */
[----:B------:R-:W-:-:S06]  /*24ee0*/  IMAD.MOV.U32 R4, RZ, RZ, R15 ;  /* 0x000000ffff047224 */ /* 0x000fcc00078e000f */
[----:B------:R-:W0:Y:S01]  /*24ef0*/  LDC R27, c[0x0][0x610] ;  /* 0x00018400ff1b7b82 */ /* 0x000e220000000800 */
[----:B-1--4-:R-:W-:Y:S05]  /*24f00*/  @!P0 BRA `(.L_x_511) ;  /* 0x0000000000288947 */ /* 0x012fea0003800000 */
[----:B------:R-:W1:Y:S02]  /*24f10*/  LDC R0, c[0x0][0x64c] ;  /* 0x00019300ff007b82 */ /* 0x000e640000000800 */
[----:B-1----:R-:W-:-:S05]  /*24f20*/  IADD3 R3, P0, R15, R0, RZ ;  /* 0x000000000f037210 */ /* 0x002fca0007f1e0ff */
[----:B------:R-:W-:-:S04]  /*24f30*/  IMAD.X R11, RZ, RZ, R5, P0 ;  /* 0x000000ffff0b7224 */ /* 0x000fc800000e0605 */
[----:B------:R-:W-:-:S04]  /*24f40*/  IMAD.WIDE.U32 R4, R11, R24, RZ ;  /* 0x000000180b047225 */ /* 0x000fc800078e00ff */
[----:B------:R-:W-:-:S04]  /*24f50*/  IMAD.WIDE.U32 R6, P0, R3, R25, R4 ;  /* 0x0000001903067225 */ /* 0x000fc80007800004 */
[----:B------:R-:W-:Y:S01]  /*24f60*/  IMAD.WIDE.U32 R4, R3, R24, RZ ;  /* 0x0000001803047225 */ /* 0x000fe200078e00ff */
[----:B------:R-:W-:-:S03]  /*24f70*/  MOV R8, R7 ;  /* 0x0000000700087202 */ /* 0x000fc60000000f00 */
[----:B------:R-:W-:Y:S01]  /*24f80*/  IMAD.X R9, RZ, RZ, RZ, P0 ;  /* 0x000000ffff097224 */ /* 0x000fe200000e06ff */
[----:B------:R-:W-:-:S05]  /*24f90*/  IADD3 RZ, P0, R5, R6, RZ ;  /* 0x0000000605ff7210 */ /* 0x000fca0007f1e0ff */
[----:B------:R-:W-:-:S08]  /*24fa0*/  IMAD.WIDE.U32.X R4, R11, R25, R8, P0 ;  /* 0x000000190b047225 */ /* 0x000fd000000e0408 */
.L_x_511:
[----:B------:R-:W1:Y:S01]  /*24fb0*/  LDC R3, c[0x0][0x65c] ;  /* 0x00019700ff037b82 */ /* 0x000e620000000800 */
[----:B--2---:R-:W-:Y:S01]  /*24fc0*/  SHF.R.U64 R0, R4, R23, R5 ;  /* 0x0000001704007219 */ /* 0x004fe20000001205 */
[----:B0-----:R-:W-:Y:S01]  /*24fd0*/  VIADD R5, R17, 0xffffffff ;  /* 0xffffffff11057836 */ /* 0x001fe20000000000 */
[----:B------:R2:W-:Y:S01]  /*24fe0*/  STL [R1+0xbc], R13 ;  /* 0x0000bc0d01007387 */ /* 0x0005e20000100800 */
[----:B------:R-:W-:Y:S01]  /*24ff0*/  IMAD.MOV R14, RZ, RZ, -R14 ;  /* 0x000000ffff0e7224 */ /* 0x000fe200078e0a0e */
[----:B------:R-:W-:Y:S01]  /*25000*/  MOV R6, 0x1 ;  /* 0x0000000100067802 */ /* 0x000fe20000000f00 */
[----:B------:R-:W-:Y:S01]  /*25010*/  IMAD.MOV R4, RZ, RZ, -R0 ;  /* 0x000000ffff047224 */ /* 0x000fe200078e0a00 */
[----:B------:R-:W-:Y:S02]  /*25020*/  LOP3.LUT R5, R12, R5, RZ, 0xc0, !PT ;  /* 0x000000050c057212 */ /* 0x000fe400078ec0ff */
[----:B-1----:R-:W-:Y:S02]  /*25030*/  ISETP.NE.AND P0, PT, R3, 0x1, PT ;  /* 0x000000010300780c */ /* 0x002fe40003f05270 */
[----:B------:R-:W-:-:S05]  /*25040*/  LOP3.LUT R3, R10, R21, RZ, 0xc0, !PT ;  /* 0x000000150a037212 */ /* 0x000fca00078ec0ff */
[----:B------:R-:W-:Y:S02]  /*25050*/  IMAD R3, R22, R0, R3 ;  /* 0x0000000016037224 */ /* 0x000fe400078e0203 */
[----:B---3--:R-:W-:-:S04]  /*25060*/  IMAD R0, R4, R26, R15 ;  /* 0x0000001a04007224 */ /* 0x008fc800078e020f */
[----:B------:R-:W-:Y:S02]  /*25070*/  @P0 IMAD R20, R18, R14, R19 ;  /* 0x0000000e12140224 */ /* 0x000fe400078e0213 */
[----:B------:R-:W-:Y:S01]  /*25080*/  IMAD R4, R0, R17, R5 ;  /* 0x0000001100047224 */ /* 0x000fe200078e0205 */
[----:B------:R-:W-:Y:S01]  /*25090*/  PRMT R0, R6, 0x7610, R0 ;  /* 0x0000761006007816 */ /* 0x000fe20000000000 */
[----:B------:R-:W-:-:S05]  /*250a0*/  IMAD R3, R3, R27, R20 ;  /* 0x0000001b03037224 */ /* 0x000fca00078e0214 */
[----:B------:R-:W-:Y:S02]  /*250b0*/  SEL R28, R3, R4, !P0 ;  /* 0x00000004031c7207 */ /* 0x000fe40004000000 */
[----:B------:R-:W-:-:S03]  /*250c0*/  SEL R19, R4, R3, !P0 ;  /* 0x0000000304137207 */ /* 0x000fc60004000000 */
[----:B------:R2:W-:Y:S04]  /*250d0*/  STL [R1+0xdc], R28 ;  /* 0x0000dc1c01007387 */ /* 0x0005e80000100800 */
.L_x_509:
[----:B------:R-:W-:Y:S01]  /*250e0*/  LOP3.LUT P0, RZ, R0, 0xff, RZ, 0xc0, !PT ;  /* 0x000000ff00ff7812 */ /* 0x000fe2000780c0ff */
[----:B-----5:R-:W-:-:S12]  /*250f0*/  IMAD.MOV.U32 R18, RZ, RZ, R28 ;  /* 0x000000ffff127224 */ /* 0x020fd800078e001c */
[----:B------:R-:W-:Y:S05]  /*25100*/  @P0 BRA `(.L_x_512) ;  /* 0xfffffdc000780947 */ /* 0x000fea000383ffff */
[----:B------:R-:W-:Y:S05]  /*25110*/  EXIT ;  /* 0x000000000000794d */ /* 0x000fea0003800000 */
.L_x_7:
[----:B------:R-:W2:Y:S01]  /*25120*/  LDL R20, [R1+0xc4] ;  /* 0x0000c40001147983 */ /* 0x000ea20000100800 */
[----:B------:R-:W-:-:S03]  /*25130*/  ULDC.64 UR4, c[0x0][0x650] ;  /* 0x0001940000047ab9 */ /* 0x000fc60000000a00 */
[----:B------:R-:W3:Y:S01]  /*25140*/  LDL R24, [R1+0xc0] ;  /* 0x0000c00001187983 */ /* 0x000ee20000100800 */
[----:B------:R-:W-:Y:S01]  /*25150*/  PRMT R6, RZ, 0x7610, R6 ;  /* 0x00007610ff067816 */ /* 0x000fe20000000006 */
[----:B------:R-:W-:Y:S01]  /*25160*/  IMAD.MOV.U32 R12, RZ, RZ, -0x1 ;  /* 0xffffffffff0c7424 */ /* 0x000fe200078e00ff */
[----:B------:R-:W-:Y:S01]  /*25170*/  MOV R13, 0xffffffff ;  /* 0xffffffff000d7802 */ /* 0x000fe20000000f00 */
[----:B------:R-:W-:Y:S01]  /*25180*/  IMAD.MOV.U32 R17, RZ, RZ, -0x1 ;  /* 0xffffffffff117424 */ /* 0x000fe200078e00ff */
[----:B--2---:R-:W-:-:S04]  /*25190*/  ISETP.GE.U32.AND P0, PT, R20, UR4, PT ;  /* 0x0000000414007c0c */ /* 0x004fc8000bf06070 */
[----:B---3--:R-:W-:-:S13]  /*251a0*/  ISETP.GE.U32.AND.EX P0, PT, R24, UR5, PT, P0 ;  /* 0x0000000518007c0c */ /* 0x008fda000bf06100 */
[----:B------:R-:W-:Y:S05]  /*251b0*/  @P0 BRA `(.L_x_513) ;  /* 0x0000000400340947 */ /* 0x000fea0003800000 */
[----:B------:R-:W1:Y:S01]  /*251c0*/  LDC.64 R12, c[0x0][0x628] ;  /* 0x00018a00ff0c7b82 */ /* 0x000e620000000a00 */
[----:B------:R-:W-:Y:S02]  /*251d0*/  IMAD.MOV.U32 R10, RZ, RZ, R20 ;  /* 0x000000ffff0a7224 */ /* 0x000fe400078e0014 */
[----:B------:R-:W-:-:S05]  /*251e0*/  IMAD.MOV.U32 R11, RZ, RZ, R24 ;  /* 0x000000ffff0b7224 */ /* 0x000fca00078e0018 */
[----:B------:R-:W2:Y:S08]  /*251f0*/  LDC R16, c[0x0][0x630] ;  /* 0x00018c00ff107b82 */ /* 0x000eb00000000800 */
[----:B------:R-:W3:Y:S01]  /*25200*/  LDC.64 R18, c[0x0][0x620] ;  /* 0x00018800ff127b82 */ /* 0x000ee20000000a00 */
[----:B-1----:R-:W-:-:S04]  /*25210*/  ISETP.NE.U32.AND P0, PT, R12, RZ, PT ;  /* 0x000000ff0c00720c */ /* 0x002fc80003f05070 */
[----:B------:R-:W-:-:S13]  /*25220*/  ISETP.NE.AND.EX P0, PT, R13, RZ, PT, P0 ;  /* 0x000000ff0d00720c */ /* 0x000fda0003f05300 */
[----:B--23--:R-:W-:Y:S05]  /*25230*/  @!P0 BRA `(.L_x_514) ;  /* 0x0000000000288947 */ /* 0x00cfea0003800000 */
[----:B------:R-:W1:Y:S02]  /*25240*/  LDC R6, c[0x0][0x634] ;  /* 0x00018d00ff067b82 */ /* 0x000e640000000800 */
[----:B-1----:R-:W-:-:S05]  /*25250*/  IADD3 R11, P0, R20, R6, RZ ;  /* 0x00000006140b7210 */ /* 0x002fca0007f1e0ff */
[----:B0-----:R-:W-:-:S04]  /*25260*/  IMAD.X R15, RZ, RZ, R24, P0 ;  /* 0x000000ffff0f7224 */ /* 0x001fc800000e0618 */
[----:B------:R-:W-:-:S04]  /*25270*/  IMAD.WIDE.U32 R6, R15, R12, RZ ;  /* 0x0000000c0f067225 */ /* 0x000fc800078e00ff */
[----:B------:R-:W-:-:S04]  /*25280*/  IMAD.WIDE.U32 R8, P0, R11, R13, R6 ;  /* 0x0000000d0b087225 */ /* 0x000fc80007800006 */
[----:B------:R-:W-:Y:S01]  /*25290*/  IMAD.WIDE.U32 R6, R11, R12, RZ ;  /* 0x0000000c0b067225 */ /* 0x000fe200078e00ff */
[----:B------:R-:W-:-:S03]  /*252a0*/  IADD3.X R11, RZ, RZ, RZ, P0, !PT ;  /* 0x000000ffff0b7210 */ /* 0x000fc600007fe4ff */
[----:B------:R-:W-:Y:S01]  /*252b0*/  IMAD.MOV.U32 R10, RZ, RZ, R9 ;  /* 0x000000ffff0a7224 */ /* 0x000fe200078e0009 */
[----:B------:R-:W-:-:S05]  /*252c0*/  IADD3 RZ, P0, R7, R8, RZ ;  /* 0x0000000807ff7210 */ /* 0x000fca0007f1e0ff */
[----:B------:R-:W-:-:S08]  /*252d0*/  IMAD.WIDE.U32.X R10, R15, R13, R10, P0 ;  /* 0x0000000d0f0a7225 */ /* 0x000fd000000e040a */
.L_x_514:
[----:B0-----:R-:W0:Y:S01]  /*252e0*/  LDC.64 R22, c[0x0][0x640] ;  /* 0x00019000ff167b82 */ /* 0x001e220000000a00 */
[-CC-:B------:R-:W-:Y:S02]  /*252f0*/  SHF.R.U64 R15, R10, R16.reuse, R11.reuse ;  /* 0x000000100a0f7219 */ /* 0x180fe4000000120b */
[----:B------:R-:W-:Y:S02]  /*25300*/  SHF.R.U32.HI R6, RZ, R16, R11 ;  /* 0x00000010ff067219 */ /* 0x000fe4000001160b */
[----:B------:R-:W-:-:S03]  /*25310*/  IADD3 R9, P0, RZ, -R15, RZ ;  /* 0x8000000fff097210 */ /* 0x000fc60007f1e0ff */
[----:B------:R-:W1:Y:S02]  /*25320*/  LDC R10, c[0x0][0x618] ;  /* 0x00018600ff0a7b82 */ /* 0x000e640000000800 */
[----:B------:R-:W-:Y:S02]  /*25330*/  IMAD.X R7, RZ, RZ, ~R6, P0 ;  /* 0x000000ffff077224 */ /* 0x000fe400000e0e06 */
[----:B------:R-:W-:Y:S02]  /*25340*/  IMAD.MOV.U32 R6, RZ, RZ, R20 ;  /* 0x000000ffff067224 */ /* 0x000fe400078e0014 */
[----:B------:R-:W-:Y:S01]  /*25350*/  IMAD R8, R7, R18, RZ ;  /* 0x0000001207087224 */ /* 0x000fe200078e02ff */
[----:B------:R-:W-:Y:S01]  /*25360*/  MOV R7, R24 ;  /* 0x0000001800077202 */ /* 0x000fe20000000f00 */
[----:B------:R-:W2:Y:S01]  /*25370*/  LDC R16, c[0x0][0x608] ;  /* 0x00018200ff107b82 */ /* 0x000ea20000000800 */
[----:B------:R-:W-:Y:S02]  /*25380*/  IMAD.MOV.U32 R24, RZ, RZ, 0x1 ;  /* 0x00000001ff187424 */ /* 0x000fe400078e00ff */
[----:B------:R-:W-:-:S05]  /*25390*/  IMAD.WIDE.U32 R6, R9, R18, R6 ;  /* 0x0000001209067225 */ /* 0x000fca00078e0006 */
[----:B------:R-:W3:Y:S01]  /*253a0*/  LDC R21, c[0x0][0x658] ;  /* 0x00019600ff157b82 */ /* 0x000ee20000000800 */
[----:B------:R-:W-:Y:S01]  /*253b0*/  IMAD R9, R9, R19, R8 ;  /* 0x0000001309097224 */ /* 0x000fe200078e0208 */
[----:B0-----:R-:W-:Y:S01]  /*253c0*/  ISETP.NE.U32.AND P0, PT, R22, RZ, PT ;  /* 0x000000ff1600720c */ /* 0x001fe20003f05070 */
[----:B------:R-:W-:Y:S02]  /*253d0*/  IMAD.MOV.U32 R8, RZ, RZ, -0x1 ;  /* 0xffffffffff087424 */ /* 0x000fe400078e00ff */
[----:B------:R-:W-:Y:S01]  /*253e0*/  IMAD.IADD R7, R7, 0x1, R9 ;  /* 0x0000000107077824 */ /* 0x000fe200078e0209 */
[----:B------:R-:W-:Y:S02]  /*253f0*/  ISETP.NE.AND.EX P0, PT, R23, RZ, PT, P0 ;  /* 0x000000ff1700720c */ /* 0x000fe40003f05300 */
[----:B------:R-:W0:Y:S02]  /*25400*/  LDC R18, c[0x0][0x600] ;  /* 0x00018000ff127b82 */ /* 0x000e240000000800 */
[----:B-1----:R-:W-:-:S02]  /*25410*/  SHF.R.U64 R12, R6, R10, R7 ;  /* 0x0000000a060c7219 */ /* 0x002fc40000001207 */
[----:B------:R-:W-:-:S04]  /*25420*/  SHF.R.U32.HI R7, RZ, R10, R7 ;  /* 0x0000000aff077219 */ /* 0x000fc80000011607 */
[----:B------:R-:W1:Y:S01]  /*25430*/  LDC R19, c[0x0][0x648] ;  /* 0x00019200ff137b82 */ /* 0x000e620000000800 */
        /* <DEDUP_REMOVED lines=20> */
.L_x_515:
[----:B------:R-:W4:Y:S01]  /*25580*/  LDC R8, c[0x0][0x65c] ;  /* 0x00019700ff087b82 */ /* 0x000f220000000800 */
[----:B-1----:R-:W-:Y:S01]  /*25590*/  SHF.R.U64 R6, R6, R19, R7 ;  /* 0x0000001306067219 */ /* 0x002fe20000001207 */
[----:B------:R-:W-:Y:S01]  /*255a0*/  IMAD.MOV.U32 R13, RZ, RZ, R15 ;  /* 0x000000ffff0d7224 */ /* 0x000fe200078e000f */
[----:B------:R-:W-:Y:S02]  /*255b0*/  SHF.L.U32 R24, R24, R21, RZ ;  /* 0x0000001518187219 */ /* 0x000fe400000006ff */
[----:B------:R-:W-:Y:S01]  /*255c0*/  LOP3.LUT R3, R17, R26, RZ, 0xc0, !PT ;  /* 0x0000001a11037212 */ /* 0x000fe200078ec0ff */
[----:B------:R-:W-:Y:S01]  /*255d0*/  IMAD.MOV R7, RZ, RZ, -R6 ;  /* 0x000000ffff077224 */ /* 0x000fe200078e0a06 */
[----:B0-----:R-:W-:-:S03]  /*255e0*/  IADD3 R9, R18, -0x1, RZ ;  /* 0xffffffff12097810 */ /* 0x001fc60007ffe0ff */
[----:B------:R-:W-:Y:S02]  /*255f0*/  IMAD R3, R24, R6, R3 ;  /* 0x0000000618037224 */ /* 0x000fe400078e0203 */
[----:B------:R-:W-:Y:S01]  /*25600*/  IMAD.MOV.U32 R6, RZ, RZ, 0x1 ;  /* 0x00000001ff067424 */ /* 0x000fe200078e00ff */
[----:B----4-:R-:W-:-:S13]  /*25610*/  ISETP.NE.AND P0, PT, R8, 0x1, PT ;  /* 0x000000010800780c */ /* 0x010fda0003f05270 */
[----:B------:R-:W-:Y:S01]  /*25620*/  @P0 IMAD R4, R5, R14, R2 ;  /* 0x0000000e05040224 */ /* 0x000fe200078e0202 */
[----:B------:R-:W-:Y:S01]  /*25630*/  LOP3.LUT R5, R12, R9, RZ, 0xc0, !PT ;  /* 0x000000090c057212 */ /* 0x000fe200078ec0ff */
[----:B--2---:R-:W-:Y:S02]  /*25640*/  IMAD R2, R7, R20, R16 ;  /* 0x0000001407027224 */ /* 0x004fe400078e0210 */
[----:B---3--:R-:W-:Y:S02]  /*25650*/  IMAD R4, R3, R25, R4 ;  /* 0x0000001903047224 */ /* 0x008fe400078e0204 */
[----:B------:R-:W-:-:S05]  /*25660*/  IMAD R3, R2, R18, R5 ;  /* 0x0000001202037224 */ /* 0x000fca00078e0205 */
[----:B------:R-:W-:Y:S02]  /*25670*/  SEL R17, R3, R4, !P0 ;  /* 0x0000000403117207 */ /* 0x000fe40004000000 */
[----:B------:R-:W-:-:S07]  /*25680*/  SEL R12, R4, R3, !P0 ;  /* 0x00000003040c7207 */ /* 0x000fce0004000000 */
.L_x_513:
[----:B------:R-:W-:-:S08]  /*25690*/  NOP ;  /* 0x0000000000007918 */ /* 0x000fd00000000000 */
[----:B0-----:R-:W0:-:S00]  /*256a0*/  USETMAXREG.DEALLOC.CTAPOOL 0x28 ;  /* 0x00000028000079c8 */ /* 0x001e0000080e0500 */
[----:B0-----:R-:W-:-:S13]  /*256b0*/  ISETP.NE.AND P0, PT, R0, RZ, PT ;  /* 0x000000ff0000720c */ /* 0x001fda0003f05270 */
[----:B------:R-:W-:Y:S05]  /*256c0*/  @P0 EXIT ;  /* 0x000000000000094d */ /* 0x000fea0003800000 */
[----:B------:R-:W-:Y:S01]  /*256d0*/  LOP3.LUT P0, RZ, R6, 0xff, RZ, 0xc0, !PT ;  /* 0x000000ff06ff7812 */ /* 0x000fe2000780c0ff */
[----:B------:R-:W-:Y:S01]  /*256e0*/  IMAD.MOV.U32 R6, RZ, RZ, RZ ;  /* 0x000000ffff067224 */ /* 0x000fe200078e00ff */
[----:B------:R-:W-:-:S11]  /*256f0*/  MOV R0, 0x1 ;  /* 0x0000000100007802 */ /* 0x000fd60000000f00 */
[----:B------:R-:W-:Y:S05]  /*25700*/  @!P0 BRA `(.L_x_516) ;  /* 0x0000000c00908947 */ /* 0x000fea0003800000 */
[----:B------:R-:W2:Y:S01]  /*25710*/  LDL R2, [R1+0xb8] ;  /* 0x0000b80001027983 */ /* 0x000ea20000100800 */
[----:B------:R-:W0:Y:S01]  /*25720*/  LDC R0, c[0x0][0x28c] ;  /* 0x0000a300ff007b82 */ /* 0x000e220000000800 */
[----:B------:R-:W-:Y:S01]  /*25730*/  ULDC UR5, c[0x0][0x658] ;  /* 0x0001960000057ab9 */ /* 0x000fe20000000800 */
[----:B------:R-:W-:Y:S01]  /*25740*/  UMOV UR7, 0xffffffff ;  /* 0xffffffff00077882 */ /* 0x000fe20000000000 */
[----:B------:R-:W1:Y:S01]  /*25750*/  S2R R8, SR_CgaCtaId ;  /* 0x0000000000087919 */ /* 0x000e620000008800 */
[----:B------:R-:W-:Y:S01]  /*25760*/  ULDC UR6, c[0x0][0xc] ;  /* 0x0000030000067ab9 */ /* 0x000fe20000000800 */
[----:B------:R-:W-:Y:S01]  /*25770*/  USHF.L.U32 UR9, UR7, UR5, URZ ;  /* 0x0000000507097299 */ /* 0x000fe2000800063f */
[----:B------:R-:W-:Y:S01]  /*25780*/  BSSY B0, `(.L_x_516) ;  /* 0x00000dc000007945 */ /* 0x000fe20003800000 */
[----:B------:R-:W-:Y:S01]  /*25790*/  UMOV UR8, 0x1 ;  /* 0x0000000100087882 */ /* 0x000fe20000000000 */
[----:B------:R-:W-:Y:S01]  /*257a0*/  ULDC UR7, c[0x0][0x10] ;  /* 0x0000040000077ab9 */ /* 0x000fe20000000800 */
[----:B------:R-:W-:Y:S01]  /*257b0*/  USHF.L.U32 UR5, UR8, UR5, URZ ;  /* 0x0000000508057299 */ /* 0x000fe2000800063f */
[----:B------:R-:W-:Y:S01]  /*257c0*/  IMAD.MOV.U32 R9, RZ, RZ, 0x1 ;  /* 0x00000001ff097424 */ /* 0x000fe200078e00ff */
[----:B------:R-:W-:Y:S01]  /*257d0*/  UIMAD.WIDE.U32 UR6, UR6, UR7, URZ ;  /* 0x00000007060672a5 */ /* 0x000fe2000f8e003f */
[----:B------:R-:W-:Y:S01]  /*257e0*/  IMAD.MOV.U32 R6, RZ, RZ, RZ ;  /* 0x000000ffff067224 */ /* 0x000fe200078e00ff */
[----:B------:R-:W-:Y:S01]  /*257f0*/  ULDC UR8, c[0x0][0x14] ;  /* 0x0000050000087ab9 */ /* 0x000fe20000000800 */
[----:B------:R-:W-:Y:S01]  /*25800*/  ULDC UR4, c[0x0][0x600] ;  /* 0x0001800000047ab9 */ /* 0x000fe20000000800 */
[----:B------:R-:W-:-:S02]  /*25810*/  UIMAD.WIDE.U32 UR30, UR6, UR8, URZ ;  /* 0x00000008061e72a5 */ /* 0x000fc4000f8e003f */
[----:B------:R-:W-:Y:S02]  /*25820*/  UIMAD UR7, UR7, UR8, URZ ;  /* 0x00000008070772a4 */ /* 0x000fe4000f8e023f */
[----:B------:R-:W-:Y:S02]  /*25830*/  UIADD3 UR4, UR4, -0x1, URZ ;  /* 0xffffffff04047890 */ /* 0x000fe4000fffe03f */
[----:B------:R-:W-:Y:S02]  /*25840*/  ULOP3.LUT UR6, URZ, UR9, URZ, 0x33, !UPT ;  /* 0x000000093f067292 */ /* 0x000fe4000f8e333f */
[----:B------:R-:W-:Y:S01]  /*25850*/  UIADD3 UR7, UR31, UR7, URZ ;  /* 0x000000071f077290 */ /* 0x000fe2000fffe03f */
[----:B0-----:R-:W-:Y:S01]  /*25860*/  VIADD R0, R0, 0x7f ;  /* 0x0000007f00007836 */ /* 0x001fe20000000000 */
[----:B------:R-:W-:-:S04]  /*25870*/  ULDC.64 UR38, c[0x0][0x198] ;  /* 0x0000660000267ab9 */ /* 0x000fc80000000a00 */
[----:B------:R-:W-:-:S04]  /*25880*/  SHF.R.S32.HI R3, RZ, 0x1f, R0 ;  /* 0x0000001fff037819 */ /* 0x000fc80000011400 */
[----:B------:R-:W-:Y:S02]  /*25890*/  LEA.HI R3, R3, R0, RZ, 0x7 ;  /* 0x0000000003037211 */ /* 0x000fe400078f38ff */
[----:B------:R-:W-:Y:S02]  /*258a0*/  MOV R0, 0x1 ;  /* 0x0000000100007802 */ /* 0x000fe40000000f00 */
[----:B------:R-:W-:Y:S02]  /*258b0*/  SHF.R.S32.HI R7, RZ, 0x7, R3 ;  /* 0x00000007ff077819 */ /* 0x000fe40000011403 */
[----:B-1----:R-:W-:-:S03]  /*258c0*/  LOP3.LUT R8, R8, 0x1, RZ, 0xc0, !PT ;  /* 0x0000000108087812 */ /* 0x002fc600078ec0ff */
[----:B------:R-:W-:Y:S01]  /*258d0*/  VIADD R10, R7, 0x1 ;  /* 0x00000001070a7836 */ /* 0x000fe20000000000 */
[----:B--2---:R-:W-:-:S07]  /*258e0*/  LOP3.LUT R11, R2, 0x2, RZ, 0xfc, !PT ;  /* 0x00000002020b7812 */ /* 0x004fce00078efcff */
.L_x_527:
[----:B------:R-:W-:-:S03]  /*258f0*/  UMOV UR8, 0xffffffff ;  /* 0xffffffff00087882 */ /* 0x000fc60000000000 */
[----:B------:R-:W-:Y:S05]  /*25900*/  BRA.DIV UR8, `(.L_x_517) ;  /* 0x0000000e08b87947 */ /* 0x000fea000b800000 */
[----:B------:R-:W-:-:S13]  /*25910*/  ELECT P6, URZ, PT ;  /* 0x00000000003f782f */ /* 0x000fda00038c0000 */
.L_x_536:
[----:B------:R-:W0:Y:S01]  /*25920*/  LDC R2, c[0x0][0x28c] ;  /* 0x0000a300ff027b82 */ /* 0x000e220000000800 */
[----:B------:R-:W-:Y:S01]  /*25930*/  BSSY B1, `(.L_x_518) ;  /* 0x0000047000017945 */ /* 0x000fe20003800000 */
[----:B0-----:R-:W-:-:S13]  /*25940*/  ISETP.LT.OR P6, PT, R2, 0x1, !P6 ;  /* 0x000000010200780c */ /* 0x001fda00077c1670 */
[----:B------:R-:W-:Y:S05]  /*25950*/  @P6 BRA `(.L_x_519) ;  /* 0x0000000400106947 */ /* 0x000fea0003800000 */
[----:B------:R-:W-:Y:S01]  /*25960*/  IMAD R17, R17, 0x2, R8 ;  /* 0x0000000211117824 */ /* 0x000fe200078e0208 */
[----:B------:R-:W-:Y:S01]  /*25970*/  MOV R18, RZ ;  /* 0x000000ff00127202 */ /* 0x000fe20000000f00 */
[----:B------:R-:W-:Y:S02]  /*25980*/  IMAD R14, R12, 0xc0, RZ ;  /* 0x000000c00c0e7824 */ /* 0x000fe400078e02ff */
[----:B------:R-:W-:Y:S02]  /*25990*/  IMAD.MOV.U32 R2, RZ, RZ, R10 ;  /* 0x000000ffff027224 */ /* 0x000fe400078e000a */
[----:B------:R-:W-:Y:S02]  /*259a0*/  IMAD.MOV.U32 R3, RZ, RZ, R0 ;  /* 0x000000ffff037224 */ /* 0x000fe400078e0000 */
[----:B------:R-:W-:Y:S02]  /*259b0*/  IMAD.MOV.U32 R5, RZ, RZ, R6 ;  /* 0x000000ffff057224 */ /* 0x000fe400078e0006 */
[----:B------:R-:W-:-:S07]  /*259c0*/  IMAD R17, R17, 0x78, RZ ;  /* 0x0000007811117824 */ /* 0x000fce00078e02ff */
.L_x_522:
[----:B------:R-:W0:Y:S01]  /*259d0*/  S2R R15, SR_CgaCtaId ;  /* 0x00000000000f7919 */ /* 0x000e220000008800 */
[----:B------:R-:W-:Y:S01]  /*259e0*/  MOV R4, 0x400 ;  /* 0x0000040000047802 */ /* 0x000fe20000000f00 */
[----:B------:R-:W1:Y:S03]  /*259f0*/  S2R R12, SR_TID.X ;  /* 0x00000000000c7919 */ /* 0x000e660000002100 */
[----:B0-----:R-:W-:Y:S02]  /*25a00*/  LEA R16, R15, R4, 0x18 ;  /* 0x000000040f107211 */ /* 0x001fe400078ec0ff */
[----:B------:R-:W-:Y:S02]  /*25a10*/  SHF.L.U32 R4, R3, 0x1f, RZ ;  /* 0x0000001f03047819 */ /* 0x000fe400000006ff */
[----:B------:R-:W-:Y:S02]  /*25a20*/  LEA R15, R5, R16, 0x3 ;  /* 0x00000010050f7211 */ /* 0x000fe400078e18ff */
[----:B-1----:R-:W-:-:S02]  /*25a30*/  LOP3.LUT P1, RZ, R12, 0x7f, RZ, 0xc0, !PT ;  /* 0x0000007f0cff7812 */ /* 0x002fc4000782c0ff */
[----:B------:R-:W0:Y:S11]  /*25a40*/  SYNCS.PHASECHK.TRANS64.TRYWAIT P0, [R15+URZ+0x10], R4 ;  /* 0x000010040f0075a7 */ /* 0x000e36000800017f */
[----:B------:R-:W1:Y:S01]  /*25a50*/  @!P1 LDC R12, c[0x0][0x500] ;  /* 0x00014000ff0c9b82 */ /* 0x000e620000000800 */
[----:B0-----:R-:W-:Y:S05]  /*25a60*/  @!P0 BRA `(.L_x_520) ;  /* 0x0000000c00808947 */ /* 0x001fea0003800000 */
.L_x_537:
[----:B0-----:R-:W-:Y:S01]  /*25a70*/  PRMT R4, R11, 0x9910, RZ ;  /* 0x000099100b047816 */ /* 0x001fe200000000ff */
[----:B-1----:R0:W-:Y:S03]  /*25a80*/  @!P1 SYNCS.ARRIVE.TRANS64 RZ, [R15+URZ], R12 ;  /* 0x0000000c0fff99a7 */ /* 0x0021e6000800003f */
[----:B------:R-:W-:-:S13]  /*25a90*/  ISETP.NE.AND P0, PT, R4, 0x2, PT ;  /* 0x000000020400780c */ /* 0x000fda0003f05270 */
[----:B0-----:R-:W-:Y:S05]  /*25aa0*/  @P0 BRA `(.L_x_521) ;  /* 0x0000000000040947 */ /* 0x001fea0003800000 */
[----:B------:R-:W-:Y:S01]  /*25ab0*/  BPT.TRAP 0x1 ;  /* 0x000000040000795c */ /* 0x000fe20000300000 */
.L_x_521:
[C---:B------:R-:W-:Y:S01]  /*25ac0*/  IMAD R4, R5.reuse, 0x4, R8 ;  /* 0x0000000405047824 */ /* 0x040fe200078e0208 */
[----:B------:R-:W-:Y:S01]  /*25ad0*/  R2UR UR34, R18 ;  /* 0x00000000122272ca */ /* 0x000fe200000e0000 */
[--C-:B------:R-:W-:Y:S01]  /*25ae0*/  IMAD R12, R5, 0xc000, R16.reuse ;  /* 0x0000c000050c7824 */ /* 0x100fe200078e0210 */
[----:B------:R-:W-:Y:S01]  /*25af0*/  R2UR UR33, R15 ;  /* 0x000000000f2172ca */ /* 0x000fe200000e0000 */
[----:B------:R-:W-:Y:S01]  /*25b00*/  IMAD R4, R4, 0x1e00, RZ ;  /* 0x00001e0004047824 */ /* 0x000fe200078e02ff */
[----:B------:R-:W-:Y:S01]  /*25b10*/  R2UR UR36, R13 ;  /* 0x000000000d2472ca */ /* 0x000fe200000e0000 */
[----:B------:R-:W-:Y:S01]  /*25b20*/  UIADD3 UR14, UP0, UR38, 0xf0, URZ ;  /* 0x000000f0260e7890 */ /* 0x000fe2000ff1e03f */
[----:B------:R-:W-:Y:S01]  /*25b30*/  R2UR UR24, R12 ;  /* 0x000000000c1872ca */ /* 0x000fe200000e0000 */
[----:B------:R-:W-:Y:S01]  /*25b40*/  IMAD R4, R4, 0x2, R16 ;  /* 0x0000000204047824 */ /* 0x000fe200078e0210 */
[----:B------:R-:W-:Y:S01]  /*25b50*/  R2UR UR35, R14 ;  /* 0x000000000e2372ca */ /* 0x000fe200000e0000 */
[----:B------:R-:W-:Y:S01]  /*25b60*/  UIADD3 UR40, UP1, UR38, 0x1f0, URZ ;  /* 0x000001f026287890 */ /* 0x000fe2000ff3e03f */
[----:B------:R-:W-:Y:S01]  /*25b70*/  IADD3 R2, R2, -0x1, RZ ;  /* 0xffffffff02027810 */ /* 0x000fe20007ffe0ff */
[----:B------:R-:W-:Y:S01]  /*25b80*/  UIADD3.X UR15, URZ, UR39, URZ, UP0, !UPT ;  /* 0x000000273f0f7290 */ /* 0x000fe200087fe43f */
[----:B------:R-:W-:Y:S01]  /*25b90*/  R2UR UR8, R4 ;  /* 0x00000000040872ca */ /* 0x000fe200000e0000 */
[----:B------:R-:W-:Y:S01]  /*25ba0*/  UIADD3 UR26, UR34, 0x40, URZ ;  /* 0x00000040221a7890 */ /* 0x000fe2000fffe03f */
[----:B------:R-:W-:Y:S01]  /*25bb0*/  R2UR UR19, R17 ;  /* 0x00000000111372ca */ /* 0x000fe200000e0000 */
[----:B------:R-:W-:Y:S01]  /*25bc0*/  UIADD3.X UR41, URZ, UR39, URZ, UP1, !UPT ;  /* 0x000000273f297290 */ /* 0x000fe20008ffe43f */
[----:B------:R-:W-:Y:S01]  /*25bd0*/  ISETP.GT.AND P1, PT, R2, 0x1, PT ;  /* 0x000000010200780c */ /* 0x000fe20003f24270 */
[----:B------:R-:W-:Y:S01]  /*25be0*/  VIADD R5, R5, 0x1 ;  /* 0x0000000105057836 */ /* 0x000fe20000000000 */
[----:B------:R-:W-:Y:S01]  /*25bf0*/  UMOV UR22, 0x0 ;  /* 0x0000000000167882 */ /* 0x000fe20000000000 */
[----:B------:R-:W-:Y:S01]  /*25c00*/  UIADD3 UR32, UR24, 0x100, URZ ;  /* 0x0000010018207890 */ /* 0x000fe2000fffe03f */
[----:B------:R-:W-:Y:S01]  /*25c10*/  VIADD R18, R18, 0x80 ;  /* 0x0000008012127836 */ /* 0x000fe20000000000 */
[----:B------:R-:W-:Y:S01]  /*25c20*/  UIADD3 UR24, UR24, 0x6100, URZ ;  /* 0x0000610018187890 */ /* 0x000fe2000fffe03f */
[----:B------:R-:W-:Y:S01]  /*25c30*/  ISETP.NE.AND P0, PT, R5, 0x2, PT ;  /* 0x000000020500780c */ /* 0x000fe20003f05270 */
[----:B------:R-:W-:Y:S01]  /*25c40*/  UMOV UR23, 0x10000000 ;  /* 0x1000000000177882 */ /* 0x000fe20000000000 */
[----:B------:R-:W-:Y:S01]  /*25c50*/  UMOV UR25, UR33 ;  /* 0x0000002100197c82 */ /* 0x000fe20008000000 */
[----:B------:R-:W-:Y:S01]  /*25c60*/  UIADD3 UR16, UR8, 0x18100, URZ ;  /* 0x0001810008107890 */ /* 0x000fe2000fffe03f */
[----:B------:R-:W-:Y:S01]  /*25c70*/  SEL R4, RZ, 0x1, P0 ;  /* 0x00000001ff047807 */ /* 0x000fe20000000000 */
[----:B------:R-:W-:Y:S01]  /*25c80*/  UIADD3 UR8, UR8, 0x1f900, URZ ;  /* 0x0001f90008087890 */ /* 0x000fe2000fffe03f */
[----:B------:R0:W-:Y:S01]  /*25c90*/  UTMALDG.3D [UR32], [UR14], desc[UR22] ;  /* 0x000016200e0075b4 */ /* 0x0001e20008011000 */
[----:B------:R-:W-:Y:S01]  /*25ca0*/  UMOV UR28, UR36 ;  /* 0x00000024001c7c82 */ /* 0x000fe20008000000 */
[----:B------:R-:W-:Y:S01]  /*25cb0*/  UMOV UR27, UR35 ;  /* 0x00000023001b7c82 */ /* 0x000fe20008000000 */
[----:B------:R-:W-:Y:S01]  /*25cc0*/  UMOV UR13, 0x30000 ;  /* 0x00030000000d7882 */ /* 0x000fe20000000000 */
[----:B------:R-:W-:Y:S01]  /*25cd0*/  UMOV UR17, UR33 ;  /* 0x0000002100117c82 */ /* 0x000fe20008000000 */
[----:B------:R-:W-:Y:S01]  /*25ce0*/  UMOV UR18, UR34 ;  /* 0x0000002200127c82 */ /* 0x000fe20008000000 */
[----:B------:R-:W-:Y:S01]  /*25cf0*/  UMOV UR20, UR36 ;  /* 0x0000002400147c82 */ /* 0x000fe20008000000 */
[----:B------:R-:W-:Y:S01]  /*25d00*/  UMOV UR9, UR33 ;  /* 0x0000002100097c82 */ /* 0x000fe20008000000 */
[----:B------:R-:W-:Y:S01]  /*25d10*/  UMOV UR11, UR19 ;  /* 0x00000013000b7c82 */ /* 0x000fe20008000000 */
[----:B------:R-:W-:Y:S01]  /*25d20*/  UMOV UR12, UR36 ;  /* 0x00000024000c7c82 */ /* 0x000fe20008000000 */
[----:B------:R0:W-:Y:S01]  /*25d30*/  UTMALDG.3D [UR24], [UR14], desc[UR22] ;  /* 0x000016180e0075b4 */ /* 0x0001e20008011000 */
[----:B------:R-:W-:Y:S01]  /*25d40*/  UMOV UR10, UR26 ;  /* 0x0000001a000a7c82 */ /* 0x000fe20008000000 */
[----:B------:R-:W-:-:S02]  /*25d50*/  LOP3.LUT R3, R3, R4, RZ, 0x3c, !PT ;  /* 0x0000000403037212 */ /* 0x000fc400078e3cff */
[----:B------:R-:W-:Y:S01]  /*25d60*/  SEL R5, R5, RZ, P0 ;  /* 0x000000ff05057207 */ /* 0x000fe20000000000 */
[----:B------:R0:W-:Y:S01]  /*25d70*/  UTMALDG.3D.MULTICAST [UR16], [UR40], UR13, desc[UR22] ;  /* 0x00001610280073b4 */ /* 0x0001e2000801180d */
[----:B------:R0:W-:Y:S02]  /*25d80*/  UTMALDG.3D.MULTICAST [UR8], [UR40], UR13, desc[UR22] ;  /* 0x00001608280073b4 */ /* 0x0001e4000801180d */
[----:B0-----:R-:W-:Y:S05]  /*25d90*/  @P1 BRA `(.L_x_522) ;  /* 0xfffffffc000c1947 */ /* 0x001fea000383ffff */
.L_x_519:
[----:B------:R-:W-:Y:S05]  /*25da0*/  BSYNC B1 ;  /* 0x0000000000017941 */ /* 0x000fea0003800000 */
.L_x_518:
[----:B------:R-:W2:Y:S01]  /*25db0*/  LDL.LU R20, [R1+0xc0] ;  /* 0x0000c00001147983 */ /* 0x000ea20000300800 */
[----:B------:R-:W-:Y:S01]  /*25dc0*/  LOP3.LUT P1, RZ, R9, 0xff, RZ, 0xc0, !PT ;  /* 0x000000ff09ff7812 */ /* 0x000fe2000782c0ff */
[C---:B------:R-:W-:Y:S01]  /*25dd0*/  IMAD.IADD R6, R7.reuse, 0x1, R6 ;  /* 0x0000000107067824 */ /* 0x040fe200078e0206 */
[----:B------:R-:W-:Y:S01]  /*25de0*/  ULDC.64 UR8, c[0x0][0x650] ;  /* 0x0001940000087ab9 */ /* 0x000fe20000000a00 */
[----:B------:R-:W3:Y:S01]  /*25df0*/  LDL.LU R19, [R1+0xc4] ;  /* 0x0000c40001137983 */ /* 0x000ee20000300800 */
[----:B------:R-:W-:Y:S01]  /*25e00*/  BSSY B1, `(.L_x_523) ;  /* 0x0000071000017945 */ /* 0x000fe20003800000 */
[----:B------:R-:W-:Y:S01]  /*25e10*/  IMAD.MOV.U32 R12, RZ, RZ, -0x1 ;  /* 0xffffffffff0c7424 */ /* 0x000fe200078e00ff */
[----:B------:R-:W-:Y:S01]  /*25e20*/  ISETP.GT.U32.AND P0, PT, R6, 0x1, PT ;  /* 0x000000010600780c */ /* 0x000fe20003f04070 */
[----:B------:R-:W-:Y:S01]  /*25e30*/  IMAD.MOV.U32 R13, RZ, RZ, -0x1 ;  /* 0xffffffffff0d7424 */ /* 0x000fe200078e00ff */
[----:B------:R-:W-:Y:S02]  /*25e40*/  SHF.R.U32.HI R2, RZ, 0x1, R6 ;  /* 0x00000001ff027819 */ /* 0x000fe40000011606 */
[----:B------:R-:W-:-:S02]  /*25e50*/  ISETP.LT.U32.AND P0, PT, R7, 0x2, P0 ;  /* 0x000000020700780c */ /* 0x000fc40000701070 */
[----:B------:R-:W-:Y:S01]  /*25e60*/  LOP3.LUT R2, R2, 0x1, RZ, 0xc0, !PT ;  /* 0x0000000102027812 */ /* 0x000fe200078ec0ff */
[----:B------:R-:W0:Y:S01]  /*25e70*/  @P1 S2R R4, SR_CgaCtaId ;  /* 0x0000000000041919 */ /* 0x000e220000008800 */
[----:B------:R-:W-:Y:S02]  /*25e80*/  @P1 MOV R3, 0x400 ;  /* 0x0000040000031802 */ /* 0x000fe40000000f00 */
[----:B------:R-:W-:Y:S02]  /*25e90*/  MOV R17, 0xffffffff ;  /* 0xffffffff00117802 */ /* 0x000fe40000000f00 */
[----:B------:R-:W-:Y:S02]  /*25ea0*/  LOP3.LUT R6, R6, 0x1, RZ, 0xc0, !PT ;  /* 0x0000000106067812 */ /* 0x000fe400078ec0ff */
[----:B------:R-:W-:Y:S02]  /*25eb0*/  PRMT R9, RZ, 0x7610, R9 ;  /* 0x00007610ff097816 */ /* 0x000fe40000000009 */
[----:B0-----:R-:W-:-:S04]  /*25ec0*/  @P1 LEA R3, R4, R3, 0x18 ;  /* 0x0000000304031211 */ /* 0x001fc800078ec0ff */
[----:B------:R0:W-:Y:S01]  /*25ed0*/  @P1 SYNCS.ARRIVE.TRANS64.A1T0 RZ, [R3+URZ+0x38], RZ ;  /* 0x000038ff03ff19a7 */ /* 0x0001e2000810003f */
[----:B------:R-:W-:-:S04]  /*25ee0*/  ISETP.NE.U32.AND P1, PT, R2, 0x1, PT ;  /* 0x000000010200780c */ /* 0x000fc80003f25070 */
[----:B------:R-:W-:Y:S02]  /*25ef0*/  ISETP.GT.U32.AND P1, PT, R7, 0x1, !P1 ;  /* 0x000000010700780c */ /* 0x000fe40004f24070 */
[----:B0-----:R-:W-:Y:S02]  /*25f00*/  SEL R3, RZ, 0x1, !P0 ;  /* 0x00000001ff037807 */ /* 0x001fe40004000000 */
[----:B------:R-:W-:-:S04]  /*25f10*/  SEL R2, RZ, 0x1, !P1 ;  /* 0x00000001ff027807 */ /* 0x000fc80004800000 */
[----:B------:R-:W-:Y:S02]  /*25f20*/  LOP3.LUT R0, R2, R0, R3, 0x96, !PT ;  /* 0x0000000002007212 */ /* 0x000fe400078e9603 */
[----:B------:R-:W-:Y:S02]  /*25f30*/  PRMT R2, RZ, 0x7610, R2 ;  /* 0x00007610ff027816 */ /* 0x000fe40000000002 */
[----:B---3--:R-:W-:-:S04]  /*25f40*/  IADD3 R19, P2, R19, UR30, RZ ;  /* 0x0000001e13137c10 */ /* 0x008fc8000ff5e0ff */
[----:B--2---:R-:W-:Y:S01]  /*25f50*/  IADD3.X R20, R20, UR7, RZ, P2, !PT ;  /* 0x0000000714147c10 */ /* 0x004fe200097fe4ff */
[----:B------:R0:W-:Y:S01]  /*25f60*/  STL [R1+0xc4], R19 ;  /* 0x0000c41301007387 */ /* 0x0001e20000100800 */
[----:B------:R-:W-:-:S03]  /*25f70*/  ISETP.GE.U32.AND P2, PT, R19, UR8, PT ;  /* 0x0000000813007c0c */ /* 0x000fc6000bf46070 */
[----:B------:R0:W-:Y:S01]  /*25f80*/  STL [R1+0xc0], R20 ;  /* 0x0000c01401007387 */ /* 0x0001e20000100800 */
[----:B------:R-:W-:-:S13]  /*25f90*/  ISETP.GE.U32.AND.EX P0, PT, R20, UR9, PT, P2 ;  /* 0x0000000914007c0c */ /* 0x000fda000bf06120 */
[----:B0-----:R-:W-:Y:S05]  /*25fa0*/  @P0 BRA `(.L_x_524) ;  /* 0x0000000400580947 */ /* 0x001fea0003800000 */
[----:B------:R-:W0:Y:S01]  /*25fb0*/  S2R R14, SR_CTAID.X ;  /* 0x00000000000e7919 */ /* 0x000e220000002500 */
[----:B------:R-:W-:Y:S01]  /*25fc0*/  ULDC.64 UR8, c[0x0][0x628] ;  /* 0x00018a0000087ab9 */ /* 0x000fe20000000a00 */
[----:B------:R-:W1:Y:S01]  /*25fd0*/  LDC R15, c[0x0][0x144] ;  /* 0x00005100ff0f7b82 */ /* 0x000e620000000800 */
[----:B------:R-:W-:Y:S01]  /*25fe0*/  ISETP.NE.U32.AND P0, PT, RZ, UR8, PT ;  /* 0x00000008ff007c0c */ /* 0x000fe2000bf05070 */
[----:B------:R-:W2:Y:S01]  /*25ff0*/  S2R R12, SR_CTAID.Y ;  /* 0x00000000000c7919 */ /* 0x000ea20000002600 */
[----:B------:R-:W-:Y:S01]  /*26000*/  ULDC UR11, c[0x0][0x630] ;  /* 0x00018c00000b7ab9 */ /* 0x000fe20000000800 */
[----:B------:R-:W-:Y:S01]  /*26010*/  ULDC UR12, c[0x0][0x150] ;  /* 0x00005400000c7ab9 */ /* 0x000fe20000000800 */
[----:B------:R-:W-:Y:S01]  /*26020*/  ISETP.NE.AND.EX P0, PT, RZ, UR9, PT, P0 ;  /* 0x00000009ff007c0c */ /* 0x000fe2000bf05300 */
[----:B------:R-:W-:Y:S02]  /*26030*/  IMAD.MOV.U32 R2, RZ, RZ, R19 ;  /* 0x000000ffff027224 */ /* 0x000fe400078e0013 */
[----:B------:R-:W-:Y:S01]  /*26040*/  IMAD.MOV.U32 R3, RZ, RZ, R20 ;  /* 0x000000ffff037224 */ /* 0x000fe200078e0014 */
[----:B0-----:R-:W-:-:S09]  /*26050*/  I2FP.F32.U32 R16, R14 ;  /* 0x0000000e00107245 */ /* 0x001fd20000201000 */
[----:B------:R-:W-:Y:S05]  /*26060*/  @!P0 BRA `(.L_x_525) ;  /* 0x0000000000288947 */ /* 0x000fea0003800000 */
[----:B------:R-:W-:Y:S02]  /*26070*/  ULDC UR10, c[0x0][0x634] ;  /* 0x00018d00000a7ab9 */ /* 0x000fe40000000800 */
[----:B------:R-:W-:-:S04]  /*26080*/  IADD3 R3, P0, R19, UR10, RZ ;  /* 0x0000000a13037c10 */ /* 0x000fc8000ff1e0ff */
[----:B------:R-:W-:-:S05]  /*26090*/  IADD3.X R13, RZ, R20, RZ, P0, !PT ;  /* 0x00000014ff0d7210 */ /* 0x000fca00007fe4ff */
[----:B------:R-:W-:-:S04]  /*260a0*/  IMAD.WIDE.U32 R4, R13, UR8, RZ ;  /* 0x000000080d047c25 */ /* 0x000fc8000f8e00ff */
[----:B------:R-:W-:-:S04]  /*260b0*/  IMAD.WIDE.U32 R4, P0, R3, UR9, R4 ;  /* 0x0000000903047c25 */ /* 0x000fc8000f800004 */
[----:B------:R-:W-:-:S04]  /*260c0*/  IMAD.WIDE.U32 R2, R3, UR8, RZ ;  /* 0x0000000803027c25 */ /* 0x000fc8000f8e00ff */
[----:B------:R-:W-:Y:S01]  /*260d0*/  IMAD.MOV.U32 R2, RZ, RZ, R5 ;  /* 0x000000ffff027224 */ /* 0x000fe200078e0005 */
[----:B------:R-:W-:Y:S01]  /*260e0*/  IADD3 RZ, P1, R3, R4, RZ ;  /* 0x0000000403ff7210 */ /* 0x000fe20007f3e0ff */
[----:B------:R-:W-:-:S04]  /*260f0*/  IMAD.X R3, RZ, RZ, RZ, P0 ;  /* 0x000000ffff037224 */ /* 0x000fc800000e06ff */
[----:B------:R-:W-:-:S08]  /*26100*/  IMAD.WIDE.U32.X R2, R13, UR9, R2, P1 ;  /* 0x000000090d027c25 */ /* 0x000fd000088e0402 */
.L_x_525:
[--C-:B------:R-:W-:Y:S01]  /*26110*/  SHF.R.U64 R13, R2, UR11, R3.reuse ;  /* 0x0000000b020d7c19 */ /* 0x100fe20008001203 */
[----:B------:R-:W-:Y:S01]  /*26120*/  FMUL R16, R16, UR12 ;  /* 0x0000000c10107c20 */ /* 0x000fe20008400000 */
[----:B------:R-:W-:Y:S01]  /*26130*/  SHF.R.U32.HI R2, RZ, UR11, R3 ;  /* 0x0000000bff027c19 */ /* 0x000fe20008011603 */
[----:B------:R-:W-:Y:S01]  /*26140*/  ULDC.64 UR8, c[0x0][0x620] ;  /* 0x0001880000087ab9 */ /* 0x000fe20000000a00 */
[----:B------:R-:W-:Y:S01]  /*26150*/  IADD3 R17, P0, RZ, -R13, RZ ;  /* 0x8000000dff117210 */ /* 0x000fe20007f1e0ff */
[----:B------:R-:W-:Y:S01]  /*26160*/  IMAD.MOV.U32 R3, RZ, RZ, R20 ;  /* 0x000000ffff037224 */ /* 0x000fe200078e0014 */
[----:B------:R-:W-:Y:S01]  /*26170*/  ULDC.64 UR10, c[0x0][0x640] ;  /* 0x00019000000a7ab9 */ /* 0x000fe20000000a00 */
[----:B------:R-:W0:Y:S02]  /*26180*/  F2I.U32.TRUNC.NTZ R16, R16 ;  /* 0x0000001000107305 */ /* 0x000e24000020f000 */
[----:B------:R-:W-:Y:S01]  /*26190*/  IMAD.X R2, RZ, RZ, ~R2, P0 ;  /* 0x000000ffff027224 */ /* 0x000fe200000e0e02 */
[----:B------:R-:W-:-:S03]  /*261a0*/  ISETP.NE.U32.AND P0, PT, RZ, UR10, PT ;  /* 0x0000000aff007c0c */ /* 0x000fc6000bf05070 */
[----:B------:R-:W-:Y:S01]  /*261b0*/  IMAD R2, R2, UR8, RZ ;  /* 0x0000000802027c24 */ /* 0x000fe2000f8e02ff */
[----:B------:R-:W-:-:S03]  /*261c0*/  ISETP.NE.AND.EX P0, PT, RZ, UR11, PT, P0 ;  /* 0x0000000bff007c0c */ /* 0x000fc6000bf05300 */
[----:B------:R-:W-:Y:S01]  /*261d0*/  IMAD R5, R17, UR9, R2 ;  /* 0x0000000911057c24 */ /* 0x000fe2000f8e0202 */
[----:B------:R-:W-:Y:S01]  /*261e0*/  MOV R2, R19 ;  /* 0x0000001300027202 */ /* 0x000fe20000000f00 */
[----:B------:R-:W-:Y:S01]  /*261f0*/  ULDC UR9, c[0x0][0x154] ;  /* 0x0000550000097ab9 */ /* 0x000fe20000000800 */
[----:B0-----:R-:W-:-:S03]  /*26200*/  IMAD.MOV R4, RZ, RZ, -R16 ;  /* 0x000000ffff047224 */ /* 0x001fc600078e0a10 */
[----:B------:R-:W-:Y:S01]  /*26210*/  IMAD.WIDE.U32 R2, R17, UR8, R2 ;  /* 0x0000000811027c25 */ /* 0x000fe2000f8e0002 */
[----:B------:R-:W-:-:S03]  /*26220*/  ULDC UR8, c[0x0][0x618] ;  /* 0x0001860000087ab9 */ /* 0x000fc60000000800 */
[----:B-1----:R-:W-:Y:S01]  /*26230*/  IMAD R14, R15, R4, R14 ;  /* 0x000000040f0e7224 */ /* 0x002fe200078e020e */
[----:B--2---:R-:W-:Y:S01]  /*26240*/  I2FP.F32.U32 R4, R12 ;  /* 0x0000000c00047245 */ /* 0x004fe20000201000 */
[----:B------:R-:W-:Y:S01]  /*26250*/  IMAD.IADD R3, R3, 0x1, R5 ;  /* 0x0000000103037824 */ /* 0x000fe200078e0205 */
[----:B------:R-:W0:Y:S03]  /*26260*/  LDC R15, c[0x0][0x148] ;  /* 0x00005200ff0f7b82 */ /* 0x000e260000000800 */
[----:B------:R-:W-:Y:S01]  /*26270*/  FMUL R4, R4, UR9 ;  /* 0x0000000904047c20 */ /* 0x000fe20008400000 */
[--C-:B------:R-:W-:Y:S02]  /*26280*/  SHF.R.U64 R16, R2, UR8, R3.reuse ;  /* 0x0000000802107c19 */ /* 0x100fe40008001203 */
[----:B------:R-:W-:Y:S01]  /*26290*/  SHF.R.U32.HI R3, RZ, UR8, R3 ;  /* 0x00000008ff037c19 */ /* 0x000fe20008011603 */
[----:B------:R-:W-:Y:S01]  /*262a0*/  ULDC UR8, c[0x0][0x608] ;  /* 0x0001820000087ab9 */ /* 0x000fe20000000800 */
[----:B------:R1:W2:Y:S02]  /*262b0*/  F2I.U32.TRUNC.NTZ R19, R4 ;  /* 0x0000000400137305 */ /* 0x0002a4000020f000 */
[----:B------:R-:W-:-:S02]  /*262c0*/  SHF.R.U64 R18, R16, UR8, R3 ;  /* 0x0000000810127c19 */ /* 0x000fc40008001203 */
[----:B------:R-:W-:Y:S01]  /*262d0*/  SHF.R.U32.HI R3, RZ, UR8, R3 ;  /* 0x00000008ff037c19 */ /* 0x000fe20008011603 */
[----:B------:R-:W-:-:S03]  /*262e0*/  ULDC UR8, c[0x0][0x658] ;  /* 0x0001960000087ab9 */ /* 0x000fc60000000800 */
[--C-:B------:R-:W-:Y:S02]  /*262f0*/  SHF.R.U32.HI R21, RZ, UR8, R3.reuse ;  /* 0x00000008ff157c19 */ /* 0x100fe40008011603 */
[----:B------:R-:W-:-:S03]  /*26300*/  SHF.R.U64 R17, R18, UR8, R3 ;  /* 0x0000000812117c19 */ /* 0x000fc60008001203 */
[----:B------:R-:W-:Y:S01]  /*26310*/  IMAD.MOV.U32 R3, RZ, RZ, R21 ;  /* 0x000000ffff037224 */ /* 0x000fe200078e0015 */
[----:B------:R-:W-:Y:S01]  /*26320*/  MOV R2, R17 ;  /* 0x0000001100027202 */ /* 0x000fe20000000f00 */
[----:B-12---:R-:W-:Y:S06]  /*26330*/  @!P0 BRA `(.L_x_526) ;  /* 0x0000000000288947 */ /* 0x006fec0003800000 */
[----:B------:R-:W-:Y:S02]  /*26340*/  ULDC UR8, c[0x0][0x64c] ;  /* 0x0001930000087ab9 */ /* 0x000fe40000000800 */
[----:B------:R-:W-:-:S05]  /*26350*/  IADD3 R3, P0, R17, UR8, RZ ;  /* 0x0000000811037c10 */ /* 0x000fca000ff1e0ff */
[----:B------:R-:W-:-:S04]  /*26360*/  IMAD.X R21, RZ, RZ, R21, P0 ;  /* 0x000000ffff157224 */ /* 0x000fc800000e0615 */
[----:B------:R-:W-:-:S04]  /*26370*/  IMAD.WIDE.U32 R4, R21, UR10, RZ ;  /* 0x0000000a15047c25 */ /* 0x000fc8000f8e00ff */
[----:B------:R-:W-:-:S04]  /*26380*/  IMAD.WIDE.U32 R4, P0, R3, UR11, R4 ;  /* 0x0000000b03047c25 */ /* 0x000fc8000f800004 */
[----:B------:R-:W-:Y:S01]  /*26390*/  IMAD.WIDE.U32 R2, R3, UR10, RZ ;  /* 0x0000000a03027c25 */ /* 0x000fe2000f8e00ff */
[----:B------:R-:W-:-:S04]  /*263a0*/  MOV R2, R5 ;  /* 0x0000000500027202 */ /* 0x000fc80000000f00 */
[----:B------:R-:W-:Y:S01]  /*263b0*/  IADD3 RZ, P1, R3, R4, RZ ;  /* 0x0000000403ff7210 */ /* 0x000fe20007f3e0ff */
[----:B------:R-:W-:-:S04]  /*263c0*/  IMAD.X R3, RZ, RZ, RZ, P0 ;  /* 0x000000ffff037224 */ /* 0x000fc800000e06ff */
[----:B------:R-:W-:-:S08]  /*263d0*/  IMAD.WIDE.U32.X R2, R21, UR11, R2, P1 ;  /* 0x0000000b15027c25 */ /* 0x000fd000088e0402 */
.L_x_526:
[----:B------:R-:W1:Y:S01]  /*263e0*/  LDC R4, c[0x0][0x65c] ;  /* 0x00019700ff047b82 */ /* 0x000e620000000800 */
[----:B------:R-:W-:Y:S01]  /*263f0*/  ULDC UR8, c[0x0][0x648] ;  /* 0x0001920000087ab9 */ /* 0x000fe20000000800 */
[----:B------:R-:W-:Y:S01]  /*26400*/  LOP3.LUT R18, R18, UR6, RZ, 0xc0, !PT ;  /* 0x0000000612127c12 */ /* 0x000fe2000f8ec0ff */
[----:B------:R-:W-:Y:S01]  /*26410*/  IMAD.MOV R19, RZ, RZ, -R19 ;  /* 0x000000ffff137224 */ /* 0x000fe200078e0a13 */
[----:B------:R-:W-:Y:S01]  /*26420*/  SHF.R.U64 R3, R2, UR8, R3 ;  /* 0x0000000802037c19 */ /* 0x000fe20008001203 */
[----:B------:R-:W-:Y:S01]  /*26430*/  ULDC UR8, c[0x0][0x638] ;  /* 0x00018e0000087ab9 */ /* 0x000fe20000000800 */
[----:B------:R-:W-:Y:S01]  /*26440*/  LOP3.LUT R16, R16, UR4, RZ, 0xc0, !PT ;  /* 0x0000000410107c12 */ /* 0x000fe2000f8ec0ff */
[----:B------:R-:W-:Y:S02]  /*26450*/  ULDC UR9, c[0x0][0x610] ;  /* 0x0001840000097ab9 */ /* 0x000fe40000000800 */
[----:B------:R-:W-:Y:S02]  /*26460*/  IMAD.MOV R2, RZ, RZ, -R3 ;  /* 0x000000ffff027224 */ /* 0x000fe400078e0a03 */
[----:B------:R-:W-:-:S02]  /*26470*/  IMAD R3, R3, UR5, R18 ;  /* 0x0000000503037c24 */ /* 0x000fc4000f8e0212 */
[----:B------:R-:W-:Y:S01]  /*26480*/  IMAD R17, R2, UR8, R17 ;  /* 0x0000000802117c24 */ /* 0x000fe2000f8e0211 */
[----:B------:R-:W-:Y:S01]  /*26490*/  ULDC UR8, c[0x0][0x600] ;  /* 0x0001800000087ab9 */ /* 0x000fe20000000800 */
[----:B------:R-:W-:Y:S01]  /*264a0*/  IMAD.MOV.U32 R2, RZ, RZ, 0x1 ;  /* 0x00000001ff027424 */ /* 0x000fe200078e00ff */
[----:B-1----:R-:W-:-:S13]  /*264b0*/  ISETP.NE.AND P0, PT, R4, 0x1, PT ;  /* 0x000000010400780c */ /* 0x002fda0003f05270 */
[----:B0-----:R-:W-:-:S04]  /*264c0*/  @P0 IMAD R14, R15, R19, R12 ;  /* 0x000000130f0e0224 */ /* 0x001fc800078e020c */
[----:B------:R-:W-:Y:S02]  /*264d0*/  IMAD R14, R3, UR9, R14 ;  /* 0x00000009030e7c24 */ /* 0x000fe4000f8e020e */
[----:B------:R-:W-:-:S05]  /*264e0*/  IMAD R3, R17, UR8, R16 ;  /* 0x0000000811037c24 */ /* 0x000fca000f8e0210 */
[----:B------:R-:W-:Y:S02]  /*264f0*/  SEL R17, R3, R14, !P0 ;  /* 0x0000000e03117207 */ /* 0x000fe40004000000 */
[----:B------:R-:W-:-:S07]  /*26500*/  SEL R12, R14, R3, !P0 ;  /* 0x000000030e0c7207 */ /* 0x000fce0004000000 */
.L_x_524:
[----:B------:R-:W-:Y:S05]  /*26510*/  BSYNC B1 ;  /* 0x0000000000017941 */ /* 0x000fea0003800000 */
.L_x_523:
[----:B------:R-:W-:-:S13]  /*26520*/  LOP3.LUT P0, RZ, R2, 0xff, RZ, 0xc0, !PT ;  /* 0x000000ff02ff7812 */ /* 0x000fda000780c0ff */
[----:B------:R-:W-:Y:S05]  /*26530*/  @P0 BRA `(.L_x_527) ;  /* 0xfffffff000ec0947 */ /* 0x000fea000383ffff */
[----:B------:R-:W-:Y:S05]  /*26540*/  BSYNC B0 ;  /* 0x0000000000007941 */ /* 0x000fea0003800000 */
.L_x_516:
[----:B------:R-:W-:-:S03]  /*26550*/  UMOV UR8, 0xffffffff ;  /* 0xffffffff00087882 */ /* 0x000fc60000000000 */
[----:B------:R-:W-:Y:S05]  /*26560*/  BRA.DIV UR8, `(.L_x_528) ;  /* 0x0000000208d47947 */ /* 0x000fea000b800000 */
[----:B------:R-:W-:-:S13]  /*26570*/  ELECT P6, URZ, PT ;  /* 0x00000000003f782f */ /* 0x000fda00038c0000 */
.L_x_540:
[----:B------:R-:W-:Y:S04]  /*26580*/  BSSY B0, `(.L_x_529) ;  /* 0x000001a000007945 */ /* 0x000fe80003800000 */
[----:B------:R-:W-:Y:S05]  /*26590*/  @!P6 BRA `(.L_x_530) ;  /* 0x000000000060e947 */ /* 0x000fea0003800000 */
[----:B------:R-:W2:Y:S02]  /*265a0*/  LDL.LU R2, [R1+0xb8] ;  /* 0x0000b80001027983 */ /* 0x000ea40000300800 */
[----:B--2---:R-:W-:-:S04]  /*265b0*/  LOP3.LUT R2, R2, 0x2, RZ, 0xfc, !PT ;  /* 0x0000000202027812 */ /* 0x004fc800078efcff */
[----:B------:R-:W-:-:S13]  /*265c0*/  ISETP.NE.AND P0, PT, R2, 0x3, PT ;  /* 0x000000030200780c */ /* 0x000fda0003f05270 */
[----:B------:R-:W-:Y:S05]  /*265d0*/  @!P0 BRA `(.L_x_531) ;  /* 0x0000000000048947 */ /* 0x000fea0003800000 */
[----:B------:R-:W-:Y:S01]  /*265e0*/  BPT.TRAP 0x1 ;  /* 0x000000040000795c */ /* 0x000fe20000300000 */
.L_x_531:
[----:B------:R-:W0:Y:S01]  /*265f0*/  S2R R3, SR_CgaCtaId ;  /* 0x0000000000037919 */ /* 0x000e220000008800 */
[----:B------:R-:W-:-:S04]  /*26600*/  MOV R2, 0x400 ;  /* 0x0000040000027802 */ /* 0x000fc80000000f00 */
[----:B0-----:R-:W-:Y:S02]  /*26610*/  LEA R3, R3, R2, 0x18 ;  /* 0x0000000203037211 */ /* 0x001fe400078ec0ff */
[----:B------:R-:W-:Y:S02]  /*26620*/  SHF.L.U32 R2, R0, 0x1f, RZ ;  /* 0x0000001f00027819 */ /* 0x000fe400000006ff */
[----:B------:R-:W-:-:S05]  /*26630*/  IADD3 R3, R3, 0x10, RZ ;  /* 0x0000001003037810 */ /* 0x000fca0007ffe0ff */
[C---:B------:R-:W-:Y:S02]  /*26640*/  IMAD R7, R6.reuse, 0x8, R3 ;  /* 0x0000000806077824 */ /* 0x040fe400078e0203 */
[----:B------:R-:W-:Y:S02]  /*26650*/  VIADD R6, R6, 0x1 ;  /* 0x0000000106067836 */ /* 0x000fe40000000000 */
[----:B------:R-:W0:Y:S03]  /*26660*/  SYNCS.PHASECHK.TRANS64.TRYWAIT P0, [R7+URZ], R2 ;  /* 0x00000002070075a7 */ /* 0x000e26000800017f */
[----:B------:R-:W-:-:S04]  /*26670*/  ISETP.NE.AND P1, PT, R6, 0x2, PT ;  /* 0x000000020600780c */ /* 0x000fc80003f25270 */
[----:B------:R-:W-:Y:S02]  /*26680*/  SEL R5, RZ, 0x1, P1 ;  /* 0x00000001ff057807 */ /* 0x000fe40000800000 */
[----:B------:R-:W-:Y:S02]  /*26690*/  SEL R6, R6, RZ, P1 ;  /* 0x000000ff06067207 */ /* 0x000fe40000800000 */
[----:B------:R-:W-:Y:S01]  /*266a0*/  LOP3.LUT R0, R0, R5, RZ, 0x3c, !PT ;  /* 0x0000000500007212 */ /* 0x000fe200078e3cff */
[----:B0-----:R-:W-:Y:S06]  /*266b0*/  @!P0 BRA `(.L_x_532) ;  /* 0x0000000000a08947 */ /* 0x001fec0003800000 */
.L_x_541:
[----:B------:R-:W-:Y:S01]  /*266c0*/  IMAD R3, R6, 0x8, R3 ;  /* 0x0000000806037824 */ /* 0x000fe200078e0203 */
[----:B------:R-:W-:-:S07]  /*266d0*/  SHF.L.U32 R0, R0, 0x1f, RZ ;  /* 0x0000001f00007819 */ /* 0x000fce00000006ff */
.L_x_533:
[----:B-1----:R1:W2:Y:S02]  /*266e0*/  SYNCS.PHASECHK.TRANS64.TRYWAIT P0, [R3+URZ], R0 ;  /* 0x00000000030075a7 */ /* 0x0022a4000800017f */
[----:B--2---:R-:W-:Y:S05]  /*266f0*/  @!P0 NANOSLEEP.SYNCS 0x989680 ;  /* 0x009896800000895d */ /* 0x004fea0003900000 */
[----:B------:R-:W2:Y:S02]  /*26700*/  @!P0 SYNCS.PHASECHK.TRANS64 P0, [R3+URZ], R0 ;  /* 0x00000000030085a7 */ /* 0x000ea4000800007f */
[----:B--2---:R-:W-:Y:S05]  /*26710*/  @!P0 BRA `(.L_x_533) ;  /* 0xfffffffc00f08947 */ /* 0x004fea000383ffff */
.L_x_530:
[----:B------:R-:W-:Y:S05]  /*26720*/  BSYNC B0 ;  /* 0x0000000000007941 */ /* 0x000fea0003800000 */
.L_x_529:
[----:B------:R-:W-:Y:S05]  /*26730*/  EXIT ;  /* 0x000000000000794d */ /* 0x000fea0003800000 */
.L_x_21:
[----:B--2---:R2:W3:Y:S02]  /*26740*/  SYNCS.PHASECHK.TRANS64.TRYWAIT P1, [R3+URZ], R0 ;  /* 0x00000000030075a7 */ /* 0x0044e4000802017f */
[----:B---3--:R-:W-:Y:S05]  /*26750*/  @!P1 NANOSLEEP.SYNCS 0x989680 ;  /* 0x009896800000995d */ /* 0x008fea0003900000 */
[----:B------:R-:W3:Y:S02]  /*26760*/  @!P1 SYNCS.PHASECHK.TRANS64 P1, [R3+URZ], R0 ;  /* 0x00000000030095a7 */ /* 0x000ee4000802007f */
[----:B---3--:R-:W-:Y:S05]  /*26770*/  @!P1 BRA `(.L_x_21) ;  /* 0xfffffffc00f09947 */ /* 0x008fea000383ffff */
[----:B------:R-:W-:Y:S05]  /*26780*/  BRA `(.L_x_20) ;  /* 0xfffffdac00b47947 */ /* 0x000fea000383ffff */
.L_x_26:
[----:B--2---:R-:W-:-:S04]  /*26790*/  MOV R9, UR4 ;  /* 0x0000000400097c02 */ /* 0x004fc80008000f00 */
[----:B------:R2:W3:Y:S03]  /*267a0*/  SYNCS.PHASECHK.TRANS64.TRYWAIT P1, [R9+URZ], R5 ;  /* 0x00000005090075a7 */ /* 0x0004e6000802017f */
[----:B---3--:R-:W-:Y:S05]  /*267b0*/  @!P1 NANOSLEEP.SYNCS 0x989680 ;  /* 0x009896800000995d */ /* 0x008fea0003900000 */
[----:B------:R-:W3:Y:S02]  /*267c0*/  @!P1 SYNCS.PHASECHK.TRANS64 P1, [R9+URZ], R5 ;  /* 0x00000005090095a7 */ /* 0x000ee4000802007f */
[----:B---3--:R-:W-:Y:S05]  /*267d0*/  @!P1 BRA `(.L_x_26) ;  /* 0xfffffffc00ec9947 */ /* 0x008fea000383ffff */
[----:B------:R-:W-:Y:S05]  /*267e0*/  BRA `(.L_x_25) ;  /* 0xfffffe4000947947 */ /* 0x000fea000383ffff */
.L_x_517:
[----:B------:R-:W-:Y:S01]  /*267f0*/  BSSY B1, `(.L_x_534) ;  /* 0x0000006000017945 */ /* 0x000fe20003800000 */
[----:B------:R-:W-:-:S07]  /*26800*/  IMAD.MOV.U32 R15, RZ, RZ, -0x1 ;  /* 0xffffffffff0f7424 */ /* 0x000fce00078e00ff */
[----:B------:R-:W-:Y:S05]  /*26810*/  WARPSYNC.COLLECTIVE R15, `(.L_x_535) ;  /* 0x000000000f0c7348 */ /* 0x000fea0003c00000 */
[----:B------:R-:W-:Y:S02]  /*26820*/  ELECT P6, UR62, PT ;  /* 0x00000000003e782f */ /* 0x000fe400038c0000 */
[----:B------:R-:W-:Y:S01]  /*26830*/  MOV R14, UR62 ;  /* 0x0000003e000e7c02 */ /* 0x000fe20008000f00 */
[----:B------:R-:W-:Y:S10]  /*26840*/  ENDCOLLECTIVE ;  /* 0x000000000000791b */ /* 0x000ff40003800000 */
.L_x_535:
[----:B------:R-:W-:Y:S05]  /*26850*/  BSYNC B1 ;  /* 0x0000000000017941 */ /* 0x000fea0003800000 */
.L_x_534:
[----:B------:R-:W-:Y:S05]  /*26860*/  BRA `(.L_x_536) ;  /* 0xfffffff0002c7947 */ /* 0x000fea000383ffff */
.L_x_520:
[----:B0-----:R0:W2:Y:S02]  /*26870*/  SYNCS.PHASECHK.TRANS64.TRYWAIT P0, [R15+URZ+0x10], R4 ;  /* 0x000010040f0075a7 */ /* 0x0010a4000800017f */
[----:B--2---:R-:W-:Y:S05]  /*26880*/  @!P0 NANOSLEEP.SYNCS 0x989680 ;  /* 0x009896800000895d */ /* 0x004fea0003900000 */
[----:B------:R-:W2:Y:S02]  /*26890*/  @!P0 SYNCS.PHASECHK.TRANS64 P0, [R15+URZ+0x10], R4 ;  /* 0x000010040f0085a7 */ /* 0x000ea4000800007f */
[----:B--2---:R-:W-:Y:S05]  /*268a0*/  @!P0 BRA `(.L_x_520) ;  /* 0xfffffffc00f08947 */ /* 0x004fea000383ffff */
[----:B------:R-:W-:Y:S05]  /*268b0*/  BRA `(.L_x_537) ;  /* 0xfffffff0006c7947 */ /* 0x000fea000383ffff */
.L_x_528:
[----:B------:R-:W-:Y:S01]  /*268c0*/  BSSY B0, `(.L_x_538) ;  /* 0x0000006000007945 */ /* 0x000fe20003800000 */
[----:B------:R-:W-:-:S07]  /*268d0*/  IMAD.MOV.U32 R15, RZ, RZ, -0x1 ;  /* 0xffffffffff0f7424 */ /* 0x000fce00078e00ff */
[----:B------:R-:W-:Y:S05]  /*268e0*/  WARPSYNC.COLLECTIVE R15, `(.L_x_539) ;  /* 0x000000000f0c7348 */ /* 0x000fea0003c00000 */
[----:B------:R-:W-:Y:S02]  /*268f0*/  ELECT P6, UR62, PT ;  /* 0x00000000003e782f */ /* 0x000fe400038c0000 */
[----:B------:R-:W-:Y:S01]  /*26900*/  MOV R14, UR62 ;  /* 0x0000003e000e7c02 */ /* 0x000fe20008000f00 */
[----:B------:R-:W-:Y:S10]  /*26910*/  ENDCOLLECTIVE ;  /* 0x000000000000791b */ /* 0x000ff40003800000 */
.L_x_539:
[----:B------:R-:W-:Y:S05]  /*26920*/  BSYNC B0 ;  /* 0x0000000000007941 */ /* 0x000fea0003800000 */
.L_x_538:
[----:B------:R-:W-:Y:S05]  /*26930*/  BRA `(.L_x_540) ;  /* 0xfffffffc00107947 */ /* 0x000fea000383ffff */
.L_x_532:
[----:B0-----:R0:W1:Y:S02]  /*26940*/  SYNCS.PHASECHK.TRANS64.TRYWAIT P0, [R7+URZ], R2 ;  /* 0x00000002070075a7 */ /* 0x001064000800017f */
[----:B-1----:R-:W-:Y:S05]  /*26950*/  @!P0 NANOSLEEP.SYNCS 0x989680 ;  /* 0x009896800000895d */ /* 0x002fea0003900000 */
[----:B------:R-:W1:Y:S02]  /*26960*/  @!P0 SYNCS.PHASECHK.TRANS64 P0, [R7+URZ], R2 ;  /* 0x00000002070085a7 */ /* 0x000e64000800007f */
[----:B-1----:R-:W-:Y:S05]  /*26970*/  @!P0 BRA `(.L_x_532) ;  /* 0xfffffffc00f08947 */ /* 0x002fea000383ffff */
[----:B------:R-:W-:Y:S05]  /*26980*/  BRA `(.L_x_541) ;  /* 0xfffffffc004c7947 */ /* 0x000fea000383ffff */
.L_x_542:
[----:B------:R-:W-:-:S00]  /*26990*/  BRA `(.L_x_542) ;  /* 0xfffffffc00fc7947 */ /* 0x000fc0000383ffff */
[----:B------:R-:W-:-:S00]  /*269a0*/  NOP ;  /* 0x0000000000007918 */ /* 0x000fc00000000000 */
        /* <DEDUP_REMOVED lines=13> */
.L_x_543:


//--------------------- .nv.global.init           --------------------------
	.section	.nv.global.init,"aw",@progbits
.nv.global.init:
	.type		$str$22,@object
	.size		$str$22,($str$23 - $str$22)
$str$22:
        /*0000*/ 	.byte	0x6b, 0x5f, 0x74, 0x69, 0x6c, 0x65, 0x5f, 0x63, 0x6f, 0x75, 0x6e, 0x74, 0x20, 0x3e, 0x3d, 0x20
        /*0010*/ 	.byte	0x31, 0x00
	.type		$str$23,@object
	.size		$str$23,(__unnamed_1 - $str$23)
$str$23:
        /*0012*/ 	.byte	0x2f, 0x74, 0x6d, 0x70, 0x2f, 0x63, 0x75, 0x74, 0x6c, 0x61, 0x73, 0x73, 0x5f, 0x73, 0x77, 0x65
        /*0022*/ 	.byte	0x65, 0x70, 0x5f, 0x73, 0x72, 0x63, 0x2f, 0x69, 0x6e, 0x63, 0x6c, 0x75, 0x64, 0x65, 0x2f, 0x63
        /*0032*/ 	.byte	0x75, 0x74, 0x6c, 0x61, 0x73, 0x73, 0x2f, 0x67, 0x65, 0x6d, 0x6d, 0x2f, 0x63, 0x6f, 0x6c, 0x6c
        /*0042*/ 	.byte	0x65, 0x63, 0x74, 0x69, 0x76, 0x65, 0x2f, 0x73, 0x6d, 0x39, 0x30, 0x5f, 0x6d, 0x6d, 0x61, 0x5f
        /*0052*/ 	.byte	0x74, 0x6d, 0x61, 0x5f, 0x67, 0x6d, 0x6d, 0x61, 0x5f, 0x73, 0x73, 0x5f, 0x77, 0x61, 0x72, 0x70
        /*0062*/ 	.byte	0x73, 0x70, 0x65, 0x63, 0x69, 0x61, 0x6c, 0x69, 0x7a, 0x65, 0x64, 0x2e, 0x68, 0x70, 0x70, 0x00
	.type		__unnamed_1,@object
	.size		__unnamed_1,(.L_0 - __unnamed_1)
__unnamed_1:
        /* <DEDUP_REMOVED lines=181> */
        /*0bc2*/ 	.byte	0x6e, 0x74, 0x69, 0x74, 0x79, 0x5d, 0x00
.L_0:


//--------------------- .nv.shared._ZN7cutlass13device_kernelINS_4gemm6kernel13GemmUniversalIN4cute5tupleIJiiiiEEENS1_10collective13CollectiveMmaINS1_34MainloopSm90TmaGmmaWarpSpecializedILi2ENS5_IJNS4_1CILi2EEENSA_ILi1EEESC_EEENS1_35KernelTmaWarpSpecializedCooperativeEEENS5_IJNSA_ILi192EEENSA_ILi240EEENSA_ILi128EEEEEENS_6half_tENS5_IJlSC_lEEESK_SL_NS4_8TiledMMAINS4_8MMA_AtomIJNS4_4SM904GMMA25MMA_64x16x16_F32F16F16_SSILNSP_5MajorE0ELSR_0ELNSP_7ScaleInE1ELSS_1EEEEEENS4_6LayoutISD_NS5_IJSC_NSA_ILi0EEESW_EEEEENS5_IJNS4_10UnderscoreESZ_SZ_EEEEENS4_13SM90_TMA_LOADENS4_14ComposedLayoutINS4_7SwizzleILi3ELi4ELi3EEENS4_18smem_ptr_flag_bitsILi16EEENSV_INS5_IJNSA_ILi8EEENSA_ILi64EEEEEENS5_IJS19_SC_EEEEEEEvNS4_8identityENS4_23SM90_TMA_LOAD_MULTICASTES1D_vS1E_EENS_8epilogue10collective6detail29Sm90TmaWarpSpecializedAdapterINS1I_15DefaultEpilogueISK_SL_SL_NS1H_6thread17LinearCombinationISK_Li1EffLNS1M_9ScaleType4KindE0ELNS_15FloatRoundStyleE2ESK_EENS1_15EpilogueDefaultEEEEEvvEEEEvNT_6ParamsE --------------------------
	.section	.nv.shared._ZN7cutlass13device_kernelINS_4gemm6kernel13GemmUniversalIN4cute5tupleIJiiiiEEENS1_10collective13CollectiveMmaINS1_34MainloopSm90TmaGmmaWarpSpecializedILi2ENS5_IJNS4_1CILi2EEENSA_ILi1EEESC_EEENS1_35KernelTmaWarpSpecializedCooperativeEEENS5_IJNSA_ILi192EEENSA_ILi240EEENSA_ILi128EEEEEENS_6half_tENS5_IJlSC_lEEESK_SL_NS4_8TiledMMAINS4_8MMA_AtomIJNS4_4SM904GMMA25MMA_64x16x16_F32F16F16_SSILNSP_5MajorE0ELSR_0ELNSP_7ScaleInE1ELSS_1EEEEEENS4_6LayoutISD_NS5_IJSC_NSA_ILi0EEESW_EEEEENS5_IJNS4_10UnderscoreESZ_SZ_EEEEENS4_13SM90_TMA_LOADENS4_14ComposedLayoutINS4_7SwizzleILi3ELi4ELi3EEENS4_18smem_ptr_flag_bitsILi16EEENSV_INS5_IJNSA_ILi8EEENSA_ILi64EEEEEENS5_IJS19_SC_EEEEEEEvNS4_8identityENS4_23SM90_TMA_LOAD_MULTICASTES1D_vS1E_EENS_8epilogue10collective6detail29Sm90TmaWarpSpecializedAdapterINS1I_15DefaultEpilogueISK_SL_SL_NS1H_6thread17LinearCombinationISK_Li1EffLNS1M_9ScaleType4KindE0ELNS_15FloatRoundStyleE2ESK_EENS1_15EpilogueDefaultEEEEEvvEEEEvNT_6ParamsE,"aw",@nobits
	.sectionflags	@""
	.align	16
	.zero		1024


//--------------------- .nv.shared.reserved.0     --------------------------
	.section	.nv.shared.reserved.0,"aw",@nobits
	.weak		__nv_reservedSMEM_offset_0_alias
	.size		__nv_reservedSMEM_offset_0_alias, 0, 0
	.other		__nv_reservedSMEM_offset_0_alias,@"STO_CUDA_RESERVED_SHARED STV_DEFAULT"
__nv_reservedSMEM_offset_0_alias:
	.zero		0


//--------------------- .nv.global                --------------------------
	.section	.nv.global,"aw",@nobits
.nv.global:
	.type		_ZN40_INTERNAL_9631f5b4_4_k_cu_3cab9eaf_165904cute1_E,@object
	.size		_ZN40_INTERNAL_9631f5b4_4_k_cu_3cab9eaf_165904cute1_E,(_ZN40_INTERNAL_9631f5b4_4_k_cu_3cab9eaf_165904cuda3std3__45__cpo6cbeginE - _ZN40_INTERNAL_9631f5b4_4_k_cu_3cab9eaf_165904cute1_E)
_ZN40_INTERNAL_9631f5b4_4_k_cu_3cab9eaf_165904cute1_E:
	.zero		1
	.type		_ZN40_INTERNAL_9631f5b4_4_k_cu_3cab9eaf_165904cuda3std3__45__cpo6cbeginE,@object
	.size		_ZN40_INTERNAL_9631f5b4_4_k_cu_3cab9eaf_165904cuda3std3__45__cpo6cbeginE,(_ZN40_INTERNAL_9631f5b4_4_k_cu_3cab9eaf_165904cuda3std3__48in_placeE - _ZN40_INTERNAL_9631f5b4_4_k_cu_3cab9eaf_165904cuda3std3__45__cpo6cbeginE)
_ZN40_INTERNAL_9631f5b4_4_k_cu_3cab9eaf_165904cuda3std3__45__cpo6cbeginE:
	.zero		1
	.type		_ZN40_INTERNAL_9631f5b4_4_k_cu_3cab9eaf_165904cuda3std3__48in_placeE,@object
	.size		_ZN40_INTERNAL_9631f5b4_4_k_cu_3cab9eaf_165904cuda3std3__48in_placeE,(_ZN40_INTERNAL_9631f5b4_4_k_cu_3cab9eaf_165904cuda3std6ranges3__45__cpo9iter_moveE - _ZN40_INTERNAL_9631f5b4_4_k_cu_3cab9eaf_165904cuda3std3__48in_placeE)
_ZN40_INTERNAL_9631f5b4_4_k_cu_3cab9eaf_165904cuda3std3__48in_placeE:
	.zero		1
	.type		_ZN40_INTERNAL_9631f5b4_4_k_cu_3cab9eaf_165904cuda3std6ranges3__45__cpo9iter_moveE,@object
	.size		_ZN40_INTERNAL_9631f5b4_4_k_cu_3cab9eaf_165904cuda3std6ranges3__45__cpo9iter_moveE,(_ZN40_INTERNAL_9631f5b4_4_k_cu_3cab9eaf_165904cuda3std3__45__cpo5beginE - _ZN40_INTERNAL_9631f5b4_4_k_cu_3cab9eaf_165904cuda3std6ranges3__45__cpo9iter_moveE)
_ZN40_INTERNAL_9631f5b4_4_k_cu_3cab9eaf_165904cuda3std6ranges3__45__cpo9iter_moveE:
	.zero		1
	.type		_ZN40_INTERNAL_9631f5b4_4_k_cu_3cab9eaf_165904cuda3std3__45__cpo5beginE,@object
	.size		_ZN40_INTERNAL_9631f5b4_4_k_cu_3cab9eaf_165904cuda3std3__45__cpo5beginE,(_ZN40_INTERNAL_9631f5b4_4_k_cu_3cab9eaf_165904cuda3std3__442_GLOBAL__N__9631f5b4_4_k_cu_3cab9eaf_165906ignoreE - _ZN40_INTERNAL_9631f5b4_4_k_cu_3cab9eaf_165904cuda3std3__45__cpo5beginE)
_ZN40_INTERNAL_9631f5b4_4_k_cu_3cab9eaf_165904cuda3std3__45__cpo5beginE:
	.zero		1
	.type		_ZN40_INTERNAL_9631f5b4_4_k_cu_3cab9eaf_165904cuda3std3__442_GLOBAL__N__9631f5b4_4_k_cu_3cab9eaf_165906ignoreE,@object
	.size		_ZN40_INTERNAL_9631f5b4_4_k_cu_3cab9eaf_165904cuda3std3__442_GLOBAL__N__9631f5b4_4_k_cu_3cab9eaf_165906ignoreE,(_ZN40_INTERNAL_9631f5b4_4_k_cu_3cab9eaf_165904cute7productE - _ZN40_INTERNAL_9631f5b4_4_k_cu_3cab9eaf_165904cuda3std3__442_GLOBAL__N__9631f5b4_4_k_cu_3cab9eaf_165906ignoreE)
_ZN40_INTERNAL_9631f5b4_4_k_cu_3cab9eaf_165904cuda3std3__442_GLOBAL__N__9631f5b4_4_k_cu_3cab9eaf_165906ignoreE:
	.zero		1
	.type		_ZN40_INTERNAL_9631f5b4_4_k_cu_3cab9eaf_165904cute7productE,@object
	.size		_ZN40_INTERNAL_9631f5b4_4_k_cu_3cab9eaf_165904cute7productE,(_ZN40_INTERNAL_9631f5b4_4_k_cu_3cab9eaf_165904cuda3std3__45__cpo3endE - _ZN40_INTERNAL_9631f5b4_4_k_cu_3cab9eaf_165904cute7productE)
_ZN40_INTERNAL_9631f5b4_4_k_cu_3cab9eaf_165904cute7productE:
	.zero		1
	.type		_ZN40_INTERNAL_9631f5b4_4_k_cu_3cab9eaf_165904cuda3std3__45__cpo3endE,@object
	.size		_ZN40_INTERNAL_9631f5b4_4_k_cu_3cab9eaf_165904cuda3std3__45__cpo3endE,(_ZN40_INTERNAL_9631f5b4_4_k_cu_3cab9eaf_165904cuda3std3__419piecewise_constructE - _ZN40_INTERNAL_9631f5b4_4_k_cu_3cab9eaf_165904cuda3std3__45__cpo3endE)
_ZN40_INTERNAL_9631f5b4_4_k_cu_3cab9eaf_165904cuda3std3__45__cpo3endE:
	.zero		1
	.type		_ZN40_INTERNAL_9631f5b4_4_k_cu_3cab9eaf_165904cuda3std3__419piecewise_constructE,@object
	.size		_ZN40_INTERNAL_9631f5b4_4_k_cu_3cab9eaf_165904cuda3std3__419piecewise_constructE,(_ZN40_INTERNAL_9631f5b4_4_k_cu_3cab9eaf_165904cuda3std3__45__cpo4cendE - _ZN40_INTERNAL_9631f5b4_4_k_cu_3cab9eaf_165904cuda3std3__419piecewise_constructE)
_ZN40_INTERNAL_9631f5b4_4_k_cu_3cab9eaf_165904cuda3std3__419piecewise_constructE:
	.zero		1
	.type		_ZN40_INTERNAL_9631f5b4_4_k_cu_3cab9eaf_165904cuda3std3__45__cpo4cendE,@object
	.size		_ZN40_INTERNAL_9631f5b4_4_k_cu_3cab9eaf_165904cuda3std3__45__cpo4cendE,(_ZN40_INTERNAL_9631f5b4_4_k_cu_3cab9eaf_165904cuda3std6ranges3__45__cpo4swapE - _ZN40_INTERNAL_9631f5b4_4_k_cu_3cab9eaf_165904cuda3std3__45__cpo4cendE)
_ZN40_INTERNAL_9631f5b4_4_k_cu_3cab9eaf_165904cuda3std3__45__cpo4cendE:
	.zero		1
	.type		_ZN40_INTERNAL_9631f5b4_4_k_cu_3cab9eaf_165904cuda3std6ranges3__45__cpo4swapE,@object
	.size		_ZN40_INTERNAL_9631f5b4_4_k_cu_3cab9eaf_165904cuda3std6ranges3__45__cpo4swapE,(.L_8 - _ZN40_INTERNAL_9631f5b4_4_k_cu_3cab9eaf_165904cuda3std6ranges3__45__cpo4swapE)
_ZN40_INTERNAL_9631f5b4_4_k_cu_3cab9eaf_165904cuda3std6ranges3__45__cpo4swapE:
	.zero		1
.L_8:


//--------------------- .nv.constant0._ZN7cutlass13device_kernelINS_4gemm6kernel13GemmUniversalIN4cute5tupleIJiiiiEEENS1_10collective13CollectiveMmaINS1_34MainloopSm90TmaGmmaWarpSpecializedILi2ENS5_IJNS4_1CILi2EEENSA_ILi1EEESC_EEENS1_35KernelTmaWarpSpecializedCooperativeEEENS5_IJNSA_ILi192EEENSA_ILi240EEENSA_ILi128EEEEEENS_6half_tENS5_IJlSC_lEEESK_SL_NS4_8TiledMMAINS4_8MMA_AtomIJNS4_4SM904GMMA25MMA_64x16x16_F32F16F16_SSILNSP_5MajorE0ELSR_0ELNSP_7ScaleInE1ELSS_1EEEEEENS4_6LayoutISD_NS5_IJSC_NSA_ILi0EEESW_EEEEENS5_IJNS4_10UnderscoreESZ_SZ_EEEEENS4_13SM90_TMA_LOADENS4_14ComposedLayoutINS4_7SwizzleILi3ELi4ELi3EEENS4_18smem_ptr_flag_bitsILi16EEENSV_INS5_IJNSA_ILi8EEENSA_ILi64EEEEEENS5_IJS19_SC_EEEEEEEvNS4_8identityENS4_23SM90_TMA_LOAD_MULTICASTES1D_vS1E_EENS_8epilogue10collective6detail29Sm90TmaWarpSpecializedAdapterINS1I_15DefaultEpilogueISK_SL_SL_NS1H_6thread17LinearCombinationISK_Li1EffLNS1M_9ScaleType4KindE0ELNS_15FloatRoundStyleE2ESK_EENS1_15EpilogueDefaultEEEEEvvEEEEvNT_6ParamsE --------------------------
	.section	.nv.constant0._ZN7cutlass13device_kernelINS_4gemm6kernel13GemmUniversalIN4cute5tupleIJiiiiEEENS1_10collective13CollectiveMmaINS1_34MainloopSm90TmaGmmaWarpSpecializedILi2ENS5_IJNS4_1CILi2EEENSA_ILi1EEESC_EEENS1_35KernelTmaWarpSpecializedCooperativeEEENS5_IJNSA_ILi192EEENSA_ILi240EEENSA_ILi128EEEEEENS_6half_tENS5_IJlSC_lEEESK_SL_NS4_8TiledMMAINS4_8MMA_AtomIJNS4_4SM904GMMA25MMA_64x16x16_F32F16F16_SSILNSP_5MajorE0ELSR_0ELNSP_7ScaleInE1ELSS_1EEEEEENS4_6LayoutISD_NS5_IJSC_NSA_ILi0EEESW_EEEEENS5_IJNS4_10UnderscoreESZ_SZ_EEEEENS4_13SM90_TMA_LOADENS4_14ComposedLayoutINS4_7SwizzleILi3ELi4ELi3EEENS4_18smem_ptr_flag_bitsILi16EEENSV_INS5_IJNSA_ILi8EEENSA_ILi64EEEEEENS5_IJS19_SC_EEEEEEEvNS4_8identityENS4_23SM90_TMA_LOAD_MULTICASTES1D_vS1E_EENS_8epilogue10collective6detail29Sm90TmaWarpSpecializedAdapterINS1I_15DefaultEpilogueISK_SL_SL_NS1H_6thread17LinearCombinationISK_Li1EffLNS1M_9ScaleType4KindE0ELNS_15FloatRoundStyleE2ESK_EENS1_15EpilogueDefaultEEEEEvvEEEEvNT_6ParamsE,"a",@progbits
	.sectionflags	@""
	.align	4
.nv.constant0._ZN7cutlass13device_kernelINS_4gemm6kernel13GemmUniversalIN4cute5tupleIJiiiiEEENS1_10collective13CollectiveMmaINS1_34MainloopSm90TmaGmmaWarpSpecializedILi2ENS5_IJNS4_1CILi2EEENSA_ILi1EEESC_EEENS1_35KernelTmaWarpSpecializedCooperativeEEENS5_IJNSA_ILi192EEENSA_ILi240EEENSA_ILi128EEEEEENS_6half_tENS5_IJlSC_lEEESK_SL_NS4_8TiledMMAINS4_8MMA_AtomIJNS4_4SM904GMMA25MMA_64x16x16_F32F16F16_SSILNSP_5MajorE0ELSR_0ELNSP_7ScaleInE1ELSS_1EEEEEENS4_6LayoutISD_NS5_IJSC_NSA_ILi0EEESW_EEEEENS5_IJNS4_10UnderscoreESZ_SZ_EEEEENS4_13SM90_TMA_LOADENS4_14ComposedLayoutINS4_7SwizzleILi3ELi4ELi3EEENS4_18smem_ptr_flag_bitsILi16EEENSV_INS5_IJNSA_ILi8EEENSA_ILi64EEEEEENS5_IJS19_SC_EEEEEEEvNS4_8identityENS4_23SM90_TMA_LOAD_MULTICASTES1D_vS1E_EENS_8epilogue10collective6detail29Sm90TmaWarpSpecializedAdapterINS1I_15DefaultEpilogueISK_SL_SL_NS1H_6thread17LinearCombinationISK_Li1EffLNS1M_9ScaleType4KindE0ELNS_15FloatRoundStyleE2ESK_EENS1_15EpilogueDefaultEEEEEvvEEEEvNT_6ParamsE:
	.zero		1664


//--------------------- SYMBOLS --------------------------

	.type		.nv.reservedSmem.offset0,@object
	.size		.nv.reservedSmem.offset0,0x4
	.type		__assertfail,@function
